//
// Generated by NVIDIA NVVM Compiler
//
// Compiler Build ID: CL-36424714
// Cuda compilation tools, release 13.0, V13.0.88
// Based on NVVM 20.0.0
//

.version 9.0
.target sm_100
.address_size 64

	// .globl	forward_kernel_fp32
.const .align 4 .f32 d_v_th_fp32;
.const .align 4 .f32 d_T_max_fp32;
.const .align 4 .f32 d_T_min_fp32;
.const .align 4 .f32 d_prefire_fp32;
.const .align 2 .b8 d_v_th_fp16[2];
.const .align 2 .b8 d_T_max_fp16[2];
.const .align 2 .b8 d_T_min_fp16[2];
.const .align 2 .b8 d_prefire_fp16[2];
.const .align 8 .f64 d_v_th_fp64;
.const .align 8 .f64 d_T_max_fp64;
.const .align 8 .f64 d_T_min_fp64;
.const .align 8 .f64 d_prefire_fp64;
.extern .shared .align 16 .b8 shared_data[];
.extern .shared .align 16 .b8 shared_data_half[];
.extern .shared .align 16 .b8 shared_backward[];
.extern .shared .align 16 .b8 shared_backward_half[];
.extern .shared .align 16 .b8 shared_data_double[];
.extern .shared .align 16 .b8 shared_backward_double[];

.visible .entry forward_kernel_fp32(
	.param .u64 .ptr .align 1 forward_kernel_fp32_param_0,
	.param .u64 .ptr .align 1 forward_kernel_fp32_param_1,
	.param .u64 .ptr .align 1 forward_kernel_fp32_param_2,
	.param .u64 .ptr .align 1 forward_kernel_fp32_param_3,
	.param .u64 .ptr .align 1 forward_kernel_fp32_param_4,
	.param .u64 .ptr .align 1 forward_kernel_fp32_param_5,
	.param .u64 .ptr .align 1 forward_kernel_fp32_param_6,
	.param .u64 .ptr .align 1 forward_kernel_fp32_param_7,
	.param .u64 .ptr .align 1 forward_kernel_fp32_param_8,
	.param .u32 forward_kernel_fp32_param_9,
	.param .u32 forward_kernel_fp32_param_10,
	.param .u32 forward_kernel_fp32_param_11
)
.maxntid 128
.minnctapersm 8
{
	.reg .pred 	%p<33>;
	.reg .b32 	%r<47>;
	.reg .b32 	%f<87>;
	.reg .b64 	%rd<50>;

	ld.param.u64 	%rd13, [forward_kernel_fp32_param_0];
	ld.param.u64 	%rd5, [forward_kernel_fp32_param_1];
	ld.param.u64 	%rd6, [forward_kernel_fp32_param_2];
	ld.param.u64 	%rd7, [forward_kernel_fp32_param_3];
	ld.param.u64 	%rd8, [forward_kernel_fp32_param_4];
	ld.param.u64 	%rd9, [forward_kernel_fp32_param_5];
	ld.param.u64 	%rd10, [forward_kernel_fp32_param_6];
	ld.param.u64 	%rd11, [forward_kernel_fp32_param_7];
	ld.param.u64 	%rd12, [forward_kernel_fp32_param_8];
	ld.param.u32 	%r26, [forward_kernel_fp32_param_9];
	ld.param.u32 	%r27, [forward_kernel_fp32_param_10];
	ld.param.u32 	%r28, [forward_kernel_fp32_param_11];
	cvta.to.global.u64 	%rd1, %rd13;
	mov.u32 	%r29, %ctaid.x;
	mov.u32 	%r30, %ntid.x;
	mul.lo.s32 	%r1, %r29, %r30;
	mov.u32 	%r2, %tid.x;
	add.s32 	%r39, %r1, %r2;
	mul.lo.s32 	%r4, %r28, %r26;
	setp.ge.s32 	%p1, %r39, %r4;
	@%p1 bra 	$L__BB0_11;
	setp.ne.s32 	%p2, %r2, 0;
	@%p2 bra 	$L__BB0_3;
	cvta.to.global.u64 	%rd14, %rd5;
	ld.global.f32 	%f19, [%rd14];
	cvta.to.global.u64 	%rd15, %rd6;
	ld.global.f32 	%f20, [%rd15];
	cvta.to.global.u64 	%rd16, %rd7;
	ld.global.f32 	%f21, [%rd16];
	cvta.to.global.u64 	%rd17, %rd8;
	ld.global.f32 	%f22, [%rd17];
	st.shared.v4.f32 	[shared_data], {%f19, %f20, %f21, %f22};
$L__BB0_3:
	bar.sync 	0;
	ld.shared.v4.f32 	{%f1, %f2, %f3, %f4}, [shared_data];
	add.f32 	%f23, %f4, 0f3F000000;
	mul.f32 	%f86, %f1, %f23;
	cvta.to.global.u64 	%rd18, %rd11;
	mul.wide.s32 	%rd19, %r39, 4;
	add.s64 	%rd2, %rd18, %rd19;
	mov.b32 	%r31, 0;
	st.global.u32 	[%rd2], %r31;
	cvta.to.global.u64 	%rd20, %rd9;
	add.s64 	%rd3, %rd20, %rd19;
	st.global.u32 	[%rd3], %r31;
	cvta.to.global.u64 	%rd21, %rd12;
	add.s64 	%rd4, %rd21, %rd19;
	st.global.f32 	[%rd4], %f86;
	setp.lt.s32 	%p3, %r27, 1;
	@%p3 bra 	$L__BB0_10;
	mul.f32 	%f26, %f1, %f4;
	div.rn.f32 	%f6, %f26, %f2;
	and.b32  	%r5, %r27, 3;
	setp.lt.u32 	%p4, %r27, 4;
	mov.f32 	%f82, 0f00000000;
	mov.b32 	%r46, 0;
	@%p4 bra 	$L__BB0_7;
	and.b32  	%r46, %r27, 2147483644;
	shl.b32 	%r7, %r4, 2;
	mov.f32 	%f82, 0f00000000;
	mov.b32 	%r41, 0;
	mul.wide.s32 	%rd28, %r4, 4;
	mov.u32 	%r40, %r4;
$L__BB0_6:
	.pragma "nounroll";
	mul.wide.s32 	%rd22, %r39, 4;
	add.s64 	%rd23, %rd1, %rd22;
	ld.global.nc.f32 	%f28, [%rd23];
	add.f32 	%f29, %f86, %f28;
	mul.wide.s32 	%rd24, %r40, 4;
	add.s64 	%rd25, %rd4, %rd24;
	st.global.f32 	[%rd25], %f29;
	setp.ge.f32 	%p5, %f29, %f1;
	setp.lt.f32 	%p6, %f82, %f2;
	setp.lt.f32 	%p7, %f29, 0f00000000;
	setp.gt.f32 	%p8, %f82, %f3;
	selp.f32 	%f30, 0fBF800000, 0f00000000, %p7;
	selp.f32 	%f31, %f30, 0f00000000, %p8;
	selp.f32 	%f32, 0f3F800000, %f31, %p5;
	selp.f32 	%f33, %f32, %f31, %p6;
	cvt.rn.f32.u32 	%f34, %r41;
	setp.gt.f32 	%p9, %f2, %f34;
	selp.f32 	%f35, %f6, 0f00000000, %p9;
	fma.rn.f32 	%f36, %f1, %f33, %f35;
	sub.f32 	%f37, %f29, %f36;
	add.f32 	%f38, %f82, %f33;
	add.s64 	%rd26, %rd3, %rd24;
	st.global.f32 	[%rd26], %f33;
	add.s64 	%rd27, %rd2, %rd24;
	st.global.f32 	[%rd27], %f38;
	add.s64 	%rd29, %rd23, %rd28;
	ld.global.nc.f32 	%f39, [%rd29];
	add.f32 	%f40, %f37, %f39;
	add.s64 	%rd30, %rd25, %rd28;
	st.global.f32 	[%rd30], %f40;
	setp.ge.f32 	%p10, %f40, %f1;
	setp.lt.f32 	%p11, %f38, %f2;
	setp.lt.f32 	%p12, %f40, 0f00000000;
	setp.gt.f32 	%p13, %f38, %f3;
	selp.f32 	%f41, 0fBF800000, 0f00000000, %p12;
	selp.f32 	%f42, %f41, 0f00000000, %p13;
	selp.f32 	%f43, 0f3F800000, %f42, %p10;
	selp.f32 	%f44, %f43, %f42, %p11;
	add.s32 	%r34, %r41, 1;
	cvt.rn.f32.u32 	%f45, %r34;
	setp.gt.f32 	%p14, %f2, %f45;
	selp.f32 	%f46, %f6, 0f00000000, %p14;
	fma.rn.f32 	%f47, %f1, %f44, %f46;
	sub.f32 	%f48, %f40, %f47;
	add.f32 	%f49, %f38, %f44;
	add.s64 	%rd31, %rd26, %rd28;
	st.global.f32 	[%rd31], %f44;
	add.s64 	%rd32, %rd27, %rd28;
	st.global.f32 	[%rd32], %f49;
	add.s64 	%rd33, %rd29, %rd28;
	ld.global.nc.f32 	%f50, [%rd33];
	add.f32 	%f51, %f48, %f50;
	add.s64 	%rd34, %rd30, %rd28;
	st.global.f32 	[%rd34], %f51;
	setp.ge.f32 	%p15, %f51, %f1;
	setp.lt.f32 	%p16, %f49, %f2;
	setp.lt.f32 	%p17, %f51, 0f00000000;
	setp.gt.f32 	%p18, %f49, %f3;
	selp.f32 	%f52, 0fBF800000, 0f00000000, %p17;
	selp.f32 	%f53, %f52, 0f00000000, %p18;
	selp.f32 	%f54, 0f3F800000, %f53, %p15;
	selp.f32 	%f55, %f54, %f53, %p16;
	add.s32 	%r35, %r41, 2;
	cvt.rn.f32.u32 	%f56, %r35;
	setp.gt.f32 	%p19, %f2, %f56;
	selp.f32 	%f57, %f6, 0f00000000, %p19;
	fma.rn.f32 	%f58, %f1, %f55, %f57;
	sub.f32 	%f59, %f51, %f58;
	add.f32 	%f60, %f49, %f55;
	add.s64 	%rd35, %rd31, %rd28;
	st.global.f32 	[%rd35], %f55;
	add.s64 	%rd36, %rd32, %rd28;
	st.global.f32 	[%rd36], %f60;
	add.s64 	%rd37, %rd33, %rd28;
	ld.global.nc.f32 	%f61, [%rd37];
	add.f32 	%f62, %f59, %f61;
	add.s64 	%rd38, %rd34, %rd28;
	st.global.f32 	[%rd38], %f62;
	setp.ge.f32 	%p20, %f62, %f1;
	setp.lt.f32 	%p21, %f60, %f2;
	setp.lt.f32 	%p22, %f62, 0f00000000;
	setp.gt.f32 	%p23, %f60, %f3;
	selp.f32 	%f63, 0fBF800000, 0f00000000, %p22;
	selp.f32 	%f64, %f63, 0f00000000, %p23;
	selp.f32 	%f65, 0f3F800000, %f64, %p20;
	selp.f32 	%f66, %f65, %f64, %p21;
	add.s32 	%r36, %r41, 3;
	cvt.rn.f32.u32 	%f67, %r36;
	setp.gt.f32 	%p24, %f2, %f67;
	selp.f32 	%f68, %f6, 0f00000000, %p24;
	fma.rn.f32 	%f69, %f1, %f66, %f68;
	sub.f32 	%f86, %f62, %f69;
	add.f32 	%f82, %f60, %f66;
	add.s64 	%rd39, %rd35, %rd28;
	st.global.f32 	[%rd39], %f66;
	add.s64 	%rd40, %rd36, %rd28;
	st.global.f32 	[%rd40], %f82;
	add.s32 	%r40, %r40, %r7;
	add.s32 	%r39, %r39, %r7;
	add.s32 	%r41, %r41, 4;
	setp.ne.s32 	%p25, %r41, %r46;
	@%p25 bra 	$L__BB0_6;
$L__BB0_7:
	setp.eq.s32 	%p26, %r5, 0;
	@%p26 bra 	$L__BB0_10;
	mad.lo.s32 	%r45, %r4, %r46, %r4;
	mul.lo.s32 	%r37, %r46, %r28;
	mad.lo.s32 	%r38, %r37, %r26, %r2;
	add.s32 	%r44, %r38, %r1;
	neg.s32 	%r43, %r5;
$L__BB0_9:
	.pragma "nounroll";
	add.s32 	%r22, %r46, 1;
	mul.wide.s32 	%rd41, %r44, 4;
	add.s64 	%rd42, %rd1, %rd41;
	ld.global.nc.f32 	%f70, [%rd42];
	add.f32 	%f71, %f86, %f70;
	mul.wide.s32 	%rd43, %r45, 4;
	add.s64 	%rd44, %rd4, %rd43;
	st.global.f32 	[%rd44], %f71;
	setp.ge.f32 	%p27, %f71, %f1;
	setp.lt.f32 	%p28, %f82, %f2;
	setp.lt.f32 	%p29, %f71, 0f00000000;
	setp.gt.f32 	%p30, %f82, %f3;
	selp.f32 	%f72, 0fBF800000, 0f00000000, %p29;
	selp.f32 	%f73, %f72, 0f00000000, %p30;
	selp.f32 	%f74, 0f3F800000, %f73, %p27;
	selp.f32 	%f75, %f74, %f73, %p28;
	cvt.rn.f32.u32 	%f76, %r46;
	setp.gt.f32 	%p31, %f2, %f76;
	selp.f32 	%f77, %f6, 0f00000000, %p31;
	fma.rn.f32 	%f78, %f1, %f75, %f77;
	sub.f32 	%f86, %f71, %f78;
	add.f32 	%f82, %f82, %f75;
	add.s64 	%rd45, %rd3, %rd43;
	st.global.f32 	[%rd45], %f75;
	add.s64 	%rd46, %rd2, %rd43;
	st.global.f32 	[%rd46], %f82;
	add.s32 	%r45, %r45, %r4;
	add.s32 	%r44, %r44, %r4;
	add.s32 	%r43, %r43, 1;
	setp.ne.s32 	%p32, %r43, 0;
	mov.u32 	%r46, %r22;
	@%p32 bra 	$L__BB0_9;
$L__BB0_10:
	cvta.to.global.u64 	%rd47, %rd10;
	add.s64 	%rd49, %rd47, %rd19;
	st.global.f32 	[%rd49], %f86;
$L__BB0_11:
	ret;

}
	// .globl	forward_kernel_fp16
.visible .entry forward_kernel_fp16(
	.param .u64 .ptr .align 1 forward_kernel_fp16_param_0,
	.param .u64 .ptr .align 1 forward_kernel_fp16_param_1,
	.param .u64 .ptr .align 1 forward_kernel_fp16_param_2,
	.param .u64 .ptr .align 1 forward_kernel_fp16_param_3,
	.param .u64 .ptr .align 1 forward_kernel_fp16_param_4,
	.param .u64 .ptr .align 1 forward_kernel_fp16_param_5,
	.param .u64 .ptr .align 1 forward_kernel_fp16_param_6,
	.param .u64 .ptr .align 1 forward_kernel_fp16_param_7,
	.param .u64 .ptr .align 1 forward_kernel_fp16_param_8,
	.param .u32 forward_kernel_fp16_param_9,
	.param .u32 forward_kernel_fp16_param_10,
	.param .u32 forward_kernel_fp16_param_11
)
.maxntid 128
.minnctapersm 8
{
	.reg .pred 	%p<53>;
	.reg .b16 	%rs<338>;
	.reg .b32 	%r<51>;
	.reg .b32 	%f<73>;
	.reg .b64 	%rd<50>;

	ld.param.u64 	%rd28, [forward_kernel_fp16_param_0];
	ld.param.u64 	%rd20, [forward_kernel_fp16_param_1];
	ld.param.u64 	%rd21, [forward_kernel_fp16_param_2];
	ld.param.u64 	%rd22, [forward_kernel_fp16_param_3];
	ld.param.u64 	%rd23, [forward_kernel_fp16_param_4];
	ld.param.u64 	%rd24, [forward_kernel_fp16_param_5];
	ld.param.u64 	%rd25, [forward_kernel_fp16_param_6];
	ld.param.u64 	%rd26, [forward_kernel_fp16_param_7];
	ld.param.u64 	%rd27, [forward_kernel_fp16_param_8];
	ld.param.u32 	%r29, [forward_kernel_fp16_param_9];
	ld.param.u32 	%r30, [forward_kernel_fp16_param_10];
	ld.param.u32 	%r31, [forward_kernel_fp16_param_11];
	cvta.to.global.u64 	%rd1, %rd28;
	mov.u32 	%r32, %ctaid.x;
	mov.u32 	%r33, %ntid.x;
	mul.lo.s32 	%r1, %r32, %r33;
	mov.u32 	%r2, %tid.x;
	add.s32 	%r43, %r1, %r2;
	mul.lo.s32 	%r4, %r31, %r29;
	setp.ge.s32 	%p6, %r43, %r4;
	@%p6 bra 	$L__BB1_51;
	setp.ne.s32 	%p7, %r2, 0;
	@%p7 bra 	$L__BB1_3;
	cvta.to.global.u64 	%rd29, %rd20;
	ld.global.u16 	%rs67, [%rd29];
	cvta.to.global.u64 	%rd30, %rd21;
	ld.global.u16 	%rs68, [%rd30];
	cvta.to.global.u64 	%rd31, %rd22;
	ld.global.u16 	%rs69, [%rd31];
	cvta.to.global.u64 	%rd32, %rd23;
	ld.global.u16 	%rs70, [%rd32];
	st.shared.v4.u16 	[shared_data_half], {%rs67, %rs68, %rs69, %rs70};
$L__BB1_3:
	bar.sync 	0;
	ld.shared.v4.u16 	{%rs77, %rs2, %rs3, %rs74}, [shared_data_half];
	mov.f32 	%f21, 0f3F000000;
	// begin inline asm
	{  cvt.rn.f16.f32 %rs71, %f21;}

	// end inline asm
	// begin inline asm
	{add.f16 %rs72,%rs71,%rs74;
}
	// end inline asm
	// begin inline asm
	{mul.f16 %rs337,%rs72,%rs77;
}
	// end inline asm
	mov.f32 	%f22, 0f00000000;
	// begin inline asm
	{  cvt.rn.f16.f32 %rs78, %f22;}

	// end inline asm
	cvta.to.global.u64 	%rd33, %rd26;
	mul.wide.s32 	%rd34, %r43, 2;
	add.s64 	%rd2, %rd33, %rd34;
	st.global.u16 	[%rd2], %rs78;
	cvta.to.global.u64 	%rd35, %rd24;
	add.s64 	%rd3, %rd35, %rd34;
	st.global.u16 	[%rd3], %rs78;
	cvta.to.global.u64 	%rd36, %rd27;
	add.s64 	%rd4, %rd36, %rd34;
	st.global.u16 	[%rd4], %rs337;
	setp.lt.s32 	%p8, %r30, 1;
	@%p8 bra 	$L__BB1_50;
	and.b32  	%r5, %r30, 3;
	setp.lt.u32 	%p9, %r30, 4;
	mov.b32 	%r50, 0;
	mov.u16 	%rs331, %rs78;
	@%p9 bra 	$L__BB1_39;
	and.b32  	%r50, %r30, 2147483644;
	shl.b32 	%r7, %r4, 2;
	mov.b32 	%r45, 0;
	mul.wide.s32 	%rd10, %r4, 2;
	mov.u32 	%r44, %r4;
	mov.u16 	%rs331, %rs78;
$L__BB1_6:
	.pragma "nounroll";
	mul.wide.s32 	%rd37, %r43, 2;
	add.s64 	%rd5, %rd1, %rd37;
	ld.global.nc.u16 	%rs82, [%rd5];
	// begin inline asm
	{add.f16 %rs80,%rs337,%rs82;
}
	// end inline asm
	mul.wide.s32 	%rd6, %r44, 2;
	add.s64 	%rd7, %rd4, %rd6;
	st.global.u16 	[%rd7], %rs80;
	// begin inline asm
	{ .reg .pred __$temp3;
  setp.ge.f16  __$temp3, %rs80, %rs77;
  selp.u16 %rs83, 1, 0, __$temp3;}
	// end inline asm
	setp.eq.s16 	%p10, %rs83, 0;
	// begin inline asm
	{ .reg .pred __$temp3;
  setp.lt.f16  __$temp3, %rs331, %rs2;
  selp.u16 %rs86, 1, 0, __$temp3;}
	// end inline asm
	setp.eq.s16 	%p11, %rs86, 0;
	or.pred  	%p12, %p10, %p11;
	// begin inline asm
	{ .reg .pred __$temp3;
  setp.lt.f16  __$temp3, %rs80, %rs78;
  selp.u16 %rs89, 1, 0, __$temp3;}
	// end inline asm
	setp.eq.s16 	%p13, %rs89, 0;
	// begin inline asm
	{ .reg .pred __$temp3;
  setp.gt.f16  __$temp3, %rs331, %rs3;
  selp.u16 %rs92, 1, 0, __$temp3;}
	// end inline asm
	setp.eq.s16 	%p14, %rs92, 0;
	or.pred  	%p1, %p13, %p14;
	@%p12 bra 	$L__BB1_8;
	mov.f32 	%f23, 0f3F800000;
	// begin inline asm
	{  cvt.rn.f16.f32 %rs322, %f23;}

	// end inline asm
	bra.uni 	$L__BB1_10;
$L__BB1_8:
	mov.u16 	%rs322, %rs78;
	@%p1 bra 	$L__BB1_10;
	mov.f32 	%f24, 0fBF800000;
	// begin inline asm
	{  cvt.rn.f16.f32 %rs322, %f24;}

	// end inline asm
$L__BB1_10:
	// begin inline asm
	{mul.f16 %rs97,%rs77,%rs322;
}
	// end inline asm
	// begin inline asm
	cvt.rn.f16.s32 %rs100, %r45;
	// end inline asm
	// begin inline asm
	{ .reg .pred __$temp3;
  setp.lt.f16  __$temp3, %rs100, %rs2;
  selp.u16 %rs101, 1, 0, __$temp3;}
	// end inline asm
	setp.eq.s16 	%p15, %rs101, 0;
	mov.u16 	%rs323, %rs78;
	@%p15 bra 	$L__BB1_14;
	// begin inline asm
	{mul.f16 %rs104,%rs74,%rs77;
}
	// end inline asm
	// begin inline asm
	{  cvt.f32.f16 %f25, %rs104;}

	// end inline asm
	// begin inline asm
	{  cvt.f32.f16 %f26, %rs2;}

	// end inline asm
	// begin inline asm
	{rcp.approx.ftz.f32 %f27, %f26;
}
	// end inline asm
	mul.f32 	%f29, %f25, %f27;
	// begin inline asm
	{  cvt.rn.f16.f32 %rs323, %f29;}

	// end inline asm
	// begin inline asm
	{abs.f16 %rs110,%rs323;
}
	// end inline asm
	mov.b16 	%rs114, 143;
	// begin inline asm
	{ .reg .pred __$temp3;
  setp.lt.f16  __$temp3, %rs110, %rs114;
  selp.u16 %rs112, 1, 0, __$temp3;}
	// end inline asm
	setp.eq.s16 	%p16, %rs112, 0;
	@%p16 bra 	$L__BB1_14;
	// begin inline asm
	{ .reg .pred __$temp3;
  setp.lt.f16  __$temp3, %rs78, %rs110;
  selp.u16 %rs115, 1, 0, __$temp3;}
	// end inline asm
	setp.eq.s16 	%p17, %rs115, 0;
	@%p17 bra 	$L__BB1_14;
	neg.f32 	%f31, %f26;
	fma.rn.f32 	%f32, %f31, %f29, %f25;
	fma.rn.f32 	%f30, %f27, %f32, %f29;
	// begin inline asm
	{  cvt.rn.f16.f32 %rs323, %f30;}

	// end inline asm
$L__BB1_14:
	// begin inline asm
	{add.f16 %rs119,%rs97,%rs323;
}
	// end inline asm
	// begin inline asm
	{sub.f16 %rs122,%rs80,%rs119;
}
	// end inline asm
	// begin inline asm
	{add.f16 %rs125,%rs331,%rs322;
}
	// end inline asm
	add.s64 	%rd8, %rd3, %rd6;
	st.global.u16 	[%rd8], %rs322;
	add.s64 	%rd9, %rd2, %rd6;
	st.global.u16 	[%rd9], %rs125;
	add.s64 	%rd11, %rd5, %rd10;
	ld.global.nc.u16 	%rs130, [%rd11];
	// begin inline asm
	{add.f16 %rs128,%rs122,%rs130;
}
	// end inline asm
	add.s64 	%rd12, %rd7, %rd10;
	st.global.u16 	[%rd12], %rs128;
	// begin inline asm
	{ .reg .pred __$temp3;
  setp.ge.f16  __$temp3, %rs128, %rs77;
  selp.u16 %rs131, 1, 0, __$temp3;}
	// end inline asm
	setp.eq.s16 	%p18, %rs131, 0;
	// begin inline asm
	{ .reg .pred __$temp3;
  setp.lt.f16  __$temp3, %rs125, %rs2;
  selp.u16 %rs134, 1, 0, __$temp3;}
	// end inline asm
	setp.eq.s16 	%p19, %rs134, 0;
	or.pred  	%p20, %p18, %p19;
	// begin inline asm
	{ .reg .pred __$temp3;
  setp.lt.f16  __$temp3, %rs128, %rs78;
  selp.u16 %rs137, 1, 0, __$temp3;}
	// end inline asm
	setp.eq.s16 	%p21, %rs137, 0;
	// begin inline asm
	{ .reg .pred __$temp3;
  setp.gt.f16  __$temp3, %rs125, %rs3;
  selp.u16 %rs140, 1, 0, __$temp3;}
	// end inline asm
	setp.eq.s16 	%p22, %rs140, 0;
	or.pred  	%p2, %p21, %p22;
	@%p20 bra 	$L__BB1_16;
	mov.f32 	%f33, 0f3F800000;
	// begin inline asm
	{  cvt.rn.f16.f32 %rs324, %f33;}

	// end inline asm
	bra.uni 	$L__BB1_18;
$L__BB1_16:
	mov.u16 	%rs324, %rs78;
	@%p2 bra 	$L__BB1_18;
	mov.f32 	%f34, 0fBF800000;
	// begin inline asm
	{  cvt.rn.f16.f32 %rs324, %f34;}

	// end inline asm
$L__BB1_18:
	// begin inline asm
	{mul.f16 %rs145,%rs77,%rs324;
}
	// end inline asm
	add.s32 	%r37, %r45, 1;
	// begin inline asm
	cvt.rn.f16.s32 %rs148, %r37;
	// end inline asm
	// begin inline asm
	{ .reg .pred __$temp3;
  setp.lt.f16  __$temp3, %rs148, %rs2;
  selp.u16 %rs149, 1, 0, __$temp3;}
	// end inline asm
	setp.eq.s16 	%p23, %rs149, 0;
	mov.u16 	%rs325, %rs78;
	@%p23 bra 	$L__BB1_22;
	// begin inline asm
	{mul.f16 %rs152,%rs74,%rs77;
}
	// end inline asm
	// begin inline asm
	{  cvt.f32.f16 %f35, %rs152;}

	// end inline asm
	// begin inline asm
	{  cvt.f32.f16 %f36, %rs2;}

	// end inline asm
	// begin inline asm
	{rcp.approx.ftz.f32 %f37, %f36;
}
	// end inline asm
	mul.f32 	%f39, %f35, %f37;
	// begin inline asm
	{  cvt.rn.f16.f32 %rs325, %f39;}

	// end inline asm
	// begin inline asm
	{abs.f16 %rs158,%rs325;
}
	// end inline asm
	mov.b16 	%rs162, 143;
	// begin inline asm
	{ .reg .pred __$temp3;
  setp.lt.f16  __$temp3, %rs158, %rs162;
  selp.u16 %rs160, 1, 0, __$temp3;}
	// end inline asm
	setp.eq.s16 	%p24, %rs160, 0;
	@%p24 bra 	$L__BB1_22;
	// begin inline asm
	{ .reg .pred __$temp3;
  setp.lt.f16  __$temp3, %rs78, %rs158;
  selp.u16 %rs163, 1, 0, __$temp3;}
	// end inline asm
	setp.eq.s16 	%p25, %rs163, 0;
	@%p25 bra 	$L__BB1_22;
	neg.f32 	%f41, %f36;
	fma.rn.f32 	%f42, %f41, %f39, %f35;
	fma.rn.f32 	%f40, %f37, %f42, %f39;
	// begin inline asm
	{  cvt.rn.f16.f32 %rs325, %f40;}

	// end inline asm
$L__BB1_22:
	// begin inline asm
	{add.f16 %rs167,%rs145,%rs325;
}
	// end inline asm
	// begin inline asm
	{sub.f16 %rs170,%rs128,%rs167;
}
	// end inline asm
	// begin inline asm
	{add.f16 %rs173,%rs125,%rs324;
}
	// end inline asm
	add.s64 	%rd13, %rd8, %rd10;
	st.global.u16 	[%rd13], %rs324;
	add.s64 	%rd14, %rd9, %rd10;
	st.global.u16 	[%rd14], %rs173;
	add.s64 	%rd15, %rd11, %rd10;
	ld.global.nc.u16 	%rs178, [%rd15];
	// begin inline asm
	{add.f16 %rs176,%rs170,%rs178;
}
	// end inline asm
	add.s64 	%rd16, %rd12, %rd10;
	st.global.u16 	[%rd16], %rs176;
	// begin inline asm
	{ .reg .pred __$temp3;
  setp.ge.f16  __$temp3, %rs176, %rs77;
  selp.u16 %rs179, 1, 0, __$temp3;}
	// end inline asm
	setp.eq.s16 	%p26, %rs179, 0;
	// begin inline asm
	{ .reg .pred __$temp3;
  setp.lt.f16  __$temp3, %rs173, %rs2;
  selp.u16 %rs182, 1, 0, __$temp3;}
	// end inline asm
	setp.eq.s16 	%p27, %rs182, 0;
	or.pred  	%p28, %p26, %p27;
	// begin inline asm
	{ .reg .pred __$temp3;
  setp.lt.f16  __$temp3, %rs176, %rs78;
  selp.u16 %rs185, 1, 0, __$temp3;}
	// end inline asm
	setp.eq.s16 	%p29, %rs185, 0;
	// begin inline asm
	{ .reg .pred __$temp3;
  setp.gt.f16  __$temp3, %rs173, %rs3;
  selp.u16 %rs188, 1, 0, __$temp3;}
	// end inline asm
	setp.eq.s16 	%p30, %rs188, 0;
	or.pred  	%p3, %p29, %p30;
	@%p28 bra 	$L__BB1_24;
	mov.f32 	%f43, 0f3F800000;
	// begin inline asm
	{  cvt.rn.f16.f32 %rs326, %f43;}

	// end inline asm
	bra.uni 	$L__BB1_26;
$L__BB1_24:
	mov.u16 	%rs326, %rs78;
	@%p3 bra 	$L__BB1_26;
	mov.f32 	%f44, 0fBF800000;
	// begin inline asm
	{  cvt.rn.f16.f32 %rs326, %f44;}

	// end inline asm
$L__BB1_26:
	// begin inline asm
	{mul.f16 %rs193,%rs77,%rs326;
}
	// end inline asm
	add.s32 	%r38, %r37, 1;
	// begin inline asm
	cvt.rn.f16.s32 %rs196, %r38;
	// end inline asm
	// begin inline asm
	{ .reg .pred __$temp3;
  setp.lt.f16  __$temp3, %rs196, %rs2;
  selp.u16 %rs197, 1, 0, __$temp3;}
	// end inline asm
	setp.eq.s16 	%p31, %rs197, 0;
	mov.u16 	%rs327, %rs78;
	@%p31 bra 	$L__BB1_30;
	// begin inline asm
	{mul.f16 %rs200,%rs74,%rs77;
}
	// end inline asm
	// begin inline asm
	{  cvt.f32.f16 %f45, %rs200;}

	// end inline asm
	// begin inline asm
	{  cvt.f32.f16 %f46, %rs2;}

	// end inline asm
	// begin inline asm
	{rcp.approx.ftz.f32 %f47, %f46;
}
	// end inline asm
	mul.f32 	%f49, %f45, %f47;
	// begin inline asm
	{  cvt.rn.f16.f32 %rs327, %f49;}

	// end inline asm
	// begin inline asm
	{abs.f16 %rs206,%rs327;
}
	// end inline asm
	mov.b16 	%rs210, 143;
	// begin inline asm
	{ .reg .pred __$temp3;
  setp.lt.f16  __$temp3, %rs206, %rs210;
  selp.u16 %rs208, 1, 0, __$temp3;}
	// end inline asm
	setp.eq.s16 	%p32, %rs208, 0;
	@%p32 bra 	$L__BB1_30;
	// begin inline asm
	{ .reg .pred __$temp3;
  setp.lt.f16  __$temp3, %rs78, %rs206;
  selp.u16 %rs211, 1, 0, __$temp3;}
	// end inline asm
	setp.eq.s16 	%p33, %rs211, 0;
	@%p33 bra 	$L__BB1_30;
	neg.f32 	%f51, %f46;
	fma.rn.f32 	%f52, %f51, %f49, %f45;
	fma.rn.f32 	%f50, %f47, %f52, %f49;
	// begin inline asm
	{  cvt.rn.f16.f32 %rs327, %f50;}

	// end inline asm
$L__BB1_30:
	// begin inline asm
	{add.f16 %rs215,%rs193,%rs327;
}
	// end inline asm
	// begin inline asm
	{sub.f16 %rs218,%rs176,%rs215;
}
	// end inline asm
	// begin inline asm
	{add.f16 %rs221,%rs173,%rs326;
}
	// end inline asm
	add.s64 	%rd17, %rd13, %rd10;
	st.global.u16 	[%rd17], %rs326;
	add.s64 	%rd18, %rd14, %rd10;
	st.global.u16 	[%rd18], %rs221;
	add.s64 	%rd38, %rd15, %rd10;
	ld.global.nc.u16 	%rs226, [%rd38];
	// begin inline asm
	{add.f16 %rs224,%rs218,%rs226;
}
	// end inline asm
	add.s64 	%rd39, %rd16, %rd10;
	st.global.u16 	[%rd39], %rs224;
	// begin inline asm
	{ .reg .pred __$temp3;
  setp.ge.f16  __$temp3, %rs224, %rs77;
  selp.u16 %rs227, 1, 0, __$temp3;}
	// end inline asm
	setp.eq.s16 	%p34, %rs227, 0;
	// begin inline asm
	{ .reg .pred __$temp3;
  setp.lt.f16  __$temp3, %rs221, %rs2;
  selp.u16 %rs230, 1, 0, __$temp3;}
	// end inline asm
	setp.eq.s16 	%p35, %rs230, 0;
	or.pred  	%p36, %p34, %p35;
	// begin inline asm
	{ .reg .pred __$temp3;
  setp.lt.f16  __$temp3, %rs224, %rs78;
  selp.u16 %rs233, 1, 0, __$temp3;}
	// end inline asm
	setp.eq.s16 	%p37, %rs233, 0;
	// begin inline asm
	{ .reg .pred __$temp3;
  setp.gt.f16  __$temp3, %rs221, %rs3;
  selp.u16 %rs236, 1, 0, __$temp3;}
	// end inline asm
	setp.eq.s16 	%p38, %rs236, 0;
	or.pred  	%p4, %p37, %p38;
	@%p36 bra 	$L__BB1_32;
	mov.f32 	%f53, 0f3F800000;
	// begin inline asm
	{  cvt.rn.f16.f32 %rs328, %f53;}

	// end inline asm
	bra.uni 	$L__BB1_34;
$L__BB1_32:
	mov.u16 	%rs328, %rs78;
	@%p4 bra 	$L__BB1_34;
	mov.f32 	%f54, 0fBF800000;
	// begin inline asm
	{  cvt.rn.f16.f32 %rs328, %f54;}

	// end inline asm
$L__BB1_34:
	// begin inline asm
	{mul.f16 %rs241,%rs77,%rs328;
}
	// end inline asm
	add.s32 	%r39, %r38, 1;
	// begin inline asm
	cvt.rn.f16.s32 %rs244, %r39;
	// end inline asm
	// begin inline asm
	{ .reg .pred __$temp3;
  setp.lt.f16  __$temp3, %rs244, %rs2;
  selp.u16 %rs245, 1, 0, __$temp3;}
	// end inline asm
	setp.eq.s16 	%p39, %rs245, 0;
	mov.u16 	%rs329, %rs78;
	@%p39 bra 	$L__BB1_38;
	// begin inline asm
	{mul.f16 %rs248,%rs74,%rs77;
}
	// end inline asm
	// begin inline asm
	{  cvt.f32.f16 %f55, %rs248;}

	// end inline asm
	// begin inline asm
	{  cvt.f32.f16 %f56, %rs2;}

	// end inline asm
	// begin inline asm
	{rcp.approx.ftz.f32 %f57, %f56;
}
	// end inline asm
	mul.f32 	%f59, %f55, %f57;
	// begin inline asm
	{  cvt.rn.f16.f32 %rs329, %f59;}

	// end inline asm
	// begin inline asm
	{abs.f16 %rs254,%rs329;
}
	// end inline asm
	mov.b16 	%rs258, 143;
	// begin inline asm
	{ .reg .pred __$temp3;
  setp.lt.f16  __$temp3, %rs254, %rs258;
  selp.u16 %rs256, 1, 0, __$temp3;}
	// end inline asm
	setp.eq.s16 	%p40, %rs256, 0;
	@%p40 bra 	$L__BB1_38;
	// begin inline asm
	{ .reg .pred __$temp3;
  setp.lt.f16  __$temp3, %rs78, %rs254;
  selp.u16 %rs259, 1, 0, __$temp3;}
	// end inline asm
	setp.eq.s16 	%p41, %rs259, 0;
	@%p41 bra 	$L__BB1_38;
	neg.f32 	%f61, %f56;
	fma.rn.f32 	%f62, %f61, %f59, %f55;
	fma.rn.f32 	%f60, %f57, %f62, %f59;
	// begin inline asm
	{  cvt.rn.f16.f32 %rs329, %f60;}

	// end inline asm
$L__BB1_38:
	// begin inline asm
	{add.f16 %rs263,%rs241,%rs329;
}
	// end inline asm
	// begin inline asm
	{sub.f16 %rs337,%rs224,%rs263;
}
	// end inline asm
	// begin inline asm
	{add.f16 %rs331,%rs221,%rs328;
}
	// end inline asm
	add.s64 	%rd40, %rd17, %rd10;
	st.global.u16 	[%rd40], %rs328;
	add.s64 	%rd41, %rd18, %rd10;
	st.global.u16 	[%rd41], %rs331;
	add.s32 	%r44, %r44, %r7;
	add.s32 	%r43, %r43, %r7;
	add.s32 	%r45, %r39, 1;
	setp.ne.s32 	%p42, %r45, %r50;
	@%p42 bra 	$L__BB1_6;
$L__BB1_39:
	setp.eq.s32 	%p43, %r5, 0;
	@%p43 bra 	$L__BB1_50;
	mad.lo.s32 	%r49, %r4, %r50, %r4;
	mul.lo.s32 	%r40, %r50, %r31;
	mad.lo.s32 	%r41, %r40, %r29, %r2;
	add.s32 	%r48, %r41, %r1;
	neg.s32 	%r47, %r5;
$L__BB1_41:
	.pragma "nounroll";
	mul.wide.s32 	%rd42, %r48, 2;
	add.s64 	%rd43, %rd1, %rd42;
	ld.global.nc.u16 	%rs274, [%rd43];
	// begin inline asm
	{add.f16 %rs272,%rs337,%rs274;
}
	// end inline asm
	mul.wide.s32 	%rd19, %r49, 2;
	add.s64 	%rd44, %rd4, %rd19;
	st.global.u16 	[%rd44], %rs272;
	// begin inline asm
	{ .reg .pred __$temp3;
  setp.ge.f16  __$temp3, %rs272, %rs77;
  selp.u16 %rs275, 1, 0, __$temp3;}
	// end inline asm
	setp.eq.s16 	%p44, %rs275, 0;
	// begin inline asm
	{ .reg .pred __$temp3;
  setp.lt.f16  __$temp3, %rs331, %rs2;
  selp.u16 %rs278, 1, 0, __$temp3;}
	// end inline asm
	setp.eq.s16 	%p45, %rs278, 0;
	or.pred  	%p46, %p44, %p45;
	// begin inline asm
	{ .reg .pred __$temp3;
  setp.lt.f16  __$temp3, %rs272, %rs78;
  selp.u16 %rs281, 1, 0, __$temp3;}
	// end inline asm
	setp.eq.s16 	%p47, %rs281, 0;
	// begin inline asm
	{ .reg .pred __$temp3;
  setp.gt.f16  __$temp3, %rs331, %rs3;
  selp.u16 %rs284, 1, 0, __$temp3;}
	// end inline asm
	setp.eq.s16 	%p48, %rs284, 0;
	or.pred  	%p5, %p47, %p48;
	@%p46 bra 	$L__BB1_43;
	mov.f32 	%f63, 0f3F800000;
	// begin inline asm
	{  cvt.rn.f16.f32 %rs335, %f63;}

	// end inline asm
	bra.uni 	$L__BB1_45;
$L__BB1_43:
	mov.u16 	%rs335, %rs78;
	@%p5 bra 	$L__BB1_45;
	mov.f32 	%f64, 0fBF800000;
	// begin inline asm
	{  cvt.rn.f16.f32 %rs335, %f64;}

	// end inline asm
$L__BB1_45:
	// begin inline asm
	{mul.f16 %rs289,%rs77,%rs335;
}
	// end inline asm
	// begin inline asm
	cvt.rn.f16.s32 %rs292, %r50;
	// end inline asm
	// begin inline asm
	{ .reg .pred __$temp3;
  setp.lt.f16  __$temp3, %rs292, %rs2;
  selp.u16 %rs293, 1, 0, __$temp3;}
	// end inline asm
	setp.eq.s16 	%p49, %rs293, 0;
	mov.u16 	%rs336, %rs78;
	@%p49 bra 	$L__BB1_49;
	// begin inline asm
	{mul.f16 %rs296,%rs74,%rs77;
}
	// end inline asm
	// begin inline asm
	{  cvt.f32.f16 %f65, %rs296;}

	// end inline asm
	// begin inline asm
	{  cvt.f32.f16 %f66, %rs2;}

	// end inline asm
	// begin inline asm
	{rcp.approx.ftz.f32 %f67, %f66;
}
	// end inline asm
	mul.f32 	%f69, %f65, %f67;
	// begin inline asm
	{  cvt.rn.f16.f32 %rs336, %f69;}

	// end inline asm
	// begin inline asm
	{abs.f16 %rs302,%rs336;
}
	// end inline asm
	mov.b16 	%rs306, 143;
	// begin inline asm
	{ .reg .pred __$temp3;
  setp.lt.f16  __$temp3, %rs302, %rs306;
  selp.u16 %rs304, 1, 0, __$temp3;}
	// end inline asm
	setp.eq.s16 	%p50, %rs304, 0;
	@%p50 bra 	$L__BB1_49;
	// begin inline asm
	{ .reg .pred __$temp3;
  setp.lt.f16  __$temp3, %rs78, %rs302;
  selp.u16 %rs307, 1, 0, __$temp3;}
	// end inline asm
	setp.eq.s16 	%p51, %rs307, 0;
	@%p51 bra 	$L__BB1_49;
	neg.f32 	%f71, %f66;
	fma.rn.f32 	%f72, %f71, %f69, %f65;
	fma.rn.f32 	%f70, %f67, %f72, %f69;
	// begin inline asm
	{  cvt.rn.f16.f32 %rs336, %f70;}

	// end inline asm
$L__BB1_49:
	// begin inline asm
	{add.f16 %rs311,%rs289,%rs336;
}
	// end inline asm
	// begin inline asm
	{sub.f16 %rs337,%rs272,%rs311;
}
	// end inline asm
	// begin inline asm
	{add.f16 %rs331,%rs331,%rs335;
}
	// end inline asm
	add.s64 	%rd45, %rd3, %rd19;
	st.global.u16 	[%rd45], %rs335;
	add.s64 	%rd46, %rd2, %rd19;
	st.global.u16 	[%rd46], %rs331;
	add.s32 	%r49, %r49, %r4;
	add.s32 	%r48, %r48, %r4;
	add.s32 	%r47, %r47, 1;
	setp.ne.s32 	%p52, %r47, 0;
	add.s32 	%r50, %r50, 1;
	@%p52 bra 	$L__BB1_41;
$L__BB1_50:
	cvta.to.global.u64 	%rd47, %rd25;
	add.s64 	%rd49, %rd47, %rd34;
	st.global.u16 	[%rd49], %rs337;
$L__BB1_51:
	ret;

}
	// .globl	backward_kernel_fp32
.visible .entry backward_kernel_fp32(
	.param .u64 .ptr .align 1 backward_kernel_fp32_param_0,
	.param .u64 .ptr .align 1 backward_kernel_fp32_param_1,
	.param .u64 .ptr .align 1 backward_kernel_fp32_param_2,
	.param .u64 .ptr .align 1 backward_kernel_fp32_param_3,
	.param .u64 .ptr .align 1 backward_kernel_fp32_param_4,
	.param .u64 .ptr .align 1 backward_kernel_fp32_param_5,
	.param .u64 .ptr .align 1 backward_kernel_fp32_param_6,
	.param .u64 .ptr .align 1 backward_kernel_fp32_param_7,
	.param .u64 .ptr .align 1 backward_kernel_fp32_param_8,
	.param .u64 .ptr .align 1 backward_kernel_fp32_param_9,
	.param .u32 backward_kernel_fp32_param_10,
	.param .u32 backward_kernel_fp32_param_11,
	.param .u32 backward_kernel_fp32_param_12
)
.maxntid 128
.minnctapersm 8
{
	.reg .pred 	%p<20>;
	.reg .b32 	%r<41>;
	.reg .b32 	%f<159>;
	.reg .b64 	%rd<33>;

	ld.param.u64 	%rd8, [backward_kernel_fp32_param_0];
	ld.param.u64 	%rd9, [backward_kernel_fp32_param_4];
	ld.param.u64 	%rd10, [backward_kernel_fp32_param_5];
	ld.param.u64 	%rd5, [backward_kernel_fp32_param_6];
	ld.param.u64 	%rd6, [backward_kernel_fp32_param_7];
	ld.param.u64 	%rd7, [backward_kernel_fp32_param_8];
	ld.param.u64 	%rd11, [backward_kernel_fp32_param_9];
	ld.param.u32 	%r19, [backward_kernel_fp32_param_10];
	ld.param.u32 	%r20, [backward_kernel_fp32_param_11];
	ld.param.u32 	%r21, [backward_kernel_fp32_param_12];
	cvta.to.global.u64 	%rd1, %rd11;
	cvta.to.global.u64 	%rd2, %rd8;
	cvta.to.global.u64 	%rd3, %rd9;
	cvta.to.global.u64 	%rd4, %rd10;
	mov.u32 	%r22, %ctaid.x;
	mov.u32 	%r23, %ntid.x;
	mul.lo.s32 	%r1, %r22, %r23;
	mov.u32 	%r2, %tid.x;
	add.s32 	%r3, %r1, %r2;
	mul.lo.s32 	%r4, %r21, %r19;
	setp.ge.s32 	%p1, %r3, %r4;
	@%p1 bra 	$L__BB2_9;
	setp.ne.s32 	%p2, %r2, 0;
	@%p2 bra 	$L__BB2_3;
	cvta.to.global.u64 	%rd12, %rd5;
	ld.global.f32 	%f16, [%rd12];
	cvta.to.global.u64 	%rd13, %rd6;
	ld.global.f32 	%f17, [%rd13];
	st.shared.v2.f32 	[shared_backward], {%f16, %f17};
	cvta.to.global.u64 	%rd14, %rd7;
	ld.global.f32 	%f18, [%rd14];
	st.shared.f32 	[shared_backward+8], %f18;
$L__BB2_3:
	bar.sync 	0;
	.pragma "used_bytes_mask 4095";
	ld.shared.v4.f32 	{%f1, %f2, %f3, %f19}, [shared_backward];
	setp.lt.s32 	%p3, %r20, 1;
	@%p3 bra 	$L__BB2_9;
	mul.f32 	%f21, %f1, 0f3ECF5C29;
	mov.f32 	%f22, 0f3F800000;
	div.approx.f32 	%f4, %f22, %f1;
	mul.f32 	%f23, %f21, %f21;
	mov.f32 	%f24, 0f3F000000;
	div.approx.f32 	%f5, %f24, %f23;
	div.approx.f32 	%f6, %f22, %f22;
	mov.f32 	%f25, 0f3E27F62B;
	div.approx.f32 	%f7, %f24, %f25;
	and.b32  	%r24, %r20, 1;
	setp.eq.b32 	%p4, %r24, 1;
	not.pred 	%p5, %p4;
	mov.f32 	%f157, 0f00000000;
	mov.u32 	%r40, %r20;
	mov.f32 	%f158, %f157;
	@%p5 bra 	$L__BB2_6;
	mul.lo.s32 	%r25, %r20, %r4;
	add.s32 	%r26, %r25, %r3;
	add.s32 	%r40, %r20, -1;
	sub.s32 	%r27, %r25, %r4;
	add.s32 	%r28, %r27, %r3;
	sub.s32 	%r29, %r26, %r4;
	mul.wide.s32 	%rd15, %r26, 4;
	add.s64 	%rd16, %rd4, %rd15;
	ld.global.nc.f32 	%f26, [%rd16];
	mul.wide.s32 	%rd17, %r28, 4;
	add.s64 	%rd18, %rd3, %rd17;
	ld.global.nc.f32 	%f27, [%rd18];
	mul.wide.s32 	%rd19, %r29, 4;
	add.s64 	%rd20, %rd2, %rd19;
	ld.global.nc.f32 	%f28, [%rd20];
	sub.f32 	%f29, %f26, %f1;
	sub.f32 	%f30, %f2, %f27;
	sub.f32 	%f31, %f27, %f3;
	neg.f32 	%f32, %f29;
	mul.f32 	%f33, %f29, %f32;
	mul.f32 	%f34, %f33, %f5;
	mul.f32 	%f35, %f34, 0f3FB8AA3B;
	ex2.approx.f32 	%f36, %f35;
	mul.f32 	%f37, %f4, %f36;
	setp.gt.f32 	%p6, %f30, 0f00000000;
	selp.f32 	%f38, 0f3F800000, 0f00000000, %p6;
	neg.f32 	%f39, %f26;
	mul.f32 	%f40, %f26, %f39;
	mul.f32 	%f41, %f40, %f5;
	mul.f32 	%f42, %f41, 0f3FB8AA3B;
	ex2.approx.f32 	%f43, %f42;
	mul.f32 	%f44, %f4, %f43;
	setp.gt.f32 	%p7, %f31, 0f00000000;
	selp.f32 	%f45, 0f3F800000, 0f00000000, %p7;
	mul.f32 	%f46, %f45, %f44;
	fma.rn.f32 	%f47, %f38, %f37, %f46;
	setp.ge.f32 	%p8, %f29, 0f00000000;
	selp.f32 	%f48, 0f3F800000, 0f00000000, %p8;
	neg.f32 	%f49, %f30;
	mul.f32 	%f50, %f30, %f49;
	mul.f32 	%f51, %f50, %f7;
	mul.f32 	%f52, %f51, 0f3FB8AA3B;
	ex2.approx.f32 	%f53, %f52;
	mul.f32 	%f54, %f6, %f53;
	setp.lt.f32 	%p9, %f26, 0f00000000;
	selp.f32 	%f55, 0f3F800000, 0f00000000, %p9;
	neg.f32 	%f56, %f31;
	mul.f32 	%f57, %f31, %f56;
	mul.f32 	%f58, %f57, %f7;
	mul.f32 	%f59, %f58, 0f3FB8AA3B;
	ex2.approx.f32 	%f60, %f59;
	mul.f32 	%f61, %f6, %f60;
	mul.f32 	%f62, %f55, %f61;
	fma.rn.f32 	%f63, %f48, %f54, %f62;
	mul.f32 	%f64, %f1, 0f00000000;
	sub.f32 	%f65, %f28, %f64;
	add.f32 	%f66, %f65, 0f00000000;
	fma.rn.f32 	%f158, %f66, %f47, 0f00000000;
	mul.f32 	%f67, %f66, %f63;
	mov.f32 	%f68, 0f00000000;
	sub.f32 	%f157, %f68, %f67;
	add.s64 	%rd21, %rd1, %rd19;
	st.global.f32 	[%rd21], %f158;
$L__BB2_6:
	setp.eq.s32 	%p10, %r20, 1;
	@%p10 bra 	$L__BB2_9;
	add.s32 	%r30, %r40, -2;
	mad.lo.s32 	%r31, %r4, %r30, %r2;
	add.s32 	%r39, %r31, %r1;
	shl.b32 	%r8, %r4, 1;
	add.s32 	%r32, %r40, -1;
	mad.lo.s32 	%r33, %r4, %r32, %r2;
	add.s32 	%r38, %r33, %r1;
	mul.lo.s32 	%r34, %r40, %r21;
	mad.lo.s32 	%r35, %r34, %r19, %r2;
	add.s32 	%r37, %r35, %r1;
$L__BB2_8:
	mul.wide.s32 	%rd22, %r37, 4;
	add.s64 	%rd23, %rd4, %rd22;
	ld.global.nc.f32 	%f69, [%rd23];
	mul.wide.s32 	%rd24, %r38, 4;
	add.s64 	%rd25, %rd3, %rd24;
	ld.global.nc.f32 	%f70, [%rd25];
	add.s64 	%rd26, %rd2, %rd24;
	ld.global.nc.f32 	%f71, [%rd26];
	sub.f32 	%f72, %f69, %f1;
	sub.f32 	%f73, %f2, %f70;
	sub.f32 	%f74, %f70, %f3;
	neg.f32 	%f75, %f72;
	mul.f32 	%f76, %f72, %f75;
	mul.f32 	%f77, %f76, %f5;
	mul.f32 	%f78, %f77, 0f3FB8AA3B;
	ex2.approx.f32 	%f79, %f78;
	mul.f32 	%f80, %f4, %f79;
	setp.gt.f32 	%p11, %f73, 0f00000000;
	selp.f32 	%f81, 0f3F800000, 0f00000000, %p11;
	neg.f32 	%f82, %f69;
	mul.f32 	%f83, %f69, %f82;
	mul.f32 	%f84, %f83, %f5;
	mul.f32 	%f85, %f84, 0f3FB8AA3B;
	ex2.approx.f32 	%f86, %f85;
	mul.f32 	%f87, %f4, %f86;
	setp.gt.f32 	%p12, %f74, 0f00000000;
	selp.f32 	%f88, 0f3F800000, 0f00000000, %p12;
	mul.f32 	%f89, %f88, %f87;
	fma.rn.f32 	%f90, %f81, %f80, %f89;
	setp.ge.f32 	%p13, %f72, 0f00000000;
	selp.f32 	%f91, 0f3F800000, 0f00000000, %p13;
	neg.f32 	%f92, %f73;
	mul.f32 	%f93, %f73, %f92;
	mul.f32 	%f94, %f93, %f7;
	mul.f32 	%f95, %f94, 0f3FB8AA3B;
	ex2.approx.f32 	%f96, %f95;
	mul.f32 	%f97, %f6, %f96;
	setp.lt.f32 	%p14, %f69, 0f00000000;
	selp.f32 	%f98, 0f3F800000, 0f00000000, %p14;
	neg.f32 	%f99, %f74;
	mul.f32 	%f100, %f74, %f99;
	mul.f32 	%f101, %f100, %f7;
	mul.f32 	%f102, %f101, 0f3FB8AA3B;
	ex2.approx.f32 	%f103, %f102;
	mul.f32 	%f104, %f6, %f103;
	mul.f32 	%f105, %f98, %f104;
	fma.rn.f32 	%f106, %f91, %f97, %f105;
	mul.f32 	%f107, %f1, %f158;
	sub.f32 	%f108, %f71, %f107;
	add.f32 	%f109, %f157, %f108;
	fma.rn.f32 	%f110, %f109, %f90, %f158;
	mul.f32 	%f111, %f109, %f106;
	sub.f32 	%f112, %f157, %f111;
	add.s64 	%rd27, %rd1, %rd24;
	st.global.f32 	[%rd27], %f110;
	add.s32 	%r15, %r40, -2;
	add.s64 	%rd28, %rd4, %rd24;
	ld.global.nc.f32 	%f113, [%rd28];
	mul.wide.s32 	%rd29, %r39, 4;
	add.s64 	%rd30, %rd3, %rd29;
	ld.global.nc.f32 	%f114, [%rd30];
	add.s64 	%rd31, %rd2, %rd29;
	ld.global.nc.f32 	%f115, [%rd31];
	sub.f32 	%f116, %f113, %f1;
	sub.f32 	%f117, %f2, %f114;
	sub.f32 	%f118, %f114, %f3;
	neg.f32 	%f119, %f116;
	mul.f32 	%f120, %f116, %f119;
	mul.f32 	%f121, %f120, %f5;
	mul.f32 	%f122, %f121, 0f3FB8AA3B;
	ex2.approx.f32 	%f123, %f122;
	mul.f32 	%f124, %f4, %f123;
	setp.gt.f32 	%p15, %f117, 0f00000000;
	selp.f32 	%f125, 0f3F800000, 0f00000000, %p15;
	neg.f32 	%f126, %f113;
	mul.f32 	%f127, %f113, %f126;
	mul.f32 	%f128, %f127, %f5;
	mul.f32 	%f129, %f128, 0f3FB8AA3B;
	ex2.approx.f32 	%f130, %f129;
	mul.f32 	%f131, %f4, %f130;
	setp.gt.f32 	%p16, %f118, 0f00000000;
	selp.f32 	%f132, 0f3F800000, 0f00000000, %p16;
	mul.f32 	%f133, %f132, %f131;
	fma.rn.f32 	%f134, %f125, %f124, %f133;
	setp.ge.f32 	%p17, %f116, 0f00000000;
	selp.f32 	%f135, 0f3F800000, 0f00000000, %p17;
	neg.f32 	%f136, %f117;
	mul.f32 	%f137, %f117, %f136;
	mul.f32 	%f138, %f137, %f7;
	mul.f32 	%f139, %f138, 0f3FB8AA3B;
	ex2.approx.f32 	%f140, %f139;
	mul.f32 	%f141, %f6, %f140;
	setp.lt.f32 	%p18, %f113, 0f00000000;
	selp.f32 	%f142, 0f3F800000, 0f00000000, %p18;
	neg.f32 	%f143, %f118;
	mul.f32 	%f144, %f118, %f143;
	mul.f32 	%f145, %f144, %f7;
	mul.f32 	%f146, %f145, 0f3FB8AA3B;
	ex2.approx.f32 	%f147, %f146;
	mul.f32 	%f148, %f6, %f147;
	mul.f32 	%f149, %f142, %f148;
	fma.rn.f32 	%f150, %f135, %f141, %f149;
	mul.f32 	%f151, %f1, %f110;
	sub.f32 	%f152, %f115, %f151;
	add.f32 	%f153, %f112, %f152;
	fma.rn.f32 	%f158, %f153, %f134, %f110;
	mul.f32 	%f154, %f153, %f150;
	sub.f32 	%f157, %f112, %f154;
	add.s64 	%rd32, %rd1, %rd29;
	st.global.f32 	[%rd32], %f158;
	sub.s32 	%r39, %r39, %r8;
	sub.s32 	%r38, %r38, %r8;
	sub.s32 	%r37, %r37, %r8;
	setp.gt.u32 	%p19, %r40, 2;
	mov.u32 	%r40, %r15;
	@%p19 bra 	$L__BB2_8;
$L__BB2_9:
	ret;

}
	// .globl	backward_kernel_fp16
.visible .entry backward_kernel_fp16(
	.param .u64 .ptr .align 1 backward_kernel_fp16_param_0,
	.param .u64 .ptr .align 1 backward_kernel_fp16_param_1,
	.param .u64 .ptr .align 1 backward_kernel_fp16_param_2,
	.param .u64 .ptr .align 1 backward_kernel_fp16_param_3,
	.param .u64 .ptr .align 1 backward_kernel_fp16_param_4,
	.param .u64 .ptr .align 1 backward_kernel_fp16_param_5,
	.param .u64 .ptr .align 1 backward_kernel_fp16_param_6,
	.param .u64 .ptr .align 1 backward_kernel_fp16_param_7,
	.param .u64 .ptr .align 1 backward_kernel_fp16_param_8,
	.param .u64 .ptr .align 1 backward_kernel_fp16_param_9,
	.param .u32 backward_kernel_fp16_param_10,
	.param .u32 backward_kernel_fp16_param_11,
	.param .u32 backward_kernel_fp16_param_12
)
.maxntid 128
.minnctapersm 8
{
	.reg .pred 	%p<179>;
	.reg .b16 	%rs<2670>;
	.reg .b32 	%r<184>;
	.reg .b32 	%f<329>;
	.reg .b64 	%rd<99>;

	ld.param.u64 	%rd8, [backward_kernel_fp16_param_0];
	ld.param.u64 	%rd9, [backward_kernel_fp16_param_4];
	ld.param.u64 	%rd10, [backward_kernel_fp16_param_5];
	ld.param.u64 	%rd5, [backward_kernel_fp16_param_6];
	ld.param.u64 	%rd6, [backward_kernel_fp16_param_7];
	ld.param.u64 	%rd7, [backward_kernel_fp16_param_8];
	ld.param.u64 	%rd11, [backward_kernel_fp16_param_9];
	ld.param.u32 	%r65, [backward_kernel_fp16_param_10];
	ld.param.u32 	%r66, [backward_kernel_fp16_param_11];
	ld.param.u32 	%r67, [backward_kernel_fp16_param_12];
	cvta.to.global.u64 	%rd1, %rd11;
	cvta.to.global.u64 	%rd2, %rd8;
	cvta.to.global.u64 	%rd3, %rd9;
	cvta.to.global.u64 	%rd4, %rd10;
	mov.u32 	%r68, %ctaid.x;
	mov.u32 	%r69, %ntid.x;
	mul.lo.s32 	%r1, %r68, %r69;
	mov.u32 	%r2, %tid.x;
	add.s32 	%r3, %r1, %r2;
	mul.lo.s32 	%r4, %r67, %r65;
	setp.ge.s32 	%p1, %r3, %r4;
	@%p1 bra 	$L__BB3_291;
	setp.ne.s32 	%p2, %r2, 0;
	@%p2 bra 	$L__BB3_3;
	cvta.to.global.u64 	%rd12, %rd5;
	ld.global.u16 	%rs499, [%rd12];
	cvta.to.global.u64 	%rd13, %rd6;
	ld.global.u16 	%rs500, [%rd13];
	mov.b32 	%r70, {%rs499, %rs500};
	st.shared.u32 	[shared_backward_half], %r70;
	cvta.to.global.u64 	%rd14, %rd7;
	ld.global.u16 	%rs501, [%rd14];
	st.shared.u16 	[shared_backward_half+4], %rs501;
$L__BB3_3:
	bar.sync 	0;
	.pragma "used_bytes_mask 63";
	ld.shared.v4.u16 	{%rs1, %rs2, %rs3, %rs503}, [shared_backward_half];
	mov.f32 	%f103, 0f00000000;
	// begin inline asm
	{  cvt.rn.f16.f32 %rs502, %f103;}

	// end inline asm
	setp.lt.s32 	%p3, %r66, 1;
	@%p3 bra 	$L__BB3_291;
	mov.f32 	%f104, 0f3ECF5C29;
	// begin inline asm
	{  cvt.rn.f16.f32 %rs504, %f104;}

	// end inline asm
	// begin inline asm
	{mul.f16 %rs505,%rs504,%rs1;
}
	// end inline asm
	mov.f32 	%f105, 0f3F800000;
	// begin inline asm
	{  cvt.rn.f16.f32 %rs508, %f105;}

	// end inline asm
	// begin inline asm
	{  cvt.f32.f16 %f106, %rs508;}

	// end inline asm
	// begin inline asm
	{  cvt.f32.f16 %f107, %rs1;}

	// end inline asm
	// begin inline asm
	{rcp.approx.ftz.f32 %f108, %f107;
}
	// end inline asm
	mul.f32 	%f110, %f106, %f108;
	// begin inline asm
	{  cvt.rn.f16.f32 %rs511, %f110;}

	// end inline asm
	// begin inline asm
	{abs.f16 %rs512,%rs511;
}
	// end inline asm
	mov.b16 	%rs534, 143;
	// begin inline asm
	{ .reg .pred __$temp3;
  setp.lt.f16  __$temp3, %rs512, %rs534;
  selp.u16 %rs514, 1, 0, __$temp3;}
	// end inline asm
	setp.ne.s16 	%p4, %rs514, 0;
	neg.f32 	%f121, %f107;
	fma.rn.f32 	%f122, %f121, %f110, %f106;
	fma.rn.f32 	%f1, %f108, %f122, %f110;
	mov.f32 	%f111, 0f40000000;
	// begin inline asm
	{  cvt.rn.f16.f32 %rs517, %f111;}

	// end inline asm
	// begin inline asm
	{mul.f16 %rs518,%rs505,%rs505;
}
	// end inline asm
	// begin inline asm
	{mul.f16 %rs521,%rs517,%rs518;
}
	// end inline asm
	// begin inline asm
	{  cvt.f32.f16 %f112, %rs521;}

	// end inline asm
	// begin inline asm
	{rcp.approx.ftz.f32 %f113, %f112;
}
	// end inline asm
	neg.f32 	%f3, %f112;
	mov.b32 	%r71, 0;
	// begin inline asm
	cvt.rn.f16.s32 %rs525, %r71;
	// end inline asm
	// begin inline asm
	{mul.f16 %rs526,%rs504,%rs508;
}
	// end inline asm
	// begin inline asm
	{rcp.approx.ftz.f32 %f115, %f106;
}
	// end inline asm
	mul.f32 	%f117, %f106, %f115;
	// begin inline asm
	{  cvt.rn.f16.f32 %rs529, %f117;}

	// end inline asm
	// begin inline asm
	{abs.f16 %rs530,%rs529;
}
	// end inline asm
	// begin inline asm
	{ .reg .pred __$temp3;
  setp.lt.f16  __$temp3, %rs530, %rs534;
  selp.u16 %rs532, 1, 0, __$temp3;}
	// end inline asm
	neg.f32 	%f123, %f106;
	fma.rn.f32 	%f124, %f123, %f117, %f106;
	fma.rn.f32 	%f4, %f115, %f124, %f117;
	// begin inline asm
	{mul.f16 %rs535,%rs526,%rs526;
}
	// end inline asm
	// begin inline asm
	{mul.f16 %rs538,%rs517,%rs535;
}
	// end inline asm
	// begin inline asm
	{  cvt.f32.f16 %f118, %rs538;}

	// end inline asm
	// begin inline asm
	{rcp.approx.ftz.f32 %f119, %f118;
}
	// end inline asm
	neg.f32 	%f6, %f118;
	@%p4 bra 	$L__BB3_142;
	setp.ne.s16 	%p95, %rs532, 0;
	@%p95 bra 	$L__BB3_71;
	and.b32  	%r141, %r66, 1;
	setp.eq.b32 	%p139, %r141, 1;
	not.pred 	%p140, %p139;
	mov.u32 	%r168, %r66;
	mov.u16 	%rs2556, %rs502;
	mov.u16 	%rs2557, %rs502;
	@%p140 bra 	$L__BB3_28;
	mul.lo.s32 	%r142, %r66, %r4;
	add.s32 	%r143, %r142, %r3;
	sub.s32 	%r144, %r142, %r4;
	add.s32 	%r145, %r144, %r3;
	sub.s32 	%r5, %r143, %r4;
	mul.wide.s32 	%rd78, %r143, 2;
	add.s64 	%rd79, %rd4, %rd78;
	ld.global.nc.u16 	%rs11, [%rd79];
	mul.wide.s32 	%rd80, %r145, 2;
	add.s64 	%rd81, %rd3, %rd80;
	ld.global.nc.u16 	%rs2059, [%rd81];
	mul.wide.s32 	%rd82, %r5, 2;
	add.s64 	%rd83, %rd2, %rd82;
	ld.global.nc.u16 	%rs12, [%rd83];
	// begin inline asm
	{sub.f16 %rs2054,%rs11,%rs1;
}
	// end inline asm
	// begin inline asm
	{sub.f16 %rs2057,%rs2,%rs2059;
}
	// end inline asm
	// begin inline asm
	{sub.f16 %rs2060,%rs2059,%rs3;
}
	// end inline asm
	// begin inline asm
	{sub.f16 %rs2063,%rs2054,%rs502;
}
	// end inline asm
	// begin inline asm
	{neg.f16 %rs2066,%rs2063;
}
	// end inline asm
	// begin inline asm
	{mul.f16 %rs2068,%rs2066,%rs2063;
}
	// end inline asm
	// begin inline asm
	{  cvt.f32.f16 %f281, %rs2068;}

	// end inline asm
	mul.f32 	%f282, %f281, %f113;
	// begin inline asm
	{  cvt.rn.f16.f32 %rs2546, %f282;}

	// end inline asm
	// begin inline asm
	{abs.f16 %rs2073,%rs2546;
}
	// end inline asm
	mov.b16 	%rs2077, 143;
	// begin inline asm
	{ .reg .pred __$temp3;
  setp.lt.f16  __$temp3, %rs2073, %rs2077;
  selp.u16 %rs2075, 1, 0, __$temp3;}
	// end inline asm
	setp.eq.s16 	%p141, %rs2075, 0;
	@%p141 bra 	$L__BB3_10;
	// begin inline asm
	{ .reg .pred __$temp3;
  setp.lt.f16  __$temp3, %rs502, %rs2073;
  selp.u16 %rs2078, 1, 0, __$temp3;}
	// end inline asm
	setp.eq.s16 	%p142, %rs2078, 0;
	@%p142 bra 	$L__BB3_10;
	fma.rn.f32 	%f284, %f3, %f282, %f281;
	fma.rn.f32 	%f283, %f113, %f284, %f282;
	// begin inline asm
	{  cvt.rn.f16.f32 %rs2546, %f283;}

	// end inline asm
$L__BB3_10:
	// begin inline asm
	{.reg.b32         f, C, nZ;       
 .reg.b16         h,r;            
  mov.b16         h,%rs2546;           
  cvt.f32.f16     f,h;            
  mov.b32         C, 0x3fb8aa3bU; 
  mov.b32         nZ, 0x80000000U;
  fma.rn.f32      f,f,C,nZ;       
  ex2.approx.ftz.f32  f,f;        
  cvt.rn.f16.f32      r,f;        
{.reg.b16 spc, ulp, p;
  mov.b16 spc,0X1F79U;
  mov.b16 ulp,0x9400U;
  set.eq.f16.f16 p,h, spc;
  fma.rn.f16 r,p,ulp,r;
}
{.reg.b16 spc, ulp, p;
  mov.b16 spc,0X25CFU;
  mov.b16 ulp,0x9400U;
  set.eq.f16.f16 p,h, spc;
  fma.rn.f16 r,p,ulp,r;
}
{.reg.b16 spc, ulp, p;
  mov.b16 spc,0XC13BU;
  mov.b16 ulp,0x0400U;
  set.eq.f16.f16 p,h, spc;
  fma.rn.f16 r,p,ulp,r;
}
{.reg.b16 spc, ulp, p;
  mov.b16 spc,0XC1EFU;
  mov.b16 ulp,0x0200U;
  set.eq.f16.f16 p,h, spc;
  fma.rn.f16 r,p,ulp,r;
}
  mov.b16         %rs2082,r;           
}
	// end inline asm
	// begin inline asm
	{mul.f16 %rs2084,%rs511,%rs2082;
}
	// end inline asm
	// begin inline asm
	{ .reg .pred __$temp3;
  setp.gt.f16  __$temp3, %rs2057, %rs525;
  selp.u16 %rs2087, 1, 0, __$temp3;}
	// end inline asm
	setp.eq.s16 	%p143, %rs2087, 0;
	mov.u16 	%rs2547, %rs525;
	@%p143 bra 	$L__BB3_12;
	mov.b32 	%r146, 1;
	// begin inline asm
	cvt.rn.f16.s32 %rs2547, %r146;
	// end inline asm
$L__BB3_12:
	// begin inline asm
	{mul.f16 %rs2091,%rs2084,%rs2547;
}
	// end inline asm
	// begin inline asm
	{neg.f16 %rs2094,%rs11;
}
	// end inline asm
	// begin inline asm
	{sub.f16 %rs2096,%rs2094,%rs502;
}
	// end inline asm
	// begin inline asm
	{neg.f16 %rs2099,%rs2096;
}
	// end inline asm
	// begin inline asm
	{mul.f16 %rs2101,%rs2099,%rs2096;
}
	// end inline asm
	// begin inline asm
	{  cvt.f32.f16 %f285, %rs2101;}

	// end inline asm
	mul.f32 	%f286, %f285, %f113;
	// begin inline asm
	{  cvt.rn.f16.f32 %rs2548, %f286;}

	// end inline asm
	// begin inline asm
	{abs.f16 %rs2106,%rs2548;
}
	// end inline asm
	mov.b16 	%rs2110, 143;
	// begin inline asm
	{ .reg .pred __$temp3;
  setp.lt.f16  __$temp3, %rs2106, %rs2110;
  selp.u16 %rs2108, 1, 0, __$temp3;}
	// end inline asm
	setp.eq.s16 	%p144, %rs2108, 0;
	@%p144 bra 	$L__BB3_15;
	// begin inline asm
	{ .reg .pred __$temp3;
  setp.lt.f16  __$temp3, %rs502, %rs2106;
  selp.u16 %rs2111, 1, 0, __$temp3;}
	// end inline asm
	setp.eq.s16 	%p145, %rs2111, 0;
	@%p145 bra 	$L__BB3_15;
	fma.rn.f32 	%f288, %f3, %f286, %f285;
	fma.rn.f32 	%f287, %f113, %f288, %f286;
	// begin inline asm
	{  cvt.rn.f16.f32 %rs2548, %f287;}

	// end inline asm
$L__BB3_15:
	// begin inline asm
	{.reg.b32         f, C, nZ;       
 .reg.b16         h,r;            
  mov.b16         h,%rs2548;           
  cvt.f32.f16     f,h;            
  mov.b32         C, 0x3fb8aa3bU; 
  mov.b32         nZ, 0x80000000U;
  fma.rn.f32      f,f,C,nZ;       
  ex2.approx.ftz.f32  f,f;        
  cvt.rn.f16.f32      r,f;        
{.reg.b16 spc, ulp, p;
  mov.b16 spc,0X1F79U;
  mov.b16 ulp,0x9400U;
  set.eq.f16.f16 p,h, spc;
  fma.rn.f16 r,p,ulp,r;
}
{.reg.b16 spc, ulp, p;
  mov.b16 spc,0X25CFU;
  mov.b16 ulp,0x9400U;
  set.eq.f16.f16 p,h, spc;
  fma.rn.f16 r,p,ulp,r;
}
{.reg.b16 spc, ulp, p;
  mov.b16 spc,0XC13BU;
  mov.b16 ulp,0x0400U;
  set.eq.f16.f16 p,h, spc;
  fma.rn.f16 r,p,ulp,r;
}
{.reg.b16 spc, ulp, p;
  mov.b16 spc,0XC1EFU;
  mov.b16 ulp,0x0200U;
  set.eq.f16.f16 p,h, spc;
  fma.rn.f16 r,p,ulp,r;
}
  mov.b16         %rs2115,r;           
}
	// end inline asm
	// begin inline asm
	{mul.f16 %rs2117,%rs511,%rs2115;
}
	// end inline asm
	// begin inline asm
	{ .reg .pred __$temp3;
  setp.gt.f16  __$temp3, %rs2060, %rs525;
  selp.u16 %rs2120, 1, 0, __$temp3;}
	// end inline asm
	setp.eq.s16 	%p146, %rs2120, 0;
	mov.u16 	%rs2549, %rs525;
	@%p146 bra 	$L__BB3_17;
	mov.b32 	%r147, 1;
	// begin inline asm
	cvt.rn.f16.s32 %rs2549, %r147;
	// end inline asm
$L__BB3_17:
	// begin inline asm
	{mul.f16 %rs2124,%rs2117,%rs2549;
}
	// end inline asm
	// begin inline asm
	{add.f16 %rs2127,%rs2091,%rs2124;
}
	// end inline asm
	// begin inline asm
	{ .reg .pred __$temp3;
  setp.ge.f16  __$temp3, %rs2054, %rs525;
  selp.u16 %rs2130, 1, 0, __$temp3;}
	// end inline asm
	setp.eq.s16 	%p147, %rs2130, 0;
	mov.u16 	%rs2550, %rs525;
	@%p147 bra 	$L__BB3_19;
	mov.b32 	%r148, 1;
	// begin inline asm
	cvt.rn.f16.s32 %rs2550, %r148;
	// end inline asm
$L__BB3_19:
	// begin inline asm
	{sub.f16 %rs2134,%rs2057,%rs502;
}
	// end inline asm
	// begin inline asm
	{neg.f16 %rs2137,%rs2134;
}
	// end inline asm
	// begin inline asm
	{mul.f16 %rs2139,%rs2137,%rs2134;
}
	// end inline asm
	// begin inline asm
	{  cvt.f32.f16 %f289, %rs2139;}

	// end inline asm
	mul.f32 	%f290, %f289, %f119;
	// begin inline asm
	{  cvt.rn.f16.f32 %rs2551, %f290;}

	// end inline asm
	// begin inline asm
	{abs.f16 %rs2144,%rs2551;
}
	// end inline asm
	mov.b16 	%rs2148, 143;
	// begin inline asm
	{ .reg .pred __$temp3;
  setp.lt.f16  __$temp3, %rs2144, %rs2148;
  selp.u16 %rs2146, 1, 0, __$temp3;}
	// end inline asm
	setp.eq.s16 	%p148, %rs2146, 0;
	@%p148 bra 	$L__BB3_22;
	// begin inline asm
	{ .reg .pred __$temp3;
  setp.lt.f16  __$temp3, %rs502, %rs2144;
  selp.u16 %rs2149, 1, 0, __$temp3;}
	// end inline asm
	setp.eq.s16 	%p149, %rs2149, 0;
	@%p149 bra 	$L__BB3_22;
	fma.rn.f32 	%f292, %f6, %f290, %f289;
	fma.rn.f32 	%f291, %f119, %f292, %f290;
	// begin inline asm
	{  cvt.rn.f16.f32 %rs2551, %f291;}

	// end inline asm
$L__BB3_22:
	// begin inline asm
	{.reg.b32         f, C, nZ;       
 .reg.b16         h,r;            
  mov.b16         h,%rs2551;           
  cvt.f32.f16     f,h;            
  mov.b32         C, 0x3fb8aa3bU; 
  mov.b32         nZ, 0x80000000U;
  fma.rn.f32      f,f,C,nZ;       
  ex2.approx.ftz.f32  f,f;        
  cvt.rn.f16.f32      r,f;        
{.reg.b16 spc, ulp, p;
  mov.b16 spc,0X1F79U;
  mov.b16 ulp,0x9400U;
  set.eq.f16.f16 p,h, spc;
  fma.rn.f16 r,p,ulp,r;
}
{.reg.b16 spc, ulp, p;
  mov.b16 spc,0X25CFU;
  mov.b16 ulp,0x9400U;
  set.eq.f16.f16 p,h, spc;
  fma.rn.f16 r,p,ulp,r;
}
{.reg.b16 spc, ulp, p;
  mov.b16 spc,0XC13BU;
  mov.b16 ulp,0x0400U;
  set.eq.f16.f16 p,h, spc;
  fma.rn.f16 r,p,ulp,r;
}
{.reg.b16 spc, ulp, p;
  mov.b16 spc,0XC1EFU;
  mov.b16 ulp,0x0200U;
  set.eq.f16.f16 p,h, spc;
  fma.rn.f16 r,p,ulp,r;
}
  mov.b16         %rs2153,r;           
}
	// end inline asm
	// begin inline asm
	{mul.f16 %rs2155,%rs529,%rs2153;
}
	// end inline asm
	// begin inline asm
	{mul.f16 %rs2158,%rs2550,%rs2155;
}
	// end inline asm
	// begin inline asm
	{ .reg .pred __$temp3;
  setp.gt.f16  __$temp3, %rs2094, %rs525;
  selp.u16 %rs2161, 1, 0, __$temp3;}
	// end inline asm
	setp.eq.s16 	%p150, %rs2161, 0;
	mov.u16 	%rs2552, %rs525;
	@%p150 bra 	$L__BB3_24;
	mov.b32 	%r149, 1;
	// begin inline asm
	cvt.rn.f16.s32 %rs2552, %r149;
	// end inline asm
$L__BB3_24:
	// begin inline asm
	{sub.f16 %rs2165,%rs2060,%rs502;
}
	// end inline asm
	// begin inline asm
	{neg.f16 %rs2168,%rs2165;
}
	// end inline asm
	// begin inline asm
	{mul.f16 %rs2170,%rs2168,%rs2165;
}
	// end inline asm
	// begin inline asm
	{  cvt.f32.f16 %f293, %rs2170;}

	// end inline asm
	mul.f32 	%f294, %f293, %f119;
	// begin inline asm
	{  cvt.rn.f16.f32 %rs2553, %f294;}

	// end inline asm
	// begin inline asm
	{abs.f16 %rs2175,%rs2553;
}
	// end inline asm
	mov.b16 	%rs2179, 143;
	// begin inline asm
	{ .reg .pred __$temp3;
  setp.lt.f16  __$temp3, %rs2175, %rs2179;
  selp.u16 %rs2177, 1, 0, __$temp3;}
	// end inline asm
	setp.eq.s16 	%p151, %rs2177, 0;
	@%p151 bra 	$L__BB3_27;
	// begin inline asm
	{ .reg .pred __$temp3;
  setp.lt.f16  __$temp3, %rs502, %rs2175;
  selp.u16 %rs2180, 1, 0, __$temp3;}
	// end inline asm
	setp.eq.s16 	%p152, %rs2180, 0;
	@%p152 bra 	$L__BB3_27;
	fma.rn.f32 	%f296, %f6, %f294, %f293;
	fma.rn.f32 	%f295, %f119, %f296, %f294;
	// begin inline asm
	{  cvt.rn.f16.f32 %rs2553, %f295;}

	// end inline asm
$L__BB3_27:
	// begin inline asm
	{.reg.b32         f, C, nZ;       
 .reg.b16         h,r;            
  mov.b16         h,%rs2553;           
  cvt.f32.f16     f,h;            
  mov.b32         C, 0x3fb8aa3bU; 
  mov.b32         nZ, 0x80000000U;
  fma.rn.f32      f,f,C,nZ;       
  ex2.approx.ftz.f32  f,f;        
  cvt.rn.f16.f32      r,f;        
{.reg.b16 spc, ulp, p;
  mov.b16 spc,0X1F79U;
  mov.b16 ulp,0x9400U;
  set.eq.f16.f16 p,h, spc;
  fma.rn.f16 r,p,ulp,r;
}
{.reg.b16 spc, ulp, p;
  mov.b16 spc,0X25CFU;
  mov.b16 ulp,0x9400U;
  set.eq.f16.f16 p,h, spc;
  fma.rn.f16 r,p,ulp,r;
}
{.reg.b16 spc, ulp, p;
  mov.b16 spc,0XC13BU;
  mov.b16 ulp,0x0400U;
  set.eq.f16.f16 p,h, spc;
  fma.rn.f16 r,p,ulp,r;
}
{.reg.b16 spc, ulp, p;
  mov.b16 spc,0XC1EFU;
  mov.b16 ulp,0x0200U;
  set.eq.f16.f16 p,h, spc;
  fma.rn.f16 r,p,ulp,r;
}
  mov.b16         %rs2184,r;           
}
	// end inline asm
	// begin inline asm
	{mul.f16 %rs2186,%rs529,%rs2184;
}
	// end inline asm
	// begin inline asm
	{mul.f16 %rs2189,%rs2552,%rs2186;
}
	// end inline asm
	// begin inline asm
	{add.f16 %rs2192,%rs2158,%rs2189;
}
	// end inline asm
	// begin inline asm
	{neg.f16 %rs2195,%rs2192;
}
	// end inline asm
	// begin inline asm
	{mul.f16 %rs2197,%rs1,%rs502;
}
	// end inline asm
	// begin inline asm
	{sub.f16 %rs2200,%rs12,%rs2197;
}
	// end inline asm
	// begin inline asm
	{add.f16 %rs2203,%rs2200,%rs502;
}
	// end inline asm
	// begin inline asm
	{mul.f16 %rs2206,%rs2203,%rs2127;
}
	// end inline asm
	// begin inline asm
	{add.f16 %rs2557,%rs2206,%rs502;
}
	// end inline asm
	// begin inline asm
	{mul.f16 %rs2212,%rs2203,%rs2195;
}
	// end inline asm
	// begin inline asm
	{add.f16 %rs2556,%rs2212,%rs502;
}
	// end inline asm
	add.s64 	%rd85, %rd1, %rd82;
	st.global.u16 	[%rd85], %rs2557;
	add.s32 	%r168, %r66, -1;
$L__BB3_28:
	setp.eq.s32 	%p153, %r66, 1;
	@%p153 bra 	$L__BB3_291;
	add.s32 	%r150, %r168, -2;
	mad.lo.s32 	%r151, %r4, %r150, %r2;
	add.s32 	%r167, %r151, %r1;
	shl.b32 	%r9, %r4, 1;
	add.s32 	%r152, %r168, -1;
	mad.lo.s32 	%r153, %r4, %r152, %r2;
	add.s32 	%r166, %r153, %r1;
	mul.lo.s32 	%r154, %r168, %r67;
	mad.lo.s32 	%r155, %r154, %r65, %r2;
	add.s32 	%r165, %r155, %r1;
$L__BB3_30:
	mul.wide.s32 	%rd86, %r165, 2;
	add.s64 	%rd87, %rd4, %rd86;
	ld.global.nc.u16 	%rs52, [%rd87];
	mul.wide.s32 	%rd88, %r166, 2;
	add.s64 	%rd89, %rd3, %rd88;
	ld.global.nc.u16 	%rs2223, [%rd89];
	add.s64 	%rd90, %rd2, %rd88;
	ld.global.nc.u16 	%rs53, [%rd90];
	// begin inline asm
	{sub.f16 %rs2218,%rs52,%rs1;
}
	// end inline asm
	// begin inline asm
	{sub.f16 %rs2221,%rs2,%rs2223;
}
	// end inline asm
	// begin inline asm
	{sub.f16 %rs2224,%rs2223,%rs3;
}
	// end inline asm
	// begin inline asm
	{sub.f16 %rs2227,%rs2218,%rs502;
}
	// end inline asm
	// begin inline asm
	{neg.f16 %rs2230,%rs2227;
}
	// end inline asm
	// begin inline asm
	{mul.f16 %rs2232,%rs2230,%rs2227;
}
	// end inline asm
	// begin inline asm
	{  cvt.f32.f16 %f297, %rs2232;}

	// end inline asm
	mul.f32 	%f298, %f297, %f113;
	// begin inline asm
	{  cvt.rn.f16.f32 %rs2558, %f298;}

	// end inline asm
	// begin inline asm
	{abs.f16 %rs2237,%rs2558;
}
	// end inline asm
	mov.b16 	%rs2241, 143;
	// begin inline asm
	{ .reg .pred __$temp3;
  setp.lt.f16  __$temp3, %rs2237, %rs2241;
  selp.u16 %rs2239, 1, 0, __$temp3;}
	// end inline asm
	setp.eq.s16 	%p154, %rs2239, 0;
	@%p154 bra 	$L__BB3_33;
	// begin inline asm
	{ .reg .pred __$temp3;
  setp.lt.f16  __$temp3, %rs502, %rs2237;
  selp.u16 %rs2242, 1, 0, __$temp3;}
	// end inline asm
	setp.eq.s16 	%p155, %rs2242, 0;
	@%p155 bra 	$L__BB3_33;
	fma.rn.f32 	%f300, %f3, %f298, %f297;
	fma.rn.f32 	%f299, %f113, %f300, %f298;
	// begin inline asm
	{  cvt.rn.f16.f32 %rs2558, %f299;}

	// end inline asm
$L__BB3_33:
	// begin inline asm
	{.reg.b32         f, C, nZ;       
 .reg.b16         h,r;            
  mov.b16         h,%rs2558;           
  cvt.f32.f16     f,h;            
  mov.b32         C, 0x3fb8aa3bU; 
  mov.b32         nZ, 0x80000000U;
  fma.rn.f32      f,f,C,nZ;       
  ex2.approx.ftz.f32  f,f;        
  cvt.rn.f16.f32      r,f;        
{.reg.b16 spc, ulp, p;
  mov.b16 spc,0X1F79U;
  mov.b16 ulp,0x9400U;
  set.eq.f16.f16 p,h, spc;
  fma.rn.f16 r,p,ulp,r;
}
{.reg.b16 spc, ulp, p;
  mov.b16 spc,0X25CFU;
  mov.b16 ulp,0x9400U;
  set.eq.f16.f16 p,h, spc;
  fma.rn.f16 r,p,ulp,r;
}
{.reg.b16 spc, ulp, p;
  mov.b16 spc,0XC13BU;
  mov.b16 ulp,0x0400U;
  set.eq.f16.f16 p,h, spc;
  fma.rn.f16 r,p,ulp,r;
}
{.reg.b16 spc, ulp, p;
  mov.b16 spc,0XC1EFU;
  mov.b16 ulp,0x0200U;
  set.eq.f16.f16 p,h, spc;
  fma.rn.f16 r,p,ulp,r;
}
  mov.b16         %rs2246,r;           
}
	// end inline asm
	// begin inline asm
	{mul.f16 %rs2248,%rs511,%rs2246;
}
	// end inline asm
	// begin inline asm
	{ .reg .pred __$temp3;
  setp.gt.f16  __$temp3, %rs2221, %rs525;
  selp.u16 %rs2251, 1, 0, __$temp3;}
	// end inline asm
	setp.eq.s16 	%p156, %rs2251, 0;
	mov.u16 	%rs2559, %rs525;
	@%p156 bra 	$L__BB3_35;
	mov.b32 	%r156, 1;
	// begin inline asm
	cvt.rn.f16.s32 %rs2559, %r156;
	// end inline asm
$L__BB3_35:
	// begin inline asm
	{mul.f16 %rs2255,%rs2248,%rs2559;
}
	// end inline asm
	// begin inline asm
	{neg.f16 %rs2258,%rs52;
}
	// end inline asm
	// begin inline asm
	{sub.f16 %rs2260,%rs2258,%rs502;
}
	// end inline asm
	// begin inline asm
	{neg.f16 %rs2263,%rs2260;
}
	// end inline asm
	// begin inline asm
	{mul.f16 %rs2265,%rs2263,%rs2260;
}
	// end inline asm
	// begin inline asm
	{  cvt.f32.f16 %f301, %rs2265;}

	// end inline asm
	mul.f32 	%f302, %f301, %f113;
	// begin inline asm
	{  cvt.rn.f16.f32 %rs2560, %f302;}

	// end inline asm
	// begin inline asm
	{abs.f16 %rs2270,%rs2560;
}
	// end inline asm
	mov.b16 	%rs2274, 143;
	// begin inline asm
	{ .reg .pred __$temp3;
  setp.lt.f16  __$temp3, %rs2270, %rs2274;
  selp.u16 %rs2272, 1, 0, __$temp3;}
	// end inline asm
	setp.eq.s16 	%p157, %rs2272, 0;
	@%p157 bra 	$L__BB3_38;
	// begin inline asm
	{ .reg .pred __$temp3;
  setp.lt.f16  __$temp3, %rs502, %rs2270;
  selp.u16 %rs2275, 1, 0, __$temp3;}
	// end inline asm
	setp.eq.s16 	%p158, %rs2275, 0;
	@%p158 bra 	$L__BB3_38;
	fma.rn.f32 	%f304, %f3, %f302, %f301;
	fma.rn.f32 	%f303, %f113, %f304, %f302;
	// begin inline asm
	{  cvt.rn.f16.f32 %rs2560, %f303;}

	// end inline asm
$L__BB3_38:
	// begin inline asm
	{.reg.b32         f, C, nZ;       
 .reg.b16         h,r;            
  mov.b16         h,%rs2560;           
  cvt.f32.f16     f,h;            
  mov.b32         C, 0x3fb8aa3bU; 
  mov.b32         nZ, 0x80000000U;
  fma.rn.f32      f,f,C,nZ;       
  ex2.approx.ftz.f32  f,f;        
  cvt.rn.f16.f32      r,f;        
{.reg.b16 spc, ulp, p;
  mov.b16 spc,0X1F79U;
  mov.b16 ulp,0x9400U;
  set.eq.f16.f16 p,h, spc;
  fma.rn.f16 r,p,ulp,r;
}
{.reg.b16 spc, ulp, p;
  mov.b16 spc,0X25CFU;
  mov.b16 ulp,0x9400U;
  set.eq.f16.f16 p,h, spc;
  fma.rn.f16 r,p,ulp,r;
}
{.reg.b16 spc, ulp, p;
  mov.b16 spc,0XC13BU;
  mov.b16 ulp,0x0400U;
  set.eq.f16.f16 p,h, spc;
  fma.rn.f16 r,p,ulp,r;
}
{.reg.b16 spc, ulp, p;
  mov.b16 spc,0XC1EFU;
  mov.b16 ulp,0x0200U;
  set.eq.f16.f16 p,h, spc;
  fma.rn.f16 r,p,ulp,r;
}
  mov.b16         %rs2279,r;           
}
	// end inline asm
	// begin inline asm
	{mul.f16 %rs2281,%rs511,%rs2279;
}
	// end inline asm
	// begin inline asm
	{ .reg .pred __$temp3;
  setp.gt.f16  __$temp3, %rs2224, %rs525;
  selp.u16 %rs2284, 1, 0, __$temp3;}
	// end inline asm
	setp.eq.s16 	%p159, %rs2284, 0;
	mov.u16 	%rs2561, %rs525;
	@%p159 bra 	$L__BB3_40;
	mov.b32 	%r157, 1;
	// begin inline asm
	cvt.rn.f16.s32 %rs2561, %r157;
	// end inline asm
$L__BB3_40:
	// begin inline asm
	{mul.f16 %rs2288,%rs2281,%rs2561;
}
	// end inline asm
	// begin inline asm
	{add.f16 %rs2291,%rs2255,%rs2288;
}
	// end inline asm
	// begin inline asm
	{ .reg .pred __$temp3;
  setp.ge.f16  __$temp3, %rs2218, %rs525;
  selp.u16 %rs2294, 1, 0, __$temp3;}
	// end inline asm
	setp.eq.s16 	%p160, %rs2294, 0;
	mov.u16 	%rs2562, %rs525;
	@%p160 bra 	$L__BB3_42;
	mov.b32 	%r158, 1;
	// begin inline asm
	cvt.rn.f16.s32 %rs2562, %r158;
	// end inline asm
$L__BB3_42:
	// begin inline asm
	{sub.f16 %rs2298,%rs2221,%rs502;
}
	// end inline asm
	// begin inline asm
	{neg.f16 %rs2301,%rs2298;
}
	// end inline asm
	// begin inline asm
	{mul.f16 %rs2303,%rs2301,%rs2298;
}
	// end inline asm
	// begin inline asm
	{  cvt.f32.f16 %f305, %rs2303;}

	// end inline asm
	mul.f32 	%f306, %f305, %f119;
	// begin inline asm
	{  cvt.rn.f16.f32 %rs2563, %f306;}

	// end inline asm
	// begin inline asm
	{abs.f16 %rs2308,%rs2563;
}
	// end inline asm
	mov.b16 	%rs2312, 143;
	// begin inline asm
	{ .reg .pred __$temp3;
  setp.lt.f16  __$temp3, %rs2308, %rs2312;
  selp.u16 %rs2310, 1, 0, __$temp3;}
	// end inline asm
	setp.eq.s16 	%p161, %rs2310, 0;
	@%p161 bra 	$L__BB3_45;
	// begin inline asm
	{ .reg .pred __$temp3;
  setp.lt.f16  __$temp3, %rs502, %rs2308;
  selp.u16 %rs2313, 1, 0, __$temp3;}
	// end inline asm
	setp.eq.s16 	%p162, %rs2313, 0;
	@%p162 bra 	$L__BB3_45;
	fma.rn.f32 	%f308, %f6, %f306, %f305;
	fma.rn.f32 	%f307, %f119, %f308, %f306;
	// begin inline asm
	{  cvt.rn.f16.f32 %rs2563, %f307;}

	// end inline asm
$L__BB3_45:
	// begin inline asm
	{.reg.b32         f, C, nZ;       
 .reg.b16         h,r;            
  mov.b16         h,%rs2563;           
  cvt.f32.f16     f,h;            
  mov.b32         C, 0x3fb8aa3bU; 
  mov.b32         nZ, 0x80000000U;
  fma.rn.f32      f,f,C,nZ;       
  ex2.approx.ftz.f32  f,f;        
  cvt.rn.f16.f32      r,f;        
{.reg.b16 spc, ulp, p;
  mov.b16 spc,0X1F79U;
  mov.b16 ulp,0x9400U;
  set.eq.f16.f16 p,h, spc;
  fma.rn.f16 r,p,ulp,r;
}
{.reg.b16 spc, ulp, p;
  mov.b16 spc,0X25CFU;
  mov.b16 ulp,0x9400U;
  set.eq.f16.f16 p,h, spc;
  fma.rn.f16 r,p,ulp,r;
}
{.reg.b16 spc, ulp, p;
  mov.b16 spc,0XC13BU;
  mov.b16 ulp,0x0400U;
  set.eq.f16.f16 p,h, spc;
  fma.rn.f16 r,p,ulp,r;
}
{.reg.b16 spc, ulp, p;
  mov.b16 spc,0XC1EFU;
  mov.b16 ulp,0x0200U;
  set.eq.f16.f16 p,h, spc;
  fma.rn.f16 r,p,ulp,r;
}
  mov.b16         %rs2317,r;           
}
	// end inline asm
	// begin inline asm
	{mul.f16 %rs2319,%rs529,%rs2317;
}
	// end inline asm
	// begin inline asm
	{mul.f16 %rs2322,%rs2562,%rs2319;
}
	// end inline asm
	// begin inline asm
	{ .reg .pred __$temp3;
  setp.gt.f16  __$temp3, %rs2258, %rs525;
  selp.u16 %rs2325, 1, 0, __$temp3;}
	// end inline asm
	setp.eq.s16 	%p163, %rs2325, 0;
	mov.u16 	%rs2564, %rs525;
	@%p163 bra 	$L__BB3_47;
	mov.b32 	%r159, 1;
	// begin inline asm
	cvt.rn.f16.s32 %rs2564, %r159;
	// end inline asm
$L__BB3_47:
	// begin inline asm
	{sub.f16 %rs2329,%rs2224,%rs502;
}
	// end inline asm
	// begin inline asm
	{neg.f16 %rs2332,%rs2329;
}
	// end inline asm
	// begin inline asm
	{mul.f16 %rs2334,%rs2332,%rs2329;
}
	// end inline asm
	// begin inline asm
	{  cvt.f32.f16 %f309, %rs2334;}

	// end inline asm
	mul.f32 	%f310, %f309, %f119;
	// begin inline asm
	{  cvt.rn.f16.f32 %rs2565, %f310;}

	// end inline asm
	// begin inline asm
	{abs.f16 %rs2339,%rs2565;
}
	// end inline asm
	mov.b16 	%rs2343, 143;
	// begin inline asm
	{ .reg .pred __$temp3;
  setp.lt.f16  __$temp3, %rs2339, %rs2343;
  selp.u16 %rs2341, 1, 0, __$temp3;}
	// end inline asm
	setp.eq.s16 	%p164, %rs2341, 0;
	@%p164 bra 	$L__BB3_50;
	// begin inline asm
	{ .reg .pred __$temp3;
  setp.lt.f16  __$temp3, %rs502, %rs2339;
  selp.u16 %rs2344, 1, 0, __$temp3;}
	// end inline asm
	setp.eq.s16 	%p165, %rs2344, 0;
	@%p165 bra 	$L__BB3_50;
	fma.rn.f32 	%f312, %f6, %f310, %f309;
	fma.rn.f32 	%f311, %f119, %f312, %f310;
	// begin inline asm
	{  cvt.rn.f16.f32 %rs2565, %f311;}

	// end inline asm
$L__BB3_50:
	// begin inline asm
	{.reg.b32         f, C, nZ;       
 .reg.b16         h,r;            
  mov.b16         h,%rs2565;           
  cvt.f32.f16     f,h;            
  mov.b32         C, 0x3fb8aa3bU; 
  mov.b32         nZ, 0x80000000U;
  fma.rn.f32      f,f,C,nZ;       
  ex2.approx.ftz.f32  f,f;        
  cvt.rn.f16.f32      r,f;        
{.reg.b16 spc, ulp, p;
  mov.b16 spc,0X1F79U;
  mov.b16 ulp,0x9400U;
  set.eq.f16.f16 p,h, spc;
  fma.rn.f16 r,p,ulp,r;
}
{.reg.b16 spc, ulp, p;
  mov.b16 spc,0X25CFU;
  mov.b16 ulp,0x9400U;
  set.eq.f16.f16 p,h, spc;
  fma.rn.f16 r,p,ulp,r;
}
{.reg.b16 spc, ulp, p;
  mov.b16 spc,0XC13BU;
  mov.b16 ulp,0x0400U;
  set.eq.f16.f16 p,h, spc;
  fma.rn.f16 r,p,ulp,r;
}
{.reg.b16 spc, ulp, p;
  mov.b16 spc,0XC1EFU;
  mov.b16 ulp,0x0200U;
  set.eq.f16.f16 p,h, spc;
  fma.rn.f16 r,p,ulp,r;
}
  mov.b16         %rs2348,r;           
}
	// end inline asm
	// begin inline asm
	{mul.f16 %rs2350,%rs529,%rs2348;
}
	// end inline asm
	// begin inline asm
	{mul.f16 %rs2353,%rs2564,%rs2350;
}
	// end inline asm
	// begin inline asm
	{add.f16 %rs2356,%rs2322,%rs2353;
}
	// end inline asm
	// begin inline asm
	{neg.f16 %rs2359,%rs2356;
}
	// end inline asm
	// begin inline asm
	{mul.f16 %rs2361,%rs1,%rs2557;
}
	// end inline asm
	// begin inline asm
	{sub.f16 %rs2364,%rs53,%rs2361;
}
	// end inline asm
	// begin inline asm
	{add.f16 %rs2367,%rs2364,%rs2556;
}
	// end inline asm
	// begin inline asm
	{mul.f16 %rs2370,%rs2367,%rs2291;
}
	// end inline asm
	// begin inline asm
	{add.f16 %rs2373,%rs2370,%rs2557;
}
	// end inline asm
	// begin inline asm
	{mul.f16 %rs2376,%rs2367,%rs2359;
}
	// end inline asm
	// begin inline asm
	{add.f16 %rs2379,%rs2376,%rs2556;
}
	// end inline asm
	add.s64 	%rd92, %rd1, %rd88;
	st.global.u16 	[%rd92], %rs2373;
	add.s64 	%rd93, %rd4, %rd88;
	ld.global.nc.u16 	%rs2383, [%rd93];
	mul.wide.s32 	%rd94, %r167, 2;
	add.s64 	%rd95, %rd3, %rd94;
	ld.global.nc.u16 	%rs2389, [%rd95];
	add.s64 	%rd96, %rd2, %rd94;
	ld.global.nc.u16 	%rs90, [%rd96];
	// begin inline asm
	{sub.f16 %rs2382,%rs2383,%rs1;
}
	// end inline asm
	// begin inline asm
	{sub.f16 %rs2385,%rs2,%rs2389;
}
	// end inline asm
	// begin inline asm
	{sub.f16 %rs2388,%rs2389,%rs3;
}
	// end inline asm
	// begin inline asm
	{sub.f16 %rs2391,%rs2382,%rs502;
}
	// end inline asm
	// begin inline asm
	{neg.f16 %rs2394,%rs2391;
}
	// end inline asm
	// begin inline asm
	{mul.f16 %rs2396,%rs2394,%rs2391;
}
	// end inline asm
	// begin inline asm
	{  cvt.f32.f16 %f313, %rs2396;}

	// end inline asm
	mul.f32 	%f314, %f313, %f113;
	// begin inline asm
	{  cvt.rn.f16.f32 %rs2566, %f314;}

	// end inline asm
	// begin inline asm
	{abs.f16 %rs2401,%rs2566;
}
	// end inline asm
	mov.b16 	%rs2405, 143;
	// begin inline asm
	{ .reg .pred __$temp3;
  setp.lt.f16  __$temp3, %rs2401, %rs2405;
  selp.u16 %rs2403, 1, 0, __$temp3;}
	// end inline asm
	setp.eq.s16 	%p166, %rs2403, 0;
	@%p166 bra 	$L__BB3_53;
	// begin inline asm
	{ .reg .pred __$temp3;
  setp.lt.f16  __$temp3, %rs502, %rs2401;
  selp.u16 %rs2406, 1, 0, __$temp3;}
	// end inline asm
	setp.eq.s16 	%p167, %rs2406, 0;
	@%p167 bra 	$L__BB3_53;
	fma.rn.f32 	%f316, %f3, %f314, %f313;
	fma.rn.f32 	%f315, %f113, %f316, %f314;
	// begin inline asm
	{  cvt.rn.f16.f32 %rs2566, %f315;}

	// end inline asm
$L__BB3_53:
	// begin inline asm
	{.reg.b32         f, C, nZ;       
 .reg.b16         h,r;            
  mov.b16         h,%rs2566;           
  cvt.f32.f16     f,h;            
  mov.b32         C, 0x3fb8aa3bU; 
  mov.b32         nZ, 0x80000000U;
  fma.rn.f32      f,f,C,nZ;       
  ex2.approx.ftz.f32  f,f;        
  cvt.rn.f16.f32      r,f;        
{.reg.b16 spc, ulp, p;
  mov.b16 spc,0X1F79U;
  mov.b16 ulp,0x9400U;
  set.eq.f16.f16 p,h, spc;
  fma.rn.f16 r,p,ulp,r;
}
{.reg.b16 spc, ulp, p;
  mov.b16 spc,0X25CFU;
  mov.b16 ulp,0x9400U;
  set.eq.f16.f16 p,h, spc;
  fma.rn.f16 r,p,ulp,r;
}
{.reg.b16 spc, ulp, p;
  mov.b16 spc,0XC13BU;
  mov.b16 ulp,0x0400U;
  set.eq.f16.f16 p,h, spc;
  fma.rn.f16 r,p,ulp,r;
}
{.reg.b16 spc, ulp, p;
  mov.b16 spc,0XC1EFU;
  mov.b16 ulp,0x0200U;
  set.eq.f16.f16 p,h, spc;
  fma.rn.f16 r,p,ulp,r;
}
  mov.b16         %rs2410,r;           
}
	// end inline asm
	// begin inline asm
	{mul.f16 %rs2412,%rs511,%rs2410;
}
	// end inline asm
	// begin inline asm
	{ .reg .pred __$temp3;
  setp.gt.f16  __$temp3, %rs2385, %rs525;
  selp.u16 %rs2415, 1, 0, __$temp3;}
	// end inline asm
	setp.eq.s16 	%p168, %rs2415, 0;
	mov.u16 	%rs2567, %rs525;
	@%p168 bra 	$L__BB3_55;
	mov.b32 	%r160, 1;
	// begin inline asm
	cvt.rn.f16.s32 %rs2567, %r160;
	// end inline asm
$L__BB3_55:
	// begin inline asm
	{mul.f16 %rs2419,%rs2412,%rs2567;
}
	// end inline asm
	// begin inline asm
	{neg.f16 %rs2422,%rs2383;
}
	// end inline asm
	// begin inline asm
	{sub.f16 %rs2424,%rs2422,%rs502;
}
	// end inline asm
	// begin inline asm
	{neg.f16 %rs2427,%rs2424;
}
	// end inline asm
	// begin inline asm
	{mul.f16 %rs2429,%rs2427,%rs2424;
}
	// end inline asm
	// begin inline asm
	{  cvt.f32.f16 %f317, %rs2429;}

	// end inline asm
	mul.f32 	%f318, %f317, %f113;
	// begin inline asm
	{  cvt.rn.f16.f32 %rs2568, %f318;}

	// end inline asm
	// begin inline asm
	{abs.f16 %rs2434,%rs2568;
}
	// end inline asm
	mov.b16 	%rs2438, 143;
	// begin inline asm
	{ .reg .pred __$temp3;
  setp.lt.f16  __$temp3, %rs2434, %rs2438;
  selp.u16 %rs2436, 1, 0, __$temp3;}
	// end inline asm
	setp.eq.s16 	%p169, %rs2436, 0;
	@%p169 bra 	$L__BB3_58;
	// begin inline asm
	{ .reg .pred __$temp3;
  setp.lt.f16  __$temp3, %rs502, %rs2434;
  selp.u16 %rs2439, 1, 0, __$temp3;}
	// end inline asm
	setp.eq.s16 	%p170, %rs2439, 0;
	@%p170 bra 	$L__BB3_58;
	fma.rn.f32 	%f320, %f3, %f318, %f317;
	fma.rn.f32 	%f319, %f113, %f320, %f318;
	// begin inline asm
	{  cvt.rn.f16.f32 %rs2568, %f319;}

	// end inline asm
$L__BB3_58:
	// begin inline asm
	{.reg.b32         f, C, nZ;       
 .reg.b16         h,r;            
  mov.b16         h,%rs2568;           
  cvt.f32.f16     f,h;            
  mov.b32         C, 0x3fb8aa3bU; 
  mov.b32         nZ, 0x80000000U;
  fma.rn.f32      f,f,C,nZ;       
  ex2.approx.ftz.f32  f,f;        
  cvt.rn.f16.f32      r,f;        
{.reg.b16 spc, ulp, p;
  mov.b16 spc,0X1F79U;
  mov.b16 ulp,0x9400U;
  set.eq.f16.f16 p,h, spc;
  fma.rn.f16 r,p,ulp,r;
}
{.reg.b16 spc, ulp, p;
  mov.b16 spc,0X25CFU;
  mov.b16 ulp,0x9400U;
  set.eq.f16.f16 p,h, spc;
  fma.rn.f16 r,p,ulp,r;
}
{.reg.b16 spc, ulp, p;
  mov.b16 spc,0XC13BU;
  mov.b16 ulp,0x0400U;
  set.eq.f16.f16 p,h, spc;
  fma.rn.f16 r,p,ulp,r;
}
{.reg.b16 spc, ulp, p;
  mov.b16 spc,0XC1EFU;
  mov.b16 ulp,0x0200U;
  set.eq.f16.f16 p,h, spc;
  fma.rn.f16 r,p,ulp,r;
}
  mov.b16         %rs2443,r;           
}
	// end inline asm
	// begin inline asm
	{mul.f16 %rs2445,%rs511,%rs2443;
}
	// end inline asm
	// begin inline asm
	{ .reg .pred __$temp3;
  setp.gt.f16  __$temp3, %rs2388, %rs525;
  selp.u16 %rs2448, 1, 0, __$temp3;}
	// end inline asm
	setp.eq.s16 	%p171, %rs2448, 0;
	mov.u16 	%rs2569, %rs525;
	@%p171 bra 	$L__BB3_60;
	mov.b32 	%r161, 1;
	// begin inline asm
	cvt.rn.f16.s32 %rs2569, %r161;
	// end inline asm
$L__BB3_60:
	// begin inline asm
	{mul.f16 %rs2452,%rs2445,%rs2569;
}
	// end inline asm
	// begin inline asm
	{add.f16 %rs2455,%rs2419,%rs2452;
}
	// end inline asm
	// begin inline asm
	{ .reg .pred __$temp3;
  setp.ge.f16  __$temp3, %rs2382, %rs525;
  selp.u16 %rs2458, 1, 0, __$temp3;}
	// end inline asm
	setp.eq.s16 	%p172, %rs2458, 0;
	mov.u16 	%rs2570, %rs525;
	@%p172 bra 	$L__BB3_62;
	mov.b32 	%r162, 1;
	// begin inline asm
	cvt.rn.f16.s32 %rs2570, %r162;
	// end inline asm
$L__BB3_62:
	// begin inline asm
	{sub.f16 %rs2462,%rs2385,%rs502;
}
	// end inline asm
	// begin inline asm
	{neg.f16 %rs2465,%rs2462;
}
	// end inline asm
	// begin inline asm
	{mul.f16 %rs2467,%rs2465,%rs2462;
}
	// end inline asm
	// begin inline asm
	{  cvt.f32.f16 %f321, %rs2467;}

	// end inline asm
	mul.f32 	%f322, %f321, %f119;
	// begin inline asm
	{  cvt.rn.f16.f32 %rs2571, %f322;}

	// end inline asm
	// begin inline asm
	{abs.f16 %rs2472,%rs2571;
}
	// end inline asm
	mov.b16 	%rs2476, 143;
	// begin inline asm
	{ .reg .pred __$temp3;
  setp.lt.f16  __$temp3, %rs2472, %rs2476;
  selp.u16 %rs2474, 1, 0, __$temp3;}
	// end inline asm
	setp.eq.s16 	%p173, %rs2474, 0;
	@%p173 bra 	$L__BB3_65;
	// begin inline asm
	{ .reg .pred __$temp3;
  setp.lt.f16  __$temp3, %rs502, %rs2472;
  selp.u16 %rs2477, 1, 0, __$temp3;}
	// end inline asm
	setp.eq.s16 	%p174, %rs2477, 0;
	@%p174 bra 	$L__BB3_65;
	fma.rn.f32 	%f324, %f6, %f322, %f321;
	fma.rn.f32 	%f323, %f119, %f324, %f322;
	// begin inline asm
	{  cvt.rn.f16.f32 %rs2571, %f323;}

	// end inline asm
$L__BB3_65:
	// begin inline asm
	{.reg.b32         f, C, nZ;       
 .reg.b16         h,r;            
  mov.b16         h,%rs2571;           
  cvt.f32.f16     f,h;            
  mov.b32         C, 0x3fb8aa3bU; 
  mov.b32         nZ, 0x80000000U;
  fma.rn.f32      f,f,C,nZ;       
  ex2.approx.ftz.f32  f,f;        
  cvt.rn.f16.f32      r,f;        
{.reg.b16 spc, ulp, p;
  mov.b16 spc,0X1F79U;
  mov.b16 ulp,0x9400U;
  set.eq.f16.f16 p,h, spc;
  fma.rn.f16 r,p,ulp,r;
}
{.reg.b16 spc, ulp, p;
  mov.b16 spc,0X25CFU;
  mov.b16 ulp,0x9400U;
  set.eq.f16.f16 p,h, spc;
  fma.rn.f16 r,p,ulp,r;
}
{.reg.b16 spc, ulp, p;
  mov.b16 spc,0XC13BU;
  mov.b16 ulp,0x0400U;
  set.eq.f16.f16 p,h, spc;
  fma.rn.f16 r,p,ulp,r;
}
{.reg.b16 spc, ulp, p;
  mov.b16 spc,0XC1EFU;
  mov.b16 ulp,0x0200U;
  set.eq.f16.f16 p,h, spc;
  fma.rn.f16 r,p,ulp,r;
}
  mov.b16         %rs2481,r;           
}
	// end inline asm
	// begin inline asm
	{mul.f16 %rs2483,%rs529,%rs2481;
}
	// end inline asm
	// begin inline asm
	{mul.f16 %rs2486,%rs2570,%rs2483;
}
	// end inline asm
	// begin inline asm
	{ .reg .pred __$temp3;
  setp.gt.f16  __$temp3, %rs2422, %rs525;
  selp.u16 %rs2489, 1, 0, __$temp3;}
	// end inline asm
	setp.eq.s16 	%p175, %rs2489, 0;
	mov.u16 	%rs2572, %rs525;
	@%p175 bra 	$L__BB3_67;
	mov.b32 	%r163, 1;
	// begin inline asm
	cvt.rn.f16.s32 %rs2572, %r163;
	// end inline asm
$L__BB3_67:
	// begin inline asm
	{sub.f16 %rs2493,%rs2388,%rs502;
}
	// end inline asm
	// begin inline asm
	{neg.f16 %rs2496,%rs2493;
}
	// end inline asm
	// begin inline asm
	{mul.f16 %rs2498,%rs2496,%rs2493;
}
	// end inline asm
	// begin inline asm
	{  cvt.f32.f16 %f325, %rs2498;}

	// end inline asm
	mul.f32 	%f326, %f325, %f119;
	// begin inline asm
	{  cvt.rn.f16.f32 %rs2573, %f326;}

	// end inline asm
	// begin inline asm
	{abs.f16 %rs2503,%rs2573;
}
	// end inline asm
	mov.b16 	%rs2507, 143;
	// begin inline asm
	{ .reg .pred __$temp3;
  setp.lt.f16  __$temp3, %rs2503, %rs2507;
  selp.u16 %rs2505, 1, 0, __$temp3;}
	// end inline asm
	setp.eq.s16 	%p176, %rs2505, 0;
	@%p176 bra 	$L__BB3_70;
	// begin inline asm
	{ .reg .pred __$temp3;
  setp.lt.f16  __$temp3, %rs502, %rs2503;
  selp.u16 %rs2508, 1, 0, __$temp3;}
	// end inline asm
	setp.eq.s16 	%p177, %rs2508, 0;
	@%p177 bra 	$L__BB3_70;
	fma.rn.f32 	%f328, %f6, %f326, %f325;
	fma.rn.f32 	%f327, %f119, %f328, %f326;
	// begin inline asm
	{  cvt.rn.f16.f32 %rs2573, %f327;}

	// end inline asm
$L__BB3_70:
	// begin inline asm
	{.reg.b32         f, C, nZ;       
 .reg.b16         h,r;            
  mov.b16         h,%rs2573;           
  cvt.f32.f16     f,h;            
  mov.b32         C, 0x3fb8aa3bU; 
  mov.b32         nZ, 0x80000000U;
  fma.rn.f32      f,f,C,nZ;       
  ex2.approx.ftz.f32  f,f;        
  cvt.rn.f16.f32      r,f;        
{.reg.b16 spc, ulp, p;
  mov.b16 spc,0X1F79U;
  mov.b16 ulp,0x9400U;
  set.eq.f16.f16 p,h, spc;
  fma.rn.f16 r,p,ulp,r;
}
{.reg.b16 spc, ulp, p;
  mov.b16 spc,0X25CFU;
  mov.b16 ulp,0x9400U;
  set.eq.f16.f16 p,h, spc;
  fma.rn.f16 r,p,ulp,r;
}
{.reg.b16 spc, ulp, p;
  mov.b16 spc,0XC13BU;
  mov.b16 ulp,0x0400U;
  set.eq.f16.f16 p,h, spc;
  fma.rn.f16 r,p,ulp,r;
}
{.reg.b16 spc, ulp, p;
  mov.b16 spc,0XC1EFU;
  mov.b16 ulp,0x0200U;
  set.eq.f16.f16 p,h, spc;
  fma.rn.f16 r,p,ulp,r;
}
  mov.b16         %rs2512,r;           
}
	// end inline asm
	// begin inline asm
	{mul.f16 %rs2514,%rs529,%rs2512;
}
	// end inline asm
	// begin inline asm
	{mul.f16 %rs2517,%rs2572,%rs2514;
}
	// end inline asm
	// begin inline asm
	{add.f16 %rs2520,%rs2486,%rs2517;
}
	// end inline asm
	// begin inline asm
	{neg.f16 %rs2523,%rs2520;
}
	// end inline asm
	// begin inline asm
	{mul.f16 %rs2525,%rs1,%rs2373;
}
	// end inline asm
	// begin inline asm
	{sub.f16 %rs2528,%rs90,%rs2525;
}
	// end inline asm
	// begin inline asm
	{add.f16 %rs2531,%rs2528,%rs2379;
}
	// end inline asm
	// begin inline asm
	{mul.f16 %rs2534,%rs2531,%rs2455;
}
	// end inline asm
	// begin inline asm
	{add.f16 %rs2557,%rs2534,%rs2373;
}
	// end inline asm
	// begin inline asm
	{mul.f16 %rs2540,%rs2531,%rs2523;
}
	// end inline asm
	// begin inline asm
	{add.f16 %rs2556,%rs2540,%rs2379;
}
	// end inline asm
	add.s64 	%rd98, %rd1, %rd94;
	st.global.u16 	[%rd98], %rs2557;
	sub.s32 	%r167, %r167, %r9;
	sub.s32 	%r166, %r166, %r9;
	sub.s32 	%r165, %r165, %r9;
	setp.gt.u32 	%p178, %r168, 2;
	add.s32 	%r168, %r168, -2;
	@%p178 bra 	$L__BB3_30;
	bra.uni 	$L__BB3_291;
$L__BB3_71:
	and.b32  	%r118, %r66, 1;
	setp.eq.b32 	%p96, %r118, 1;
	not.pred 	%p97, %p96;
	mov.u32 	%r173, %r66;
	mov.u16 	%rs2585, %rs502;
	mov.u16 	%rs2586, %rs502;
	@%p97 bra 	$L__BB3_95;
	mul.lo.s32 	%r119, %r66, %r4;
	add.s32 	%r120, %r119, %r3;
	sub.s32 	%r121, %r119, %r4;
	add.s32 	%r122, %r121, %r3;
	sub.s32 	%r20, %r120, %r4;
	mul.wide.s32 	%rd57, %r120, 2;
	add.s64 	%rd58, %rd4, %rd57;
	ld.global.nc.u16 	%rs126, [%rd58];
	mul.wide.s32 	%rd59, %r122, 2;
	add.s64 	%rd60, %rd3, %rd59;
	ld.global.nc.u16 	%rs1558, [%rd60];
	mul.wide.s32 	%rd61, %r20, 2;
	add.s64 	%rd62, %rd2, %rd61;
	ld.global.nc.u16 	%rs127, [%rd62];
	// begin inline asm
	{sub.f16 %rs1553,%rs126,%rs1;
}
	// end inline asm
	// begin inline asm
	{sub.f16 %rs1556,%rs2,%rs1558;
}
	// end inline asm
	// begin inline asm
	{sub.f16 %rs1559,%rs1558,%rs3;
}
	// end inline asm
	// begin inline asm
	{sub.f16 %rs1562,%rs1553,%rs502;
}
	// end inline asm
	// begin inline asm
	{neg.f16 %rs1565,%rs1562;
}
	// end inline asm
	// begin inline asm
	{mul.f16 %rs1567,%rs1565,%rs1562;
}
	// end inline asm
	// begin inline asm
	{  cvt.f32.f16 %f230, %rs1567;}

	// end inline asm
	mul.f32 	%f231, %f230, %f113;
	// begin inline asm
	{  cvt.rn.f16.f32 %rs2574, %f231;}

	// end inline asm
	// begin inline asm
	{abs.f16 %rs1572,%rs2574;
}
	// end inline asm
	mov.b16 	%rs1576, 143;
	// begin inline asm
	{ .reg .pred __$temp3;
  setp.lt.f16  __$temp3, %rs1572, %rs1576;
  selp.u16 %rs1574, 1, 0, __$temp3;}
	// end inline asm
	setp.eq.s16 	%p98, %rs1574, 0;
	@%p98 bra 	$L__BB3_75;
	// begin inline asm
	{ .reg .pred __$temp3;
  setp.lt.f16  __$temp3, %rs502, %rs1572;
  selp.u16 %rs1577, 1, 0, __$temp3;}
	// end inline asm
	setp.eq.s16 	%p99, %rs1577, 0;
	@%p99 bra 	$L__BB3_75;
	fma.rn.f32 	%f233, %f3, %f231, %f230;
	fma.rn.f32 	%f232, %f113, %f233, %f231;
	// begin inline asm
	{  cvt.rn.f16.f32 %rs2574, %f232;}

	// end inline asm
$L__BB3_75:
	// begin inline asm
	{.reg.b32         f, C, nZ;       
 .reg.b16         h,r;            
  mov.b16         h,%rs2574;           
  cvt.f32.f16     f,h;            
  mov.b32         C, 0x3fb8aa3bU; 
  mov.b32         nZ, 0x80000000U;
  fma.rn.f32      f,f,C,nZ;       
  ex2.approx.ftz.f32  f,f;        
  cvt.rn.f16.f32      r,f;        
{.reg.b16 spc, ulp, p;
  mov.b16 spc,0X1F79U;
  mov.b16 ulp,0x9400U;
  set.eq.f16.f16 p,h, spc;
  fma.rn.f16 r,p,ulp,r;
}
{.reg.b16 spc, ulp, p;
  mov.b16 spc,0X25CFU;
  mov.b16 ulp,0x9400U;
  set.eq.f16.f16 p,h, spc;
  fma.rn.f16 r,p,ulp,r;
}
{.reg.b16 spc, ulp, p;
  mov.b16 spc,0XC13BU;
  mov.b16 ulp,0x0400U;
  set.eq.f16.f16 p,h, spc;
  fma.rn.f16 r,p,ulp,r;
}
{.reg.b16 spc, ulp, p;
  mov.b16 spc,0XC1EFU;
  mov.b16 ulp,0x0200U;
  set.eq.f16.f16 p,h, spc;
  fma.rn.f16 r,p,ulp,r;
}
  mov.b16         %rs1581,r;           
}
	// end inline asm
	// begin inline asm
	{mul.f16 %rs1583,%rs511,%rs1581;
}
	// end inline asm
	// begin inline asm
	{ .reg .pred __$temp3;
  setp.gt.f16  __$temp3, %rs1556, %rs525;
  selp.u16 %rs1586, 1, 0, __$temp3;}
	// end inline asm
	setp.eq.s16 	%p100, %rs1586, 0;
	mov.u16 	%rs2575, %rs525;
	@%p100 bra 	$L__BB3_77;
	mov.b32 	%r123, 1;
	// begin inline asm
	cvt.rn.f16.s32 %rs2575, %r123;
	// end inline asm
$L__BB3_77:
	// begin inline asm
	{mul.f16 %rs1590,%rs1583,%rs2575;
}
	// end inline asm
	// begin inline asm
	{neg.f16 %rs1593,%rs126;
}
	// end inline asm
	// begin inline asm
	{sub.f16 %rs1595,%rs1593,%rs502;
}
	// end inline asm
	// begin inline asm
	{neg.f16 %rs1598,%rs1595;
}
	// end inline asm
	// begin inline asm
	{mul.f16 %rs1600,%rs1598,%rs1595;
}
	// end inline asm
	// begin inline asm
	{  cvt.f32.f16 %f234, %rs1600;}

	// end inline asm
	mul.f32 	%f235, %f234, %f113;
	// begin inline asm
	{  cvt.rn.f16.f32 %rs2576, %f235;}

	// end inline asm
	// begin inline asm
	{abs.f16 %rs1605,%rs2576;
}
	// end inline asm
	mov.b16 	%rs1609, 143;
	// begin inline asm
	{ .reg .pred __$temp3;
  setp.lt.f16  __$temp3, %rs1605, %rs1609;
  selp.u16 %rs1607, 1, 0, __$temp3;}
	// end inline asm
	setp.eq.s16 	%p101, %rs1607, 0;
	@%p101 bra 	$L__BB3_80;
	// begin inline asm
	{ .reg .pred __$temp3;
  setp.lt.f16  __$temp3, %rs502, %rs1605;
  selp.u16 %rs1610, 1, 0, __$temp3;}
	// end inline asm
	setp.eq.s16 	%p102, %rs1610, 0;
	@%p102 bra 	$L__BB3_80;
	fma.rn.f32 	%f237, %f3, %f235, %f234;
	fma.rn.f32 	%f236, %f113, %f237, %f235;
	// begin inline asm
	{  cvt.rn.f16.f32 %rs2576, %f236;}

	// end inline asm
$L__BB3_80:
	// begin inline asm
	{.reg.b32         f, C, nZ;       
 .reg.b16         h,r;            
  mov.b16         h,%rs2576;           
  cvt.f32.f16     f,h;            
  mov.b32         C, 0x3fb8aa3bU; 
  mov.b32         nZ, 0x80000000U;
  fma.rn.f32      f,f,C,nZ;       
  ex2.approx.ftz.f32  f,f;        
  cvt.rn.f16.f32      r,f;        
{.reg.b16 spc, ulp, p;
  mov.b16 spc,0X1F79U;
  mov.b16 ulp,0x9400U;
  set.eq.f16.f16 p,h, spc;
  fma.rn.f16 r,p,ulp,r;
}
{.reg.b16 spc, ulp, p;
  mov.b16 spc,0X25CFU;
  mov.b16 ulp,0x9400U;
  set.eq.f16.f16 p,h, spc;
  fma.rn.f16 r,p,ulp,r;
}
{.reg.b16 spc, ulp, p;
  mov.b16 spc,0XC13BU;
  mov.b16 ulp,0x0400U;
  set.eq.f16.f16 p,h, spc;
  fma.rn.f16 r,p,ulp,r;
}
{.reg.b16 spc, ulp, p;
  mov.b16 spc,0XC1EFU;
  mov.b16 ulp,0x0200U;
  set.eq.f16.f16 p,h, spc;
  fma.rn.f16 r,p,ulp,r;
}
  mov.b16         %rs1614,r;           
}
	// end inline asm
	// begin inline asm
	{mul.f16 %rs1616,%rs511,%rs1614;
}
	// end inline asm
	// begin inline asm
	{ .reg .pred __$temp3;
  setp.gt.f16  __$temp3, %rs1559, %rs525;
  selp.u16 %rs1619, 1, 0, __$temp3;}
	// end inline asm
	setp.eq.s16 	%p103, %rs1619, 0;
	mov.u16 	%rs2577, %rs525;
	@%p103 bra 	$L__BB3_82;
	mov.b32 	%r124, 1;
	// begin inline asm
	cvt.rn.f16.s32 %rs2577, %r124;
	// end inline asm
$L__BB3_82:
	// begin inline asm
	{mul.f16 %rs1623,%rs1616,%rs2577;
}
	// end inline asm
	// begin inline asm
	{add.f16 %rs1626,%rs1590,%rs1623;
}
	// end inline asm
	// begin inline asm
	{ .reg .pred __$temp3;
  setp.ge.f16  __$temp3, %rs1553, %rs525;
  selp.u16 %rs1629, 1, 0, __$temp3;}
	// end inline asm
	setp.eq.s16 	%p104, %rs1629, 0;
	mov.u16 	%rs2578, %rs525;
	@%p104 bra 	$L__BB3_84;
	mov.b32 	%r125, 1;
	// begin inline asm
	cvt.rn.f16.s32 %rs2578, %r125;
	// end inline asm
$L__BB3_84:
	// begin inline asm
	{ .reg .pred __$temp3;
  setp.lt.f16  __$temp3, %rs502, %rs530;
  selp.u16 %rs1633, 1, 0, __$temp3;}
	// end inline asm
	setp.eq.s16 	%p105, %rs1633, 0;
	mov.u16 	%rs2579, %rs529;
	@%p105 bra 	$L__BB3_86;
	// begin inline asm
	{  cvt.rn.f16.f32 %rs2579, %f4;}

	// end inline asm
$L__BB3_86:
	// begin inline asm
	{sub.f16 %rs1637,%rs1556,%rs502;
}
	// end inline asm
	// begin inline asm
	{neg.f16 %rs1640,%rs1637;
}
	// end inline asm
	// begin inline asm
	{mul.f16 %rs1642,%rs1640,%rs1637;
}
	// end inline asm
	// begin inline asm
	{  cvt.f32.f16 %f239, %rs1642;}

	// end inline asm
	mul.f32 	%f240, %f239, %f119;
	// begin inline asm
	{  cvt.rn.f16.f32 %rs2580, %f240;}

	// end inline asm
	// begin inline asm
	{abs.f16 %rs1647,%rs2580;
}
	// end inline asm
	mov.b16 	%rs1651, 143;
	// begin inline asm
	{ .reg .pred __$temp3;
  setp.lt.f16  __$temp3, %rs1647, %rs1651;
  selp.u16 %rs1649, 1, 0, __$temp3;}
	// end inline asm
	setp.eq.s16 	%p106, %rs1649, 0;
	@%p106 bra 	$L__BB3_89;
	// begin inline asm
	{ .reg .pred __$temp3;
  setp.lt.f16  __$temp3, %rs502, %rs1647;
  selp.u16 %rs1652, 1, 0, __$temp3;}
	// end inline asm
	setp.eq.s16 	%p107, %rs1652, 0;
	@%p107 bra 	$L__BB3_89;
	fma.rn.f32 	%f242, %f6, %f240, %f239;
	fma.rn.f32 	%f241, %f119, %f242, %f240;
	// begin inline asm
	{  cvt.rn.f16.f32 %rs2580, %f241;}

	// end inline asm
$L__BB3_89:
	// begin inline asm
	{.reg.b32         f, C, nZ;       
 .reg.b16         h,r;            
  mov.b16         h,%rs2580;           
  cvt.f32.f16     f,h;            
  mov.b32         C, 0x3fb8aa3bU; 
  mov.b32         nZ, 0x80000000U;
  fma.rn.f32      f,f,C,nZ;       
  ex2.approx.ftz.f32  f,f;        
  cvt.rn.f16.f32      r,f;        
{.reg.b16 spc, ulp, p;
  mov.b16 spc,0X1F79U;
  mov.b16 ulp,0x9400U;
  set.eq.f16.f16 p,h, spc;
  fma.rn.f16 r,p,ulp,r;
}
{.reg.b16 spc, ulp, p;
  mov.b16 spc,0X25CFU;
  mov.b16 ulp,0x9400U;
  set.eq.f16.f16 p,h, spc;
  fma.rn.f16 r,p,ulp,r;
}
{.reg.b16 spc, ulp, p;
  mov.b16 spc,0XC13BU;
  mov.b16 ulp,0x0400U;
  set.eq.f16.f16 p,h, spc;
  fma.rn.f16 r,p,ulp,r;
}
{.reg.b16 spc, ulp, p;
  mov.b16 spc,0XC1EFU;
  mov.b16 ulp,0x0200U;
  set.eq.f16.f16 p,h, spc;
  fma.rn.f16 r,p,ulp,r;
}
  mov.b16         %rs1656,r;           
}
	// end inline asm
	// begin inline asm
	{mul.f16 %rs1658,%rs2579,%rs1656;
}
	// end inline asm
	// begin inline asm
	{mul.f16 %rs1661,%rs2578,%rs1658;
}
	// end inline asm
	// begin inline asm
	{ .reg .pred __$temp3;
  setp.gt.f16  __$temp3, %rs1593, %rs525;
  selp.u16 %rs1664, 1, 0, __$temp3;}
	// end inline asm
	setp.eq.s16 	%p108, %rs1664, 0;
	mov.u16 	%rs2581, %rs525;
	@%p108 bra 	$L__BB3_91;
	mov.b32 	%r126, 1;
	// begin inline asm
	cvt.rn.f16.s32 %rs2581, %r126;
	// end inline asm
$L__BB3_91:
	// begin inline asm
	{sub.f16 %rs1668,%rs1559,%rs502;
}
	// end inline asm
	// begin inline asm
	{neg.f16 %rs1671,%rs1668;
}
	// end inline asm
	// begin inline asm
	{mul.f16 %rs1673,%rs1671,%rs1668;
}
	// end inline asm
	// begin inline asm
	{  cvt.f32.f16 %f243, %rs1673;}

	// end inline asm
	mul.f32 	%f244, %f243, %f119;
	// begin inline asm
	{  cvt.rn.f16.f32 %rs2582, %f244;}

	// end inline asm
	// begin inline asm
	{abs.f16 %rs1678,%rs2582;
}
	// end inline asm
	mov.b16 	%rs1682, 143;
	// begin inline asm
	{ .reg .pred __$temp3;
  setp.lt.f16  __$temp3, %rs1678, %rs1682;
  selp.u16 %rs1680, 1, 0, __$temp3;}
	// end inline asm
	setp.eq.s16 	%p109, %rs1680, 0;
	@%p109 bra 	$L__BB3_94;
	// begin inline asm
	{ .reg .pred __$temp3;
  setp.lt.f16  __$temp3, %rs502, %rs1678;
  selp.u16 %rs1683, 1, 0, __$temp3;}
	// end inline asm
	setp.eq.s16 	%p110, %rs1683, 0;
	@%p110 bra 	$L__BB3_94;
	fma.rn.f32 	%f246, %f6, %f244, %f243;
	fma.rn.f32 	%f245, %f119, %f246, %f244;
	// begin inline asm
	{  cvt.rn.f16.f32 %rs2582, %f245;}

	// end inline asm
$L__BB3_94:
	// begin inline asm
	{.reg.b32         f, C, nZ;       
 .reg.b16         h,r;            
  mov.b16         h,%rs2582;           
  cvt.f32.f16     f,h;            
  mov.b32         C, 0x3fb8aa3bU; 
  mov.b32         nZ, 0x80000000U;
  fma.rn.f32      f,f,C,nZ;       
  ex2.approx.ftz.f32  f,f;        
  cvt.rn.f16.f32      r,f;        
{.reg.b16 spc, ulp, p;
  mov.b16 spc,0X1F79U;
  mov.b16 ulp,0x9400U;
  set.eq.f16.f16 p,h, spc;
  fma.rn.f16 r,p,ulp,r;
}
{.reg.b16 spc, ulp, p;
  mov.b16 spc,0X25CFU;
  mov.b16 ulp,0x9400U;
  set.eq.f16.f16 p,h, spc;
  fma.rn.f16 r,p,ulp,r;
}
{.reg.b16 spc, ulp, p;
  mov.b16 spc,0XC13BU;
  mov.b16 ulp,0x0400U;
  set.eq.f16.f16 p,h, spc;
  fma.rn.f16 r,p,ulp,r;
}
{.reg.b16 spc, ulp, p;
  mov.b16 spc,0XC1EFU;
  mov.b16 ulp,0x0200U;
  set.eq.f16.f16 p,h, spc;
  fma.rn.f16 r,p,ulp,r;
}
  mov.b16         %rs1687,r;           
}
	// end inline asm
	// begin inline asm
	{mul.f16 %rs1689,%rs2579,%rs1687;
}
	// end inline asm
	// begin inline asm
	{mul.f16 %rs1692,%rs2581,%rs1689;
}
	// end inline asm
	// begin inline asm
	{add.f16 %rs1695,%rs1661,%rs1692;
}
	// end inline asm
	// begin inline asm
	{neg.f16 %rs1698,%rs1695;
}
	// end inline asm
	// begin inline asm
	{mul.f16 %rs1700,%rs1,%rs502;
}
	// end inline asm
	// begin inline asm
	{sub.f16 %rs1703,%rs127,%rs1700;
}
	// end inline asm
	// begin inline asm
	{add.f16 %rs1706,%rs1703,%rs502;
}
	// end inline asm
	// begin inline asm
	{mul.f16 %rs1709,%rs1706,%rs1626;
}
	// end inline asm
	// begin inline asm
	{add.f16 %rs2586,%rs1709,%rs502;
}
	// end inline asm
	// begin inline asm
	{mul.f16 %rs1715,%rs1706,%rs1698;
}
	// end inline asm
	// begin inline asm
	{add.f16 %rs2585,%rs1715,%rs502;
}
	// end inline asm
	add.s64 	%rd64, %rd1, %rd61;
	st.global.u16 	[%rd64], %rs2586;
	add.s32 	%r173, %r66, -1;
$L__BB3_95:
	setp.eq.s32 	%p111, %r66, 1;
	@%p111 bra 	$L__BB3_291;
	// begin inline asm
	{ .reg .pred __$temp3;
  setp.lt.f16  __$temp3, %rs502, %rs530;
  selp.u16 %rs1721, 1, 0, __$temp3;}
	// end inline asm
	add.s32 	%r127, %r173, -2;
	mad.lo.s32 	%r128, %r4, %r127, %r2;
	add.s32 	%r172, %r128, %r1;
	shl.b32 	%r24, %r4, 1;
	add.s32 	%r129, %r173, -1;
	mad.lo.s32 	%r130, %r4, %r129, %r2;
	add.s32 	%r171, %r130, %r1;
	mul.lo.s32 	%r131, %r173, %r67;
	mad.lo.s32 	%r132, %r131, %r65, %r2;
	add.s32 	%r170, %r132, %r1;
$L__BB3_97:
	mul.wide.s32 	%rd65, %r170, 2;
	add.s64 	%rd66, %rd4, %rd65;
	ld.global.nc.u16 	%rs170, [%rd66];
	mul.wide.s32 	%rd67, %r171, 2;
	add.s64 	%rd68, %rd3, %rd67;
	ld.global.nc.u16 	%rs1729, [%rd68];
	add.s64 	%rd69, %rd2, %rd67;
	ld.global.nc.u16 	%rs171, [%rd69];
	// begin inline asm
	{sub.f16 %rs1724,%rs170,%rs1;
}
	// end inline asm
	// begin inline asm
	{sub.f16 %rs1727,%rs2,%rs1729;
}
	// end inline asm
	// begin inline asm
	{sub.f16 %rs1730,%rs1729,%rs3;
}
	// end inline asm
	// begin inline asm
	{sub.f16 %rs1733,%rs1724,%rs502;
}
	// end inline asm
	// begin inline asm
	{neg.f16 %rs1736,%rs1733;
}
	// end inline asm
	// begin inline asm
	{mul.f16 %rs1738,%rs1736,%rs1733;
}
	// end inline asm
	// begin inline asm
	{  cvt.f32.f16 %f247, %rs1738;}

	// end inline asm
	mul.f32 	%f248, %f247, %f113;
	// begin inline asm
	{  cvt.rn.f16.f32 %rs2587, %f248;}

	// end inline asm
	// begin inline asm
	{abs.f16 %rs1743,%rs2587;
}
	// end inline asm
	mov.b16 	%rs1747, 143;
	// begin inline asm
	{ .reg .pred __$temp3;
  setp.lt.f16  __$temp3, %rs1743, %rs1747;
  selp.u16 %rs1745, 1, 0, __$temp3;}
	// end inline asm
	setp.eq.s16 	%p112, %rs1745, 0;
	@%p112 bra 	$L__BB3_100;
	// begin inline asm
	{ .reg .pred __$temp3;
  setp.lt.f16  __$temp3, %rs502, %rs1743;
  selp.u16 %rs1748, 1, 0, __$temp3;}
	// end inline asm
	setp.eq.s16 	%p113, %rs1748, 0;
	@%p113 bra 	$L__BB3_100;
	fma.rn.f32 	%f250, %f3, %f248, %f247;
	fma.rn.f32 	%f249, %f113, %f250, %f248;
	// begin inline asm
	{  cvt.rn.f16.f32 %rs2587, %f249;}

	// end inline asm
$L__BB3_100:
	// begin inline asm
	{.reg.b32         f, C, nZ;       
 .reg.b16         h,r;            
  mov.b16         h,%rs2587;           
  cvt.f32.f16     f,h;            
  mov.b32         C, 0x3fb8aa3bU; 
  mov.b32         nZ, 0x80000000U;
  fma.rn.f32      f,f,C,nZ;       
  ex2.approx.ftz.f32  f,f;        
  cvt.rn.f16.f32      r,f;        
{.reg.b16 spc, ulp, p;
  mov.b16 spc,0X1F79U;
  mov.b16 ulp,0x9400U;
  set.eq.f16.f16 p,h, spc;
  fma.rn.f16 r,p,ulp,r;
}
{.reg.b16 spc, ulp, p;
  mov.b16 spc,0X25CFU;
  mov.b16 ulp,0x9400U;
  set.eq.f16.f16 p,h, spc;
  fma.rn.f16 r,p,ulp,r;
}
{.reg.b16 spc, ulp, p;
  mov.b16 spc,0XC13BU;
  mov.b16 ulp,0x0400U;
  set.eq.f16.f16 p,h, spc;
  fma.rn.f16 r,p,ulp,r;
}
{.reg.b16 spc, ulp, p;
  mov.b16 spc,0XC1EFU;
  mov.b16 ulp,0x0200U;
  set.eq.f16.f16 p,h, spc;
  fma.rn.f16 r,p,ulp,r;
}
  mov.b16         %rs1752,r;           
}
	// end inline asm
	// begin inline asm
	{mul.f16 %rs1754,%rs511,%rs1752;
}
	// end inline asm
	// begin inline asm
	{ .reg .pred __$temp3;
  setp.gt.f16  __$temp3, %rs1727, %rs525;
  selp.u16 %rs1757, 1, 0, __$temp3;}
	// end inline asm
	setp.eq.s16 	%p114, %rs1757, 0;
	mov.u16 	%rs2588, %rs525;
	@%p114 bra 	$L__BB3_102;
	mov.b32 	%r133, 1;
	// begin inline asm
	cvt.rn.f16.s32 %rs2588, %r133;
	// end inline asm
$L__BB3_102:
	// begin inline asm
	{mul.f16 %rs1761,%rs1754,%rs2588;
}
	// end inline asm
	// begin inline asm
	{neg.f16 %rs1764,%rs170;
}
	// end inline asm
	// begin inline asm
	{sub.f16 %rs1766,%rs1764,%rs502;
}
	// end inline asm
	// begin inline asm
	{neg.f16 %rs1769,%rs1766;
}
	// end inline asm
	// begin inline asm
	{mul.f16 %rs1771,%rs1769,%rs1766;
}
	// end inline asm
	// begin inline asm
	{  cvt.f32.f16 %f251, %rs1771;}

	// end inline asm
	mul.f32 	%f252, %f251, %f113;
	// begin inline asm
	{  cvt.rn.f16.f32 %rs2589, %f252;}

	// end inline asm
	// begin inline asm
	{abs.f16 %rs1776,%rs2589;
}
	// end inline asm
	mov.b16 	%rs1780, 143;
	// begin inline asm
	{ .reg .pred __$temp3;
  setp.lt.f16  __$temp3, %rs1776, %rs1780;
  selp.u16 %rs1778, 1, 0, __$temp3;}
	// end inline asm
	setp.eq.s16 	%p115, %rs1778, 0;
	@%p115 bra 	$L__BB3_105;
	// begin inline asm
	{ .reg .pred __$temp3;
  setp.lt.f16  __$temp3, %rs502, %rs1776;
  selp.u16 %rs1781, 1, 0, __$temp3;}
	// end inline asm
	setp.eq.s16 	%p116, %rs1781, 0;
	@%p116 bra 	$L__BB3_105;
	fma.rn.f32 	%f254, %f3, %f252, %f251;
	fma.rn.f32 	%f253, %f113, %f254, %f252;
	// begin inline asm
	{  cvt.rn.f16.f32 %rs2589, %f253;}

	// end inline asm
$L__BB3_105:
	// begin inline asm
	{.reg.b32         f, C, nZ;       
 .reg.b16         h,r;            
  mov.b16         h,%rs2589;           
  cvt.f32.f16     f,h;            
  mov.b32         C, 0x3fb8aa3bU; 
  mov.b32         nZ, 0x80000000U;
  fma.rn.f32      f,f,C,nZ;       
  ex2.approx.ftz.f32  f,f;        
  cvt.rn.f16.f32      r,f;        
{.reg.b16 spc, ulp, p;
  mov.b16 spc,0X1F79U;
  mov.b16 ulp,0x9400U;
  set.eq.f16.f16 p,h, spc;
  fma.rn.f16 r,p,ulp,r;
}
{.reg.b16 spc, ulp, p;
  mov.b16 spc,0X25CFU;
  mov.b16 ulp,0x9400U;
  set.eq.f16.f16 p,h, spc;
  fma.rn.f16 r,p,ulp,r;
}
{.reg.b16 spc, ulp, p;
  mov.b16 spc,0XC13BU;
  mov.b16 ulp,0x0400U;
  set.eq.f16.f16 p,h, spc;
  fma.rn.f16 r,p,ulp,r;
}
{.reg.b16 spc, ulp, p;
  mov.b16 spc,0XC1EFU;
  mov.b16 ulp,0x0200U;
  set.eq.f16.f16 p,h, spc;
  fma.rn.f16 r,p,ulp,r;
}
  mov.b16         %rs1785,r;           
}
	// end inline asm
	// begin inline asm
	{mul.f16 %rs1787,%rs511,%rs1785;
}
	// end inline asm
	// begin inline asm
	{ .reg .pred __$temp3;
  setp.gt.f16  __$temp3, %rs1730, %rs525;
  selp.u16 %rs1790, 1, 0, __$temp3;}
	// end inline asm
	setp.eq.s16 	%p117, %rs1790, 0;
	mov.u16 	%rs2590, %rs525;
	@%p117 bra 	$L__BB3_107;
	mov.b32 	%r134, 1;
	// begin inline asm
	cvt.rn.f16.s32 %rs2590, %r134;
	// end inline asm
$L__BB3_107:
	// begin inline asm
	{mul.f16 %rs1794,%rs1787,%rs2590;
}
	// end inline asm
	// begin inline asm
	{add.f16 %rs1797,%rs1761,%rs1794;
}
	// end inline asm
	// begin inline asm
	{ .reg .pred __$temp3;
  setp.ge.f16  __$temp3, %rs1724, %rs525;
  selp.u16 %rs1800, 1, 0, __$temp3;}
	// end inline asm
	setp.eq.s16 	%p118, %rs1800, 0;
	mov.u16 	%rs2591, %rs525;
	@%p118 bra 	$L__BB3_109;
	mov.b32 	%r135, 1;
	// begin inline asm
	cvt.rn.f16.s32 %rs2591, %r135;
	// end inline asm
$L__BB3_109:
	setp.eq.s16 	%p119, %rs1721, 0;
	mov.u16 	%rs2592, %rs529;
	@%p119 bra 	$L__BB3_111;
	// begin inline asm
	{  cvt.rn.f16.f32 %rs2592, %f4;}

	// end inline asm
$L__BB3_111:
	// begin inline asm
	{sub.f16 %rs1805,%rs1727,%rs502;
}
	// end inline asm
	// begin inline asm
	{neg.f16 %rs1808,%rs1805;
}
	// end inline asm
	// begin inline asm
	{mul.f16 %rs1810,%rs1808,%rs1805;
}
	// end inline asm
	// begin inline asm
	{  cvt.f32.f16 %f256, %rs1810;}

	// end inline asm
	mul.f32 	%f257, %f256, %f119;
	// begin inline asm
	{  cvt.rn.f16.f32 %rs2593, %f257;}

	// end inline asm
	// begin inline asm
	{abs.f16 %rs1815,%rs2593;
}
	// end inline asm
	mov.b16 	%rs1819, 143;
	// begin inline asm
	{ .reg .pred __$temp3;
  setp.lt.f16  __$temp3, %rs1815, %rs1819;
  selp.u16 %rs1817, 1, 0, __$temp3;}
	// end inline asm
	setp.eq.s16 	%p120, %rs1817, 0;
	@%p120 bra 	$L__BB3_114;
	// begin inline asm
	{ .reg .pred __$temp3;
  setp.lt.f16  __$temp3, %rs502, %rs1815;
  selp.u16 %rs1820, 1, 0, __$temp3;}
	// end inline asm
	setp.eq.s16 	%p121, %rs1820, 0;
	@%p121 bra 	$L__BB3_114;
	fma.rn.f32 	%f259, %f6, %f257, %f256;
	fma.rn.f32 	%f258, %f119, %f259, %f257;
	// begin inline asm
	{  cvt.rn.f16.f32 %rs2593, %f258;}

	// end inline asm
$L__BB3_114:
	// begin inline asm
	{.reg.b32         f, C, nZ;       
 .reg.b16         h,r;            
  mov.b16         h,%rs2593;           
  cvt.f32.f16     f,h;            
  mov.b32         C, 0x3fb8aa3bU; 
  mov.b32         nZ, 0x80000000U;
  fma.rn.f32      f,f,C,nZ;       
  ex2.approx.ftz.f32  f,f;        
  cvt.rn.f16.f32      r,f;        
{.reg.b16 spc, ulp, p;
  mov.b16 spc,0X1F79U;
  mov.b16 ulp,0x9400U;
  set.eq.f16.f16 p,h, spc;
  fma.rn.f16 r,p,ulp,r;
}
{.reg.b16 spc, ulp, p;
  mov.b16 spc,0X25CFU;
  mov.b16 ulp,0x9400U;
  set.eq.f16.f16 p,h, spc;
  fma.rn.f16 r,p,ulp,r;
}
{.reg.b16 spc, ulp, p;
  mov.b16 spc,0XC13BU;
  mov.b16 ulp,0x0400U;
  set.eq.f16.f16 p,h, spc;
  fma.rn.f16 r,p,ulp,r;
}
{.reg.b16 spc, ulp, p;
  mov.b16 spc,0XC1EFU;
  mov.b16 ulp,0x0200U;
  set.eq.f16.f16 p,h, spc;
  fma.rn.f16 r,p,ulp,r;
}
  mov.b16         %rs1824,r;           
}
	// end inline asm
	// begin inline asm
	{mul.f16 %rs1826,%rs2592,%rs1824;
}
	// end inline asm
	// begin inline asm
	{mul.f16 %rs1829,%rs2591,%rs1826;
}
	// end inline asm
	// begin inline asm
	{ .reg .pred __$temp3;
  setp.gt.f16  __$temp3, %rs1764, %rs525;
  selp.u16 %rs1832, 1, 0, __$temp3;}
	// end inline asm
	setp.eq.s16 	%p122, %rs1832, 0;
	mov.u16 	%rs2594, %rs525;
	@%p122 bra 	$L__BB3_116;
	mov.b32 	%r136, 1;
	// begin inline asm
	cvt.rn.f16.s32 %rs2594, %r136;
	// end inline asm
$L__BB3_116:
	// begin inline asm
	{sub.f16 %rs1836,%rs1730,%rs502;
}
	// end inline asm
	// begin inline asm
	{neg.f16 %rs1839,%rs1836;
}
	// end inline asm
	// begin inline asm
	{mul.f16 %rs1841,%rs1839,%rs1836;
}
	// end inline asm
	// begin inline asm
	{  cvt.f32.f16 %f260, %rs1841;}

	// end inline asm
	mul.f32 	%f261, %f260, %f119;
	// begin inline asm
	{  cvt.rn.f16.f32 %rs2595, %f261;}

	// end inline asm
	// begin inline asm
	{abs.f16 %rs1846,%rs2595;
}
	// end inline asm
	mov.b16 	%rs1850, 143;
	// begin inline asm
	{ .reg .pred __$temp3;
  setp.lt.f16  __$temp3, %rs1846, %rs1850;
  selp.u16 %rs1848, 1, 0, __$temp3;}
	// end inline asm
	setp.eq.s16 	%p123, %rs1848, 0;
	@%p123 bra 	$L__BB3_119;
	// begin inline asm
	{ .reg .pred __$temp3;
  setp.lt.f16  __$temp3, %rs502, %rs1846;
  selp.u16 %rs1851, 1, 0, __$temp3;}
	// end inline asm
	setp.eq.s16 	%p124, %rs1851, 0;
	@%p124 bra 	$L__BB3_119;
	fma.rn.f32 	%f263, %f6, %f261, %f260;
	fma.rn.f32 	%f262, %f119, %f263, %f261;
	// begin inline asm
	{  cvt.rn.f16.f32 %rs2595, %f262;}

	// end inline asm
$L__BB3_119:
	// begin inline asm
	{.reg.b32         f, C, nZ;       
 .reg.b16         h,r;            
  mov.b16         h,%rs2595;           
  cvt.f32.f16     f,h;            
  mov.b32         C, 0x3fb8aa3bU; 
  mov.b32         nZ, 0x80000000U;
  fma.rn.f32      f,f,C,nZ;       
  ex2.approx.ftz.f32  f,f;        
  cvt.rn.f16.f32      r,f;        
{.reg.b16 spc, ulp, p;
  mov.b16 spc,0X1F79U;
  mov.b16 ulp,0x9400U;
  set.eq.f16.f16 p,h, spc;
  fma.rn.f16 r,p,ulp,r;
}
{.reg.b16 spc, ulp, p;
  mov.b16 spc,0X25CFU;
  mov.b16 ulp,0x9400U;
  set.eq.f16.f16 p,h, spc;
  fma.rn.f16 r,p,ulp,r;
}
{.reg.b16 spc, ulp, p;
  mov.b16 spc,0XC13BU;
  mov.b16 ulp,0x0400U;
  set.eq.f16.f16 p,h, spc;
  fma.rn.f16 r,p,ulp,r;
}
{.reg.b16 spc, ulp, p;
  mov.b16 spc,0XC1EFU;
  mov.b16 ulp,0x0200U;
  set.eq.f16.f16 p,h, spc;
  fma.rn.f16 r,p,ulp,r;
}
  mov.b16         %rs1855,r;           
}
	// end inline asm
	// begin inline asm
	{mul.f16 %rs1857,%rs2592,%rs1855;
}
	// end inline asm
	// begin inline asm
	{mul.f16 %rs1860,%rs2594,%rs1857;
}
	// end inline asm
	// begin inline asm
	{add.f16 %rs1863,%rs1829,%rs1860;
}
	// end inline asm
	// begin inline asm
	{neg.f16 %rs1866,%rs1863;
}
	// end inline asm
	// begin inline asm
	{mul.f16 %rs1868,%rs1,%rs2586;
}
	// end inline asm
	// begin inline asm
	{sub.f16 %rs1871,%rs171,%rs1868;
}
	// end inline asm
	// begin inline asm
	{add.f16 %rs1874,%rs1871,%rs2585;
}
	// end inline asm
	// begin inline asm
	{mul.f16 %rs1877,%rs1874,%rs1797;
}
	// end inline asm
	// begin inline asm
	{add.f16 %rs1880,%rs1877,%rs2586;
}
	// end inline asm
	// begin inline asm
	{mul.f16 %rs1883,%rs1874,%rs1866;
}
	// end inline asm
	// begin inline asm
	{add.f16 %rs1886,%rs1883,%rs2585;
}
	// end inline asm
	add.s64 	%rd71, %rd1, %rd67;
	st.global.u16 	[%rd71], %rs1880;
	add.s64 	%rd72, %rd4, %rd67;
	ld.global.nc.u16 	%rs1890, [%rd72];
	mul.wide.s32 	%rd73, %r172, 2;
	add.s64 	%rd74, %rd3, %rd73;
	ld.global.nc.u16 	%rs1896, [%rd74];
	add.s64 	%rd75, %rd2, %rd73;
	ld.global.nc.u16 	%rs210, [%rd75];
	// begin inline asm
	{sub.f16 %rs1889,%rs1890,%rs1;
}
	// end inline asm
	// begin inline asm
	{sub.f16 %rs1892,%rs2,%rs1896;
}
	// end inline asm
	// begin inline asm
	{sub.f16 %rs1895,%rs1896,%rs3;
}
	// end inline asm
	// begin inline asm
	{sub.f16 %rs1898,%rs1889,%rs502;
}
	// end inline asm
	// begin inline asm
	{neg.f16 %rs1901,%rs1898;
}
	// end inline asm
	// begin inline asm
	{mul.f16 %rs1903,%rs1901,%rs1898;
}
	// end inline asm
	// begin inline asm
	{  cvt.f32.f16 %f264, %rs1903;}

	// end inline asm
	mul.f32 	%f265, %f264, %f113;
	// begin inline asm
	{  cvt.rn.f16.f32 %rs2596, %f265;}

	// end inline asm
	// begin inline asm
	{abs.f16 %rs1908,%rs2596;
}
	// end inline asm
	mov.b16 	%rs1912, 143;
	// begin inline asm
	{ .reg .pred __$temp3;
  setp.lt.f16  __$temp3, %rs1908, %rs1912;
  selp.u16 %rs1910, 1, 0, __$temp3;}
	// end inline asm
	setp.eq.s16 	%p125, %rs1910, 0;
	@%p125 bra 	$L__BB3_122;
	// begin inline asm
	{ .reg .pred __$temp3;
  setp.lt.f16  __$temp3, %rs502, %rs1908;
  selp.u16 %rs1913, 1, 0, __$temp3;}
	// end inline asm
	setp.eq.s16 	%p126, %rs1913, 0;
	@%p126 bra 	$L__BB3_122;
	fma.rn.f32 	%f267, %f3, %f265, %f264;
	fma.rn.f32 	%f266, %f113, %f267, %f265;
	// begin inline asm
	{  cvt.rn.f16.f32 %rs2596, %f266;}

	// end inline asm
$L__BB3_122:
	// begin inline asm
	{.reg.b32         f, C, nZ;       
 .reg.b16         h,r;            
  mov.b16         h,%rs2596;           
  cvt.f32.f16     f,h;            
  mov.b32         C, 0x3fb8aa3bU; 
  mov.b32         nZ, 0x80000000U;
  fma.rn.f32      f,f,C,nZ;       
  ex2.approx.ftz.f32  f,f;        
  cvt.rn.f16.f32      r,f;        
{.reg.b16 spc, ulp, p;
  mov.b16 spc,0X1F79U;
  mov.b16 ulp,0x9400U;
  set.eq.f16.f16 p,h, spc;
  fma.rn.f16 r,p,ulp,r;
}
{.reg.b16 spc, ulp, p;
  mov.b16 spc,0X25CFU;
  mov.b16 ulp,0x9400U;
  set.eq.f16.f16 p,h, spc;
  fma.rn.f16 r,p,ulp,r;
}
{.reg.b16 spc, ulp, p;
  mov.b16 spc,0XC13BU;
  mov.b16 ulp,0x0400U;
  set.eq.f16.f16 p,h, spc;
  fma.rn.f16 r,p,ulp,r;
}
{.reg.b16 spc, ulp, p;
  mov.b16 spc,0XC1EFU;
  mov.b16 ulp,0x0200U;
  set.eq.f16.f16 p,h, spc;
  fma.rn.f16 r,p,ulp,r;
}
  mov.b16         %rs1917,r;           
}
	// end inline asm
	// begin inline asm
	{mul.f16 %rs1919,%rs511,%rs1917;
}
	// end inline asm
	// begin inline asm
	{ .reg .pred __$temp3;
  setp.gt.f16  __$temp3, %rs1892, %rs525;
  selp.u16 %rs1922, 1, 0, __$temp3;}
	// end inline asm
	setp.eq.s16 	%p127, %rs1922, 0;
	mov.u16 	%rs2597, %rs525;
	@%p127 bra 	$L__BB3_124;
	mov.b32 	%r137, 1;
	// begin inline asm
	cvt.rn.f16.s32 %rs2597, %r137;
	// end inline asm
$L__BB3_124:
	// begin inline asm
	{mul.f16 %rs1926,%rs1919,%rs2597;
}
	// end inline asm
	// begin inline asm
	{neg.f16 %rs1929,%rs1890;
}
	// end inline asm
	// begin inline asm
	{sub.f16 %rs1931,%rs1929,%rs502;
}
	// end inline asm
	// begin inline asm
	{neg.f16 %rs1934,%rs1931;
}
	// end inline asm
	// begin inline asm
	{mul.f16 %rs1936,%rs1934,%rs1931;
}
	// end inline asm
	// begin inline asm
	{  cvt.f32.f16 %f268, %rs1936;}

	// end inline asm
	mul.f32 	%f269, %f268, %f113;
	// begin inline asm
	{  cvt.rn.f16.f32 %rs2598, %f269;}

	// end inline asm
	// begin inline asm
	{abs.f16 %rs1941,%rs2598;
}
	// end inline asm
	mov.b16 	%rs1945, 143;
	// begin inline asm
	{ .reg .pred __$temp3;
  setp.lt.f16  __$temp3, %rs1941, %rs1945;
  selp.u16 %rs1943, 1, 0, __$temp3;}
	// end inline asm
	setp.eq.s16 	%p128, %rs1943, 0;
	@%p128 bra 	$L__BB3_127;
	// begin inline asm
	{ .reg .pred __$temp3;
  setp.lt.f16  __$temp3, %rs502, %rs1941;
  selp.u16 %rs1946, 1, 0, __$temp3;}
	// end inline asm
	setp.eq.s16 	%p129, %rs1946, 0;
	@%p129 bra 	$L__BB3_127;
	fma.rn.f32 	%f271, %f3, %f269, %f268;
	fma.rn.f32 	%f270, %f113, %f271, %f269;
	// begin inline asm
	{  cvt.rn.f16.f32 %rs2598, %f270;}

	// end inline asm
$L__BB3_127:
	// begin inline asm
	{.reg.b32         f, C, nZ;       
 .reg.b16         h,r;            
  mov.b16         h,%rs2598;           
  cvt.f32.f16     f,h;            
  mov.b32         C, 0x3fb8aa3bU; 
  mov.b32         nZ, 0x80000000U;
  fma.rn.f32      f,f,C,nZ;       
  ex2.approx.ftz.f32  f,f;        
  cvt.rn.f16.f32      r,f;        
{.reg.b16 spc, ulp, p;
  mov.b16 spc,0X1F79U;
  mov.b16 ulp,0x9400U;
  set.eq.f16.f16 p,h, spc;
  fma.rn.f16 r,p,ulp,r;
}
{.reg.b16 spc, ulp, p;
  mov.b16 spc,0X25CFU;
  mov.b16 ulp,0x9400U;
  set.eq.f16.f16 p,h, spc;
  fma.rn.f16 r,p,ulp,r;
}
{.reg.b16 spc, ulp, p;
  mov.b16 spc,0XC13BU;
  mov.b16 ulp,0x0400U;
  set.eq.f16.f16 p,h, spc;
  fma.rn.f16 r,p,ulp,r;
}
{.reg.b16 spc, ulp, p;
  mov.b16 spc,0XC1EFU;
  mov.b16 ulp,0x0200U;
  set.eq.f16.f16 p,h, spc;
  fma.rn.f16 r,p,ulp,r;
}
  mov.b16         %rs1950,r;           
}
	// end inline asm
	// begin inline asm
	{mul.f16 %rs1952,%rs511,%rs1950;
}
	// end inline asm
	// begin inline asm
	{ .reg .pred __$temp3;
  setp.gt.f16  __$temp3, %rs1895, %rs525;
  selp.u16 %rs1955, 1, 0, __$temp3;}
	// end inline asm
	setp.eq.s16 	%p130, %rs1955, 0;
	mov.u16 	%rs2599, %rs525;
	@%p130 bra 	$L__BB3_129;
	mov.b32 	%r138, 1;
	// begin inline asm
	cvt.rn.f16.s32 %rs2599, %r138;
	// end inline asm
$L__BB3_129:
	// begin inline asm
	{mul.f16 %rs1959,%rs1952,%rs2599;
}
	// end inline asm
	// begin inline asm
	{add.f16 %rs1962,%rs1926,%rs1959;
}
	// end inline asm
	// begin inline asm
	{ .reg .pred __$temp3;
  setp.ge.f16  __$temp3, %rs1889, %rs525;
  selp.u16 %rs1965, 1, 0, __$temp3;}
	// end inline asm
	setp.eq.s16 	%p131, %rs1965, 0;
	mov.u16 	%rs2600, %rs525;
	@%p131 bra 	$L__BB3_131;
	mov.b32 	%r139, 1;
	// begin inline asm
	cvt.rn.f16.s32 %rs2600, %r139;
	// end inline asm
$L__BB3_131:
	setp.eq.s16 	%p132, %rs1721, 0;
	mov.u16 	%rs2601, %rs529;
	@%p132 bra 	$L__BB3_133;
	// begin inline asm
	{  cvt.rn.f16.f32 %rs2601, %f4;}

	// end inline asm
$L__BB3_133:
	// begin inline asm
	{sub.f16 %rs1970,%rs1892,%rs502;
}
	// end inline asm
	// begin inline asm
	{neg.f16 %rs1973,%rs1970;
}
	// end inline asm
	// begin inline asm
	{mul.f16 %rs1975,%rs1973,%rs1970;
}
	// end inline asm
	// begin inline asm
	{  cvt.f32.f16 %f273, %rs1975;}

	// end inline asm
	mul.f32 	%f274, %f273, %f119;
	// begin inline asm
	{  cvt.rn.f16.f32 %rs2602, %f274;}

	// end inline asm
	// begin inline asm
	{abs.f16 %rs1980,%rs2602;
}
	// end inline asm
	mov.b16 	%rs1984, 143;
	// begin inline asm
	{ .reg .pred __$temp3;
  setp.lt.f16  __$temp3, %rs1980, %rs1984;
  selp.u16 %rs1982, 1, 0, __$temp3;}
	// end inline asm
	setp.eq.s16 	%p133, %rs1982, 0;
	@%p133 bra 	$L__BB3_136;
	// begin inline asm
	{ .reg .pred __$temp3;
  setp.lt.f16  __$temp3, %rs502, %rs1980;
  selp.u16 %rs1985, 1, 0, __$temp3;}
	// end inline asm
	setp.eq.s16 	%p134, %rs1985, 0;
	@%p134 bra 	$L__BB3_136;
	fma.rn.f32 	%f276, %f6, %f274, %f273;
	fma.rn.f32 	%f275, %f119, %f276, %f274;
	// begin inline asm
	{  cvt.rn.f16.f32 %rs2602, %f275;}

	// end inline asm
$L__BB3_136:
	// begin inline asm
	{.reg.b32         f, C, nZ;       
 .reg.b16         h,r;            
  mov.b16         h,%rs2602;           
  cvt.f32.f16     f,h;            
  mov.b32         C, 0x3fb8aa3bU; 
  mov.b32         nZ, 0x80000000U;
  fma.rn.f32      f,f,C,nZ;       
  ex2.approx.ftz.f32  f,f;        
  cvt.rn.f16.f32      r,f;        
{.reg.b16 spc, ulp, p;
  mov.b16 spc,0X1F79U;
  mov.b16 ulp,0x9400U;
  set.eq.f16.f16 p,h, spc;
  fma.rn.f16 r,p,ulp,r;
}
{.reg.b16 spc, ulp, p;
  mov.b16 spc,0X25CFU;
  mov.b16 ulp,0x9400U;
  set.eq.f16.f16 p,h, spc;
  fma.rn.f16 r,p,ulp,r;
}
{.reg.b16 spc, ulp, p;
  mov.b16 spc,0XC13BU;
  mov.b16 ulp,0x0400U;
  set.eq.f16.f16 p,h, spc;
  fma.rn.f16 r,p,ulp,r;
}
{.reg.b16 spc, ulp, p;
  mov.b16 spc,0XC1EFU;
  mov.b16 ulp,0x0200U;
  set.eq.f16.f16 p,h, spc;
  fma.rn.f16 r,p,ulp,r;
}
  mov.b16         %rs1989,r;           
}
	// end inline asm
	// begin inline asm
	{mul.f16 %rs1991,%rs2601,%rs1989;
}
	// end inline asm
	// begin inline asm
	{mul.f16 %rs1994,%rs2600,%rs1991;
}
	// end inline asm
	// begin inline asm
	{ .reg .pred __$temp3;
  setp.gt.f16  __$temp3, %rs1929, %rs525;
  selp.u16 %rs1997, 1, 0, __$temp3;}
	// end inline asm
	setp.eq.s16 	%p135, %rs1997, 0;
	mov.u16 	%rs2603, %rs525;
	@%p135 bra 	$L__BB3_138;
	mov.b32 	%r140, 1;
	// begin inline asm
	cvt.rn.f16.s32 %rs2603, %r140;
	// end inline asm
$L__BB3_138:
	// begin inline asm
	{sub.f16 %rs2001,%rs1895,%rs502;
}
	// end inline asm
	// begin inline asm
	{neg.f16 %rs2004,%rs2001;
}
	// end inline asm
	// begin inline asm
	{mul.f16 %rs2006,%rs2004,%rs2001;
}
	// end inline asm
	// begin inline asm
	{  cvt.f32.f16 %f277, %rs2006;}

	// end inline asm
	mul.f32 	%f278, %f277, %f119;
	// begin inline asm
	{  cvt.rn.f16.f32 %rs2604, %f278;}

	// end inline asm
	// begin inline asm
	{abs.f16 %rs2011,%rs2604;
}
	// end inline asm
	mov.b16 	%rs2015, 143;
	// begin inline asm
	{ .reg .pred __$temp3;
  setp.lt.f16  __$temp3, %rs2011, %rs2015;
  selp.u16 %rs2013, 1, 0, __$temp3;}
	// end inline asm
	setp.eq.s16 	%p136, %rs2013, 0;
	@%p136 bra 	$L__BB3_141;
	// begin inline asm
	{ .reg .pred __$temp3;
  setp.lt.f16  __$temp3, %rs502, %rs2011;
  selp.u16 %rs2016, 1, 0, __$temp3;}
	// end inline asm
	setp.eq.s16 	%p137, %rs2016, 0;
	@%p137 bra 	$L__BB3_141;
	fma.rn.f32 	%f280, %f6, %f278, %f277;
	fma.rn.f32 	%f279, %f119, %f280, %f278;
	// begin inline asm
	{  cvt.rn.f16.f32 %rs2604, %f279;}

	// end inline asm
$L__BB3_141:
	// begin inline asm
	{.reg.b32         f, C, nZ;       
 .reg.b16         h,r;            
  mov.b16         h,%rs2604;           
  cvt.f32.f16     f,h;            
  mov.b32         C, 0x3fb8aa3bU; 
  mov.b32         nZ, 0x80000000U;
  fma.rn.f32      f,f,C,nZ;       
  ex2.approx.ftz.f32  f,f;        
  cvt.rn.f16.f32      r,f;        
{.reg.b16 spc, ulp, p;
  mov.b16 spc,0X1F79U;
  mov.b16 ulp,0x9400U;
  set.eq.f16.f16 p,h, spc;
  fma.rn.f16 r,p,ulp,r;
}
{.reg.b16 spc, ulp, p;
  mov.b16 spc,0X25CFU;
  mov.b16 ulp,0x9400U;
  set.eq.f16.f16 p,h, spc;
  fma.rn.f16 r,p,ulp,r;
}
{.reg.b16 spc, ulp, p;
  mov.b16 spc,0XC13BU;
  mov.b16 ulp,0x0400U;
  set.eq.f16.f16 p,h, spc;
  fma.rn.f16 r,p,ulp,r;
}
{.reg.b16 spc, ulp, p;
  mov.b16 spc,0XC1EFU;
  mov.b16 ulp,0x0200U;
  set.eq.f16.f16 p,h, spc;
  fma.rn.f16 r,p,ulp,r;
}
  mov.b16         %rs2020,r;           
}
	// end inline asm
	// begin inline asm
	{mul.f16 %rs2022,%rs2601,%rs2020;
}
	// end inline asm
	// begin inline asm
	{mul.f16 %rs2025,%rs2603,%rs2022;
}
	// end inline asm
	// begin inline asm
	{add.f16 %rs2028,%rs1994,%rs2025;
}
	// end inline asm
	// begin inline asm
	{neg.f16 %rs2031,%rs2028;
}
	// end inline asm
	// begin inline asm
	{mul.f16 %rs2033,%rs1,%rs1880;
}
	// end inline asm
	// begin inline asm
	{sub.f16 %rs2036,%rs210,%rs2033;
}
	// end inline asm
	// begin inline asm
	{add.f16 %rs2039,%rs2036,%rs1886;
}
	// end inline asm
	// begin inline asm
	{mul.f16 %rs2042,%rs2039,%rs1962;
}
	// end inline asm
	// begin inline asm
	{add.f16 %rs2586,%rs2042,%rs1880;
}
	// end inline asm
	// begin inline asm
	{mul.f16 %rs2048,%rs2039,%rs2031;
}
	// end inline asm
	// begin inline asm
	{add.f16 %rs2585,%rs2048,%rs1886;
}
	// end inline asm
	add.s64 	%rd77, %rd1, %rd73;
	st.global.u16 	[%rd77], %rs2586;
	sub.s32 	%r172, %r172, %r24;
	sub.s32 	%r171, %r171, %r24;
	sub.s32 	%r170, %r170, %r24;
	setp.gt.u32 	%p138, %r173, 2;
	add.s32 	%r173, %r173, -2;
	@%p138 bra 	$L__BB3_97;
	bra.uni 	$L__BB3_291;
$L__BB3_142:
	setp.ne.s16 	%p5, %rs532, 0;
	@%p5 bra 	$L__BB3_214;
	and.b32  	%r95, %r66, 1;
	setp.eq.b32 	%p52, %r95, 1;
	not.pred 	%p53, %p52;
	mov.u32 	%r178, %r66;
	mov.u16 	%rs2616, %rs502;
	mov.u16 	%rs2617, %rs502;
	@%p53 bra 	$L__BB3_167;
	mul.lo.s32 	%r96, %r66, %r4;
	add.s32 	%r97, %r96, %r3;
	sub.s32 	%r98, %r96, %r4;
	add.s32 	%r99, %r98, %r3;
	sub.s32 	%r35, %r97, %r4;
	mul.wide.s32 	%rd36, %r97, 2;
	add.s64 	%rd37, %rd4, %rd36;
	ld.global.nc.u16 	%rs248, [%rd37];
	mul.wide.s32 	%rd38, %r99, 2;
	add.s64 	%rd39, %rd3, %rd38;
	ld.global.nc.u16 	%rs1057, [%rd39];
	mul.wide.s32 	%rd40, %r35, 2;
	add.s64 	%rd41, %rd2, %rd40;
	ld.global.nc.u16 	%rs249, [%rd41];
	// begin inline asm
	{sub.f16 %rs1052,%rs248,%rs1;
}
	// end inline asm
	// begin inline asm
	{sub.f16 %rs1055,%rs2,%rs1057;
}
	// end inline asm
	// begin inline asm
	{sub.f16 %rs1058,%rs1057,%rs3;
}
	// end inline asm
	// begin inline asm
	{ .reg .pred __$temp3;
  setp.lt.f16  __$temp3, %rs502, %rs512;
  selp.u16 %rs1061, 1, 0, __$temp3;}
	// end inline asm
	setp.eq.s16 	%p54, %rs1061, 0;
	mov.u16 	%rs2605, %rs511;
	@%p54 bra 	$L__BB3_146;
	// begin inline asm
	{  cvt.rn.f16.f32 %rs2605, %f1;}

	// end inline asm
$L__BB3_146:
	// begin inline asm
	{sub.f16 %rs1065,%rs1052,%rs502;
}
	// end inline asm
	// begin inline asm
	{neg.f16 %rs1068,%rs1065;
}
	// end inline asm
	// begin inline asm
	{mul.f16 %rs1070,%rs1068,%rs1065;
}
	// end inline asm
	// begin inline asm
	{  cvt.f32.f16 %f180, %rs1070;}

	// end inline asm
	mul.f32 	%f181, %f180, %f113;
	// begin inline asm
	{  cvt.rn.f16.f32 %rs2606, %f181;}

	// end inline asm
	// begin inline asm
	{abs.f16 %rs1075,%rs2606;
}
	// end inline asm
	mov.b16 	%rs1079, 143;
	// begin inline asm
	{ .reg .pred __$temp3;
  setp.lt.f16  __$temp3, %rs1075, %rs1079;
  selp.u16 %rs1077, 1, 0, __$temp3;}
	// end inline asm
	setp.eq.s16 	%p55, %rs1077, 0;
	@%p55 bra 	$L__BB3_149;
	// begin inline asm
	{ .reg .pred __$temp3;
  setp.lt.f16  __$temp3, %rs502, %rs1075;
  selp.u16 %rs1080, 1, 0, __$temp3;}
	// end inline asm
	setp.eq.s16 	%p56, %rs1080, 0;
	@%p56 bra 	$L__BB3_149;
	fma.rn.f32 	%f183, %f3, %f181, %f180;
	fma.rn.f32 	%f182, %f113, %f183, %f181;
	// begin inline asm
	{  cvt.rn.f16.f32 %rs2606, %f182;}

	// end inline asm
$L__BB3_149:
	// begin inline asm
	{.reg.b32         f, C, nZ;       
 .reg.b16         h,r;            
  mov.b16         h,%rs2606;           
  cvt.f32.f16     f,h;            
  mov.b32         C, 0x3fb8aa3bU; 
  mov.b32         nZ, 0x80000000U;
  fma.rn.f32      f,f,C,nZ;       
  ex2.approx.ftz.f32  f,f;        
  cvt.rn.f16.f32      r,f;        
{.reg.b16 spc, ulp, p;
  mov.b16 spc,0X1F79U;
  mov.b16 ulp,0x9400U;
  set.eq.f16.f16 p,h, spc;
  fma.rn.f16 r,p,ulp,r;
}
{.reg.b16 spc, ulp, p;
  mov.b16 spc,0X25CFU;
  mov.b16 ulp,0x9400U;
  set.eq.f16.f16 p,h, spc;
  fma.rn.f16 r,p,ulp,r;
}
{.reg.b16 spc, ulp, p;
  mov.b16 spc,0XC13BU;
  mov.b16 ulp,0x0400U;
  set.eq.f16.f16 p,h, spc;
  fma.rn.f16 r,p,ulp,r;
}
{.reg.b16 spc, ulp, p;
  mov.b16 spc,0XC1EFU;
  mov.b16 ulp,0x0200U;
  set.eq.f16.f16 p,h, spc;
  fma.rn.f16 r,p,ulp,r;
}
  mov.b16         %rs1084,r;           
}
	// end inline asm
	// begin inline asm
	{mul.f16 %rs1086,%rs2605,%rs1084;
}
	// end inline asm
	// begin inline asm
	{ .reg .pred __$temp3;
  setp.gt.f16  __$temp3, %rs1055, %rs525;
  selp.u16 %rs1089, 1, 0, __$temp3;}
	// end inline asm
	setp.eq.s16 	%p57, %rs1089, 0;
	mov.u16 	%rs2607, %rs525;
	@%p57 bra 	$L__BB3_151;
	mov.b32 	%r100, 1;
	// begin inline asm
	cvt.rn.f16.s32 %rs2607, %r100;
	// end inline asm
$L__BB3_151:
	// begin inline asm
	{mul.f16 %rs1093,%rs1086,%rs2607;
}
	// end inline asm
	// begin inline asm
	{neg.f16 %rs1096,%rs248;
}
	// end inline asm
	// begin inline asm
	{sub.f16 %rs1098,%rs1096,%rs502;
}
	// end inline asm
	// begin inline asm
	{neg.f16 %rs1101,%rs1098;
}
	// end inline asm
	// begin inline asm
	{mul.f16 %rs1103,%rs1101,%rs1098;
}
	// end inline asm
	// begin inline asm
	{  cvt.f32.f16 %f184, %rs1103;}

	// end inline asm
	mul.f32 	%f185, %f184, %f113;
	// begin inline asm
	{  cvt.rn.f16.f32 %rs2608, %f185;}

	// end inline asm
	// begin inline asm
	{abs.f16 %rs1108,%rs2608;
}
	// end inline asm
	mov.b16 	%rs1112, 143;
	// begin inline asm
	{ .reg .pred __$temp3;
  setp.lt.f16  __$temp3, %rs1108, %rs1112;
  selp.u16 %rs1110, 1, 0, __$temp3;}
	// end inline asm
	setp.eq.s16 	%p58, %rs1110, 0;
	@%p58 bra 	$L__BB3_154;
	// begin inline asm
	{ .reg .pred __$temp3;
  setp.lt.f16  __$temp3, %rs502, %rs1108;
  selp.u16 %rs1113, 1, 0, __$temp3;}
	// end inline asm
	setp.eq.s16 	%p59, %rs1113, 0;
	@%p59 bra 	$L__BB3_154;
	fma.rn.f32 	%f187, %f3, %f185, %f184;
	fma.rn.f32 	%f186, %f113, %f187, %f185;
	// begin inline asm
	{  cvt.rn.f16.f32 %rs2608, %f186;}

	// end inline asm
$L__BB3_154:
	// begin inline asm
	{.reg.b32         f, C, nZ;       
 .reg.b16         h,r;            
  mov.b16         h,%rs2608;           
  cvt.f32.f16     f,h;            
  mov.b32         C, 0x3fb8aa3bU; 
  mov.b32         nZ, 0x80000000U;
  fma.rn.f32      f,f,C,nZ;       
  ex2.approx.ftz.f32  f,f;        
  cvt.rn.f16.f32      r,f;        
{.reg.b16 spc, ulp, p;
  mov.b16 spc,0X1F79U;
  mov.b16 ulp,0x9400U;
  set.eq.f16.f16 p,h, spc;
  fma.rn.f16 r,p,ulp,r;
}
{.reg.b16 spc, ulp, p;
  mov.b16 spc,0X25CFU;
  mov.b16 ulp,0x9400U;
  set.eq.f16.f16 p,h, spc;
  fma.rn.f16 r,p,ulp,r;
}
{.reg.b16 spc, ulp, p;
  mov.b16 spc,0XC13BU;
  mov.b16 ulp,0x0400U;
  set.eq.f16.f16 p,h, spc;
  fma.rn.f16 r,p,ulp,r;
}
{.reg.b16 spc, ulp, p;
  mov.b16 spc,0XC1EFU;
  mov.b16 ulp,0x0200U;
  set.eq.f16.f16 p,h, spc;
  fma.rn.f16 r,p,ulp,r;
}
  mov.b16         %rs1117,r;           
}
	// end inline asm
	// begin inline asm
	{mul.f16 %rs1119,%rs2605,%rs1117;
}
	// end inline asm
	// begin inline asm
	{ .reg .pred __$temp3;
  setp.gt.f16  __$temp3, %rs1058, %rs525;
  selp.u16 %rs1122, 1, 0, __$temp3;}
	// end inline asm
	setp.eq.s16 	%p60, %rs1122, 0;
	mov.u16 	%rs2609, %rs525;
	@%p60 bra 	$L__BB3_156;
	mov.b32 	%r101, 1;
	// begin inline asm
	cvt.rn.f16.s32 %rs2609, %r101;
	// end inline asm
$L__BB3_156:
	// begin inline asm
	{mul.f16 %rs1126,%rs1119,%rs2609;
}
	// end inline asm
	// begin inline asm
	{add.f16 %rs1129,%rs1093,%rs1126;
}
	// end inline asm
	// begin inline asm
	{ .reg .pred __$temp3;
  setp.ge.f16  __$temp3, %rs1052, %rs525;
  selp.u16 %rs1132, 1, 0, __$temp3;}
	// end inline asm
	setp.eq.s16 	%p61, %rs1132, 0;
	mov.u16 	%rs2610, %rs525;
	@%p61 bra 	$L__BB3_158;
	mov.b32 	%r102, 1;
	// begin inline asm
	cvt.rn.f16.s32 %rs2610, %r102;
	// end inline asm
$L__BB3_158:
	// begin inline asm
	{sub.f16 %rs1136,%rs1055,%rs502;
}
	// end inline asm
	// begin inline asm
	{neg.f16 %rs1139,%rs1136;
}
	// end inline asm
	// begin inline asm
	{mul.f16 %rs1141,%rs1139,%rs1136;
}
	// end inline asm
	// begin inline asm
	{  cvt.f32.f16 %f188, %rs1141;}

	// end inline asm
	mul.f32 	%f189, %f188, %f119;
	// begin inline asm
	{  cvt.rn.f16.f32 %rs2611, %f189;}

	// end inline asm
	// begin inline asm
	{abs.f16 %rs1146,%rs2611;
}
	// end inline asm
	mov.b16 	%rs1150, 143;
	// begin inline asm
	{ .reg .pred __$temp3;
  setp.lt.f16  __$temp3, %rs1146, %rs1150;
  selp.u16 %rs1148, 1, 0, __$temp3;}
	// end inline asm
	setp.eq.s16 	%p62, %rs1148, 0;
	@%p62 bra 	$L__BB3_161;
	// begin inline asm
	{ .reg .pred __$temp3;
  setp.lt.f16  __$temp3, %rs502, %rs1146;
  selp.u16 %rs1151, 1, 0, __$temp3;}
	// end inline asm
	setp.eq.s16 	%p63, %rs1151, 0;
	@%p63 bra 	$L__BB3_161;
	fma.rn.f32 	%f191, %f6, %f189, %f188;
	fma.rn.f32 	%f190, %f119, %f191, %f189;
	// begin inline asm
	{  cvt.rn.f16.f32 %rs2611, %f190;}

	// end inline asm
$L__BB3_161:
	// begin inline asm
	{.reg.b32         f, C, nZ;       
 .reg.b16         h,r;            
  mov.b16         h,%rs2611;           
  cvt.f32.f16     f,h;            
  mov.b32         C, 0x3fb8aa3bU; 
  mov.b32         nZ, 0x80000000U;
  fma.rn.f32      f,f,C,nZ;       
  ex2.approx.ftz.f32  f,f;        
  cvt.rn.f16.f32      r,f;        
{.reg.b16 spc, ulp, p;
  mov.b16 spc,0X1F79U;
  mov.b16 ulp,0x9400U;
  set.eq.f16.f16 p,h, spc;
  fma.rn.f16 r,p,ulp,r;
}
{.reg.b16 spc, ulp, p;
  mov.b16 spc,0X25CFU;
  mov.b16 ulp,0x9400U;
  set.eq.f16.f16 p,h, spc;
  fma.rn.f16 r,p,ulp,r;
}
{.reg.b16 spc, ulp, p;
  mov.b16 spc,0XC13BU;
  mov.b16 ulp,0x0400U;
  set.eq.f16.f16 p,h, spc;
  fma.rn.f16 r,p,ulp,r;
}
{.reg.b16 spc, ulp, p;
  mov.b16 spc,0XC1EFU;
  mov.b16 ulp,0x0200U;
  set.eq.f16.f16 p,h, spc;
  fma.rn.f16 r,p,ulp,r;
}
  mov.b16         %rs1155,r;           
}
	// end inline asm
	// begin inline asm
	{mul.f16 %rs1157,%rs529,%rs1155;
}
	// end inline asm
	// begin inline asm
	{mul.f16 %rs1160,%rs2610,%rs1157;
}
	// end inline asm
	// begin inline asm
	{ .reg .pred __$temp3;
  setp.gt.f16  __$temp3, %rs1096, %rs525;
  selp.u16 %rs1163, 1, 0, __$temp3;}
	// end inline asm
	setp.eq.s16 	%p64, %rs1163, 0;
	mov.u16 	%rs2612, %rs525;
	@%p64 bra 	$L__BB3_163;
	mov.b32 	%r103, 1;
	// begin inline asm
	cvt.rn.f16.s32 %rs2612, %r103;
	// end inline asm
$L__BB3_163:
	// begin inline asm
	{sub.f16 %rs1167,%rs1058,%rs502;
}
	// end inline asm
	// begin inline asm
	{neg.f16 %rs1170,%rs1167;
}
	// end inline asm
	// begin inline asm
	{mul.f16 %rs1172,%rs1170,%rs1167;
}
	// end inline asm
	// begin inline asm
	{  cvt.f32.f16 %f192, %rs1172;}

	// end inline asm
	mul.f32 	%f193, %f192, %f119;
	// begin inline asm
	{  cvt.rn.f16.f32 %rs2613, %f193;}

	// end inline asm
	// begin inline asm
	{abs.f16 %rs1177,%rs2613;
}
	// end inline asm
	mov.b16 	%rs1181, 143;
	// begin inline asm
	{ .reg .pred __$temp3;
  setp.lt.f16  __$temp3, %rs1177, %rs1181;
  selp.u16 %rs1179, 1, 0, __$temp3;}
	// end inline asm
	setp.eq.s16 	%p65, %rs1179, 0;
	@%p65 bra 	$L__BB3_166;
	// begin inline asm
	{ .reg .pred __$temp3;
  setp.lt.f16  __$temp3, %rs502, %rs1177;
  selp.u16 %rs1182, 1, 0, __$temp3;}
	// end inline asm
	setp.eq.s16 	%p66, %rs1182, 0;
	@%p66 bra 	$L__BB3_166;
	fma.rn.f32 	%f195, %f6, %f193, %f192;
	fma.rn.f32 	%f194, %f119, %f195, %f193;
	// begin inline asm
	{  cvt.rn.f16.f32 %rs2613, %f194;}

	// end inline asm
$L__BB3_166:
	// begin inline asm
	{.reg.b32         f, C, nZ;       
 .reg.b16         h,r;            
  mov.b16         h,%rs2613;           
  cvt.f32.f16     f,h;            
  mov.b32         C, 0x3fb8aa3bU; 
  mov.b32         nZ, 0x80000000U;
  fma.rn.f32      f,f,C,nZ;       
  ex2.approx.ftz.f32  f,f;        
  cvt.rn.f16.f32      r,f;        
{.reg.b16 spc, ulp, p;
  mov.b16 spc,0X1F79U;
  mov.b16 ulp,0x9400U;
  set.eq.f16.f16 p,h, spc;
  fma.rn.f16 r,p,ulp,r;
}
{.reg.b16 spc, ulp, p;
  mov.b16 spc,0X25CFU;
  mov.b16 ulp,0x9400U;
  set.eq.f16.f16 p,h, spc;
  fma.rn.f16 r,p,ulp,r;
}
{.reg.b16 spc, ulp, p;
  mov.b16 spc,0XC13BU;
  mov.b16 ulp,0x0400U;
  set.eq.f16.f16 p,h, spc;
  fma.rn.f16 r,p,ulp,r;
}
{.reg.b16 spc, ulp, p;
  mov.b16 spc,0XC1EFU;
  mov.b16 ulp,0x0200U;
  set.eq.f16.f16 p,h, spc;
  fma.rn.f16 r,p,ulp,r;
}
  mov.b16         %rs1186,r;           
}
	// end inline asm
	// begin inline asm
	{mul.f16 %rs1188,%rs529,%rs1186;
}
	// end inline asm
	// begin inline asm
	{mul.f16 %rs1191,%rs2612,%rs1188;
}
	// end inline asm
	// begin inline asm
	{add.f16 %rs1194,%rs1160,%rs1191;
}
	// end inline asm
	// begin inline asm
	{neg.f16 %rs1197,%rs1194;
}
	// end inline asm
	// begin inline asm
	{mul.f16 %rs1199,%rs1,%rs502;
}
	// end inline asm
	// begin inline asm
	{sub.f16 %rs1202,%rs249,%rs1199;
}
	// end inline asm
	// begin inline asm
	{add.f16 %rs1205,%rs1202,%rs502;
}
	// end inline asm
	// begin inline asm
	{mul.f16 %rs1208,%rs1205,%rs1129;
}
	// end inline asm
	// begin inline asm
	{add.f16 %rs2617,%rs1208,%rs502;
}
	// end inline asm
	// begin inline asm
	{mul.f16 %rs1214,%rs1205,%rs1197;
}
	// end inline asm
	// begin inline asm
	{add.f16 %rs2616,%rs1214,%rs502;
}
	// end inline asm
	add.s64 	%rd43, %rd1, %rd40;
	st.global.u16 	[%rd43], %rs2617;
	add.s32 	%r178, %r66, -1;
$L__BB3_167:
	setp.eq.s32 	%p67, %r66, 1;
	@%p67 bra 	$L__BB3_291;
	// begin inline asm
	{ .reg .pred __$temp3;
  setp.lt.f16  __$temp3, %rs502, %rs512;
  selp.u16 %rs1220, 1, 0, __$temp3;}
	// end inline asm
	add.s32 	%r104, %r178, -2;
	mad.lo.s32 	%r105, %r4, %r104, %r2;
	add.s32 	%r177, %r105, %r1;
	shl.b32 	%r39, %r4, 1;
	add.s32 	%r106, %r178, -1;
	mad.lo.s32 	%r107, %r4, %r106, %r2;
	add.s32 	%r176, %r107, %r1;
	mul.lo.s32 	%r108, %r178, %r67;
	mad.lo.s32 	%r109, %r108, %r65, %r2;
	add.s32 	%r175, %r109, %r1;
$L__BB3_169:
	setp.eq.s16 	%p68, %rs1220, 0;
	mul.wide.s32 	%rd44, %r175, 2;
	add.s64 	%rd45, %rd4, %rd44;
	ld.global.nc.u16 	%rs292, [%rd45];
	mul.wide.s32 	%rd46, %r176, 2;
	add.s64 	%rd47, %rd3, %rd46;
	ld.global.nc.u16 	%rs1228, [%rd47];
	add.s64 	%rd48, %rd2, %rd46;
	ld.global.nc.u16 	%rs293, [%rd48];
	// begin inline asm
	{sub.f16 %rs1223,%rs292,%rs1;
}
	// end inline asm
	// begin inline asm
	{sub.f16 %rs1226,%rs2,%rs1228;
}
	// end inline asm
	// begin inline asm
	{sub.f16 %rs1229,%rs1228,%rs3;
}
	// end inline asm
	mov.u16 	%rs2618, %rs511;
	@%p68 bra 	$L__BB3_171;
	// begin inline asm
	{  cvt.rn.f16.f32 %rs2618, %f1;}

	// end inline asm
$L__BB3_171:
	// begin inline asm
	{sub.f16 %rs1233,%rs1223,%rs502;
}
	// end inline asm
	// begin inline asm
	{neg.f16 %rs1236,%rs1233;
}
	// end inline asm
	// begin inline asm
	{mul.f16 %rs1238,%rs1236,%rs1233;
}
	// end inline asm
	// begin inline asm
	{  cvt.f32.f16 %f197, %rs1238;}

	// end inline asm
	mul.f32 	%f198, %f197, %f113;
	// begin inline asm
	{  cvt.rn.f16.f32 %rs2619, %f198;}

	// end inline asm
	// begin inline asm
	{abs.f16 %rs1243,%rs2619;
}
	// end inline asm
	mov.b16 	%rs1247, 143;
	// begin inline asm
	{ .reg .pred __$temp3;
  setp.lt.f16  __$temp3, %rs1243, %rs1247;
  selp.u16 %rs1245, 1, 0, __$temp3;}
	// end inline asm
	setp.eq.s16 	%p69, %rs1245, 0;
	@%p69 bra 	$L__BB3_174;
	// begin inline asm
	{ .reg .pred __$temp3;
  setp.lt.f16  __$temp3, %rs502, %rs1243;
  selp.u16 %rs1248, 1, 0, __$temp3;}
	// end inline asm
	setp.eq.s16 	%p70, %rs1248, 0;
	@%p70 bra 	$L__BB3_174;
	fma.rn.f32 	%f200, %f3, %f198, %f197;
	fma.rn.f32 	%f199, %f113, %f200, %f198;
	// begin inline asm
	{  cvt.rn.f16.f32 %rs2619, %f199;}

	// end inline asm
$L__BB3_174:
	// begin inline asm
	{.reg.b32         f, C, nZ;       
 .reg.b16         h,r;            
  mov.b16         h,%rs2619;           
  cvt.f32.f16     f,h;            
  mov.b32         C, 0x3fb8aa3bU; 
  mov.b32         nZ, 0x80000000U;
  fma.rn.f32      f,f,C,nZ;       
  ex2.approx.ftz.f32  f,f;        
  cvt.rn.f16.f32      r,f;        
{.reg.b16 spc, ulp, p;
  mov.b16 spc,0X1F79U;
  mov.b16 ulp,0x9400U;
  set.eq.f16.f16 p,h, spc;
  fma.rn.f16 r,p,ulp,r;
}
{.reg.b16 spc, ulp, p;
  mov.b16 spc,0X25CFU;
  mov.b16 ulp,0x9400U;
  set.eq.f16.f16 p,h, spc;
  fma.rn.f16 r,p,ulp,r;
}
{.reg.b16 spc, ulp, p;
  mov.b16 spc,0XC13BU;
  mov.b16 ulp,0x0400U;
  set.eq.f16.f16 p,h, spc;
  fma.rn.f16 r,p,ulp,r;
}
{.reg.b16 spc, ulp, p;
  mov.b16 spc,0XC1EFU;
  mov.b16 ulp,0x0200U;
  set.eq.f16.f16 p,h, spc;
  fma.rn.f16 r,p,ulp,r;
}
  mov.b16         %rs1252,r;           
}
	// end inline asm
	// begin inline asm
	{mul.f16 %rs1254,%rs2618,%rs1252;
}
	// end inline asm
	// begin inline asm
	{ .reg .pred __$temp3;
  setp.gt.f16  __$temp3, %rs1226, %rs525;
  selp.u16 %rs1257, 1, 0, __$temp3;}
	// end inline asm
	setp.eq.s16 	%p71, %rs1257, 0;
	mov.u16 	%rs2620, %rs525;
	@%p71 bra 	$L__BB3_176;
	mov.b32 	%r110, 1;
	// begin inline asm
	cvt.rn.f16.s32 %rs2620, %r110;
	// end inline asm
$L__BB3_176:
	// begin inline asm
	{mul.f16 %rs1261,%rs1254,%rs2620;
}
	// end inline asm
	// begin inline asm
	{neg.f16 %rs1264,%rs292;
}
	// end inline asm
	// begin inline asm
	{sub.f16 %rs1266,%rs1264,%rs502;
}
	// end inline asm
	// begin inline asm
	{neg.f16 %rs1269,%rs1266;
}
	// end inline asm
	// begin inline asm
	{mul.f16 %rs1271,%rs1269,%rs1266;
}
	// end inline asm
	// begin inline asm
	{  cvt.f32.f16 %f201, %rs1271;}

	// end inline asm
	mul.f32 	%f202, %f201, %f113;
	// begin inline asm
	{  cvt.rn.f16.f32 %rs2621, %f202;}

	// end inline asm
	// begin inline asm
	{abs.f16 %rs1276,%rs2621;
}
	// end inline asm
	mov.b16 	%rs1280, 143;
	// begin inline asm
	{ .reg .pred __$temp3;
  setp.lt.f16  __$temp3, %rs1276, %rs1280;
  selp.u16 %rs1278, 1, 0, __$temp3;}
	// end inline asm
	setp.eq.s16 	%p72, %rs1278, 0;
	@%p72 bra 	$L__BB3_179;
	// begin inline asm
	{ .reg .pred __$temp3;
  setp.lt.f16  __$temp3, %rs502, %rs1276;
  selp.u16 %rs1281, 1, 0, __$temp3;}
	// end inline asm
	setp.eq.s16 	%p73, %rs1281, 0;
	@%p73 bra 	$L__BB3_179;
	fma.rn.f32 	%f204, %f3, %f202, %f201;
	fma.rn.f32 	%f203, %f113, %f204, %f202;
	// begin inline asm
	{  cvt.rn.f16.f32 %rs2621, %f203;}

	// end inline asm
$L__BB3_179:
	// begin inline asm
	{.reg.b32         f, C, nZ;       
 .reg.b16         h,r;            
  mov.b16         h,%rs2621;           
  cvt.f32.f16     f,h;            
  mov.b32         C, 0x3fb8aa3bU; 
  mov.b32         nZ, 0x80000000U;
  fma.rn.f32      f,f,C,nZ;       
  ex2.approx.ftz.f32  f,f;        
  cvt.rn.f16.f32      r,f;        
{.reg.b16 spc, ulp, p;
  mov.b16 spc,0X1F79U;
  mov.b16 ulp,0x9400U;
  set.eq.f16.f16 p,h, spc;
  fma.rn.f16 r,p,ulp,r;
}
{.reg.b16 spc, ulp, p;
  mov.b16 spc,0X25CFU;
  mov.b16 ulp,0x9400U;
  set.eq.f16.f16 p,h, spc;
  fma.rn.f16 r,p,ulp,r;
}
{.reg.b16 spc, ulp, p;
  mov.b16 spc,0XC13BU;
  mov.b16 ulp,0x0400U;
  set.eq.f16.f16 p,h, spc;
  fma.rn.f16 r,p,ulp,r;
}
{.reg.b16 spc, ulp, p;
  mov.b16 spc,0XC1EFU;
  mov.b16 ulp,0x0200U;
  set.eq.f16.f16 p,h, spc;
  fma.rn.f16 r,p,ulp,r;
}
  mov.b16         %rs1285,r;           
}
	// end inline asm
	// begin inline asm
	{mul.f16 %rs1287,%rs2618,%rs1285;
}
	// end inline asm
	// begin inline asm
	{ .reg .pred __$temp3;
  setp.gt.f16  __$temp3, %rs1229, %rs525;
  selp.u16 %rs1290, 1, 0, __$temp3;}
	// end inline asm
	setp.eq.s16 	%p74, %rs1290, 0;
	mov.u16 	%rs2622, %rs525;
	@%p74 bra 	$L__BB3_181;
	mov.b32 	%r111, 1;
	// begin inline asm
	cvt.rn.f16.s32 %rs2622, %r111;
	// end inline asm
$L__BB3_181:
	// begin inline asm
	{mul.f16 %rs1294,%rs1287,%rs2622;
}
	// end inline asm
	// begin inline asm
	{add.f16 %rs1297,%rs1261,%rs1294;
}
	// end inline asm
	// begin inline asm
	{ .reg .pred __$temp3;
  setp.ge.f16  __$temp3, %rs1223, %rs525;
  selp.u16 %rs1300, 1, 0, __$temp3;}
	// end inline asm
	setp.eq.s16 	%p75, %rs1300, 0;
	mov.u16 	%rs2623, %rs525;
	@%p75 bra 	$L__BB3_183;
	mov.b32 	%r112, 1;
	// begin inline asm
	cvt.rn.f16.s32 %rs2623, %r112;
	// end inline asm
$L__BB3_183:
	// begin inline asm
	{sub.f16 %rs1304,%rs1226,%rs502;
}
	// end inline asm
	// begin inline asm
	{neg.f16 %rs1307,%rs1304;
}
	// end inline asm
	// begin inline asm
	{mul.f16 %rs1309,%rs1307,%rs1304;
}
	// end inline asm
	// begin inline asm
	{  cvt.f32.f16 %f205, %rs1309;}

	// end inline asm
	mul.f32 	%f206, %f205, %f119;
	// begin inline asm
	{  cvt.rn.f16.f32 %rs2624, %f206;}

	// end inline asm
	// begin inline asm
	{abs.f16 %rs1314,%rs2624;
}
	// end inline asm
	mov.b16 	%rs1318, 143;
	// begin inline asm
	{ .reg .pred __$temp3;
  setp.lt.f16  __$temp3, %rs1314, %rs1318;
  selp.u16 %rs1316, 1, 0, __$temp3;}
	// end inline asm
	setp.eq.s16 	%p76, %rs1316, 0;
	@%p76 bra 	$L__BB3_186;
	// begin inline asm
	{ .reg .pred __$temp3;
  setp.lt.f16  __$temp3, %rs502, %rs1314;
  selp.u16 %rs1319, 1, 0, __$temp3;}
	// end inline asm
	setp.eq.s16 	%p77, %rs1319, 0;
	@%p77 bra 	$L__BB3_186;
	fma.rn.f32 	%f208, %f6, %f206, %f205;
	fma.rn.f32 	%f207, %f119, %f208, %f206;
	// begin inline asm
	{  cvt.rn.f16.f32 %rs2624, %f207;}

	// end inline asm
$L__BB3_186:
	// begin inline asm
	{.reg.b32         f, C, nZ;       
 .reg.b16         h,r;            
  mov.b16         h,%rs2624;           
  cvt.f32.f16     f,h;            
  mov.b32         C, 0x3fb8aa3bU; 
  mov.b32         nZ, 0x80000000U;
  fma.rn.f32      f,f,C,nZ;       
  ex2.approx.ftz.f32  f,f;        
  cvt.rn.f16.f32      r,f;        
{.reg.b16 spc, ulp, p;
  mov.b16 spc,0X1F79U;
  mov.b16 ulp,0x9400U;
  set.eq.f16.f16 p,h, spc;
  fma.rn.f16 r,p,ulp,r;
}
{.reg.b16 spc, ulp, p;
  mov.b16 spc,0X25CFU;
  mov.b16 ulp,0x9400U;
  set.eq.f16.f16 p,h, spc;
  fma.rn.f16 r,p,ulp,r;
}
{.reg.b16 spc, ulp, p;
  mov.b16 spc,0XC13BU;
  mov.b16 ulp,0x0400U;
  set.eq.f16.f16 p,h, spc;
  fma.rn.f16 r,p,ulp,r;
}
{.reg.b16 spc, ulp, p;
  mov.b16 spc,0XC1EFU;
  mov.b16 ulp,0x0200U;
  set.eq.f16.f16 p,h, spc;
  fma.rn.f16 r,p,ulp,r;
}
  mov.b16         %rs1323,r;           
}
	// end inline asm
	// begin inline asm
	{mul.f16 %rs1325,%rs529,%rs1323;
}
	// end inline asm
	// begin inline asm
	{mul.f16 %rs1328,%rs2623,%rs1325;
}
	// end inline asm
	// begin inline asm
	{ .reg .pred __$temp3;
  setp.gt.f16  __$temp3, %rs1264, %rs525;
  selp.u16 %rs1331, 1, 0, __$temp3;}
	// end inline asm
	setp.eq.s16 	%p78, %rs1331, 0;
	mov.u16 	%rs2625, %rs525;
	@%p78 bra 	$L__BB3_188;
	mov.b32 	%r113, 1;
	// begin inline asm
	cvt.rn.f16.s32 %rs2625, %r113;
	// end inline asm
$L__BB3_188:
	// begin inline asm
	{sub.f16 %rs1335,%rs1229,%rs502;
}
	// end inline asm
	// begin inline asm
	{neg.f16 %rs1338,%rs1335;
}
	// end inline asm
	// begin inline asm
	{mul.f16 %rs1340,%rs1338,%rs1335;
}
	// end inline asm
	// begin inline asm
	{  cvt.f32.f16 %f209, %rs1340;}

	// end inline asm
	mul.f32 	%f210, %f209, %f119;
	// begin inline asm
	{  cvt.rn.f16.f32 %rs2626, %f210;}

	// end inline asm
	// begin inline asm
	{abs.f16 %rs1345,%rs2626;
}
	// end inline asm
	mov.b16 	%rs1349, 143;
	// begin inline asm
	{ .reg .pred __$temp3;
  setp.lt.f16  __$temp3, %rs1345, %rs1349;
  selp.u16 %rs1347, 1, 0, __$temp3;}
	// end inline asm
	setp.eq.s16 	%p79, %rs1347, 0;
	@%p79 bra 	$L__BB3_191;
	// begin inline asm
	{ .reg .pred __$temp3;
  setp.lt.f16  __$temp3, %rs502, %rs1345;
  selp.u16 %rs1350, 1, 0, __$temp3;}
	// end inline asm
	setp.eq.s16 	%p80, %rs1350, 0;
	@%p80 bra 	$L__BB3_191;
	fma.rn.f32 	%f212, %f6, %f210, %f209;
	fma.rn.f32 	%f211, %f119, %f212, %f210;
	// begin inline asm
	{  cvt.rn.f16.f32 %rs2626, %f211;}

	// end inline asm
$L__BB3_191:
	setp.eq.s16 	%p81, %rs1220, 0;
	// begin inline asm
	{.reg.b32         f, C, nZ;       
 .reg.b16         h,r;            
  mov.b16         h,%rs2626;           
  cvt.f32.f16     f,h;            
  mov.b32         C, 0x3fb8aa3bU; 
  mov.b32         nZ, 0x80000000U;
  fma.rn.f32      f,f,C,nZ;       
  ex2.approx.ftz.f32  f,f;        
  cvt.rn.f16.f32      r,f;        
{.reg.b16 spc, ulp, p;
  mov.b16 spc,0X1F79U;
  mov.b16 ulp,0x9400U;
  set.eq.f16.f16 p,h, spc;
  fma.rn.f16 r,p,ulp,r;
}
{.reg.b16 spc, ulp, p;
  mov.b16 spc,0X25CFU;
  mov.b16 ulp,0x9400U;
  set.eq.f16.f16 p,h, spc;
  fma.rn.f16 r,p,ulp,r;
}
{.reg.b16 spc, ulp, p;
  mov.b16 spc,0XC13BU;
  mov.b16 ulp,0x0400U;
  set.eq.f16.f16 p,h, spc;
  fma.rn.f16 r,p,ulp,r;
}
{.reg.b16 spc, ulp, p;
  mov.b16 spc,0XC1EFU;
  mov.b16 ulp,0x0200U;
  set.eq.f16.f16 p,h, spc;
  fma.rn.f16 r,p,ulp,r;
}
  mov.b16         %rs1354,r;           
}
	// end inline asm
	// begin inline asm
	{mul.f16 %rs1356,%rs529,%rs1354;
}
	// end inline asm
	// begin inline asm
	{mul.f16 %rs1359,%rs2625,%rs1356;
}
	// end inline asm
	// begin inline asm
	{add.f16 %rs1362,%rs1328,%rs1359;
}
	// end inline asm
	// begin inline asm
	{neg.f16 %rs1365,%rs1362;
}
	// end inline asm
	// begin inline asm
	{mul.f16 %rs1367,%rs1,%rs2617;
}
	// end inline asm
	// begin inline asm
	{sub.f16 %rs1370,%rs293,%rs1367;
}
	// end inline asm
	// begin inline asm
	{add.f16 %rs1373,%rs1370,%rs2616;
}
	// end inline asm
	// begin inline asm
	{mul.f16 %rs1376,%rs1373,%rs1297;
}
	// end inline asm
	// begin inline asm
	{add.f16 %rs1379,%rs1376,%rs2617;
}
	// end inline asm
	// begin inline asm
	{mul.f16 %rs1382,%rs1373,%rs1365;
}
	// end inline asm
	// begin inline asm
	{add.f16 %rs1385,%rs1382,%rs2616;
}
	// end inline asm
	add.s64 	%rd50, %rd1, %rd46;
	st.global.u16 	[%rd50], %rs1379;
	add.s64 	%rd51, %rd4, %rd46;
	ld.global.nc.u16 	%rs1389, [%rd51];
	mul.wide.s32 	%rd52, %r177, 2;
	add.s64 	%rd53, %rd3, %rd52;
	ld.global.nc.u16 	%rs1395, [%rd53];
	add.s64 	%rd54, %rd2, %rd52;
	ld.global.nc.u16 	%rs332, [%rd54];
	// begin inline asm
	{sub.f16 %rs1388,%rs1389,%rs1;
}
	// end inline asm
	// begin inline asm
	{sub.f16 %rs1391,%rs2,%rs1395;
}
	// end inline asm
	// begin inline asm
	{sub.f16 %rs1394,%rs1395,%rs3;
}
	// end inline asm
	mov.u16 	%rs2627, %rs511;
	@%p81 bra 	$L__BB3_193;
	// begin inline asm
	{  cvt.rn.f16.f32 %rs2627, %f1;}

	// end inline asm
$L__BB3_193:
	// begin inline asm
	{sub.f16 %rs1398,%rs1388,%rs502;
}
	// end inline asm
	// begin inline asm
	{neg.f16 %rs1401,%rs1398;
}
	// end inline asm
	// begin inline asm
	{mul.f16 %rs1403,%rs1401,%rs1398;
}
	// end inline asm
	// begin inline asm
	{  cvt.f32.f16 %f214, %rs1403;}

	// end inline asm
	mul.f32 	%f215, %f214, %f113;
	// begin inline asm
	{  cvt.rn.f16.f32 %rs2628, %f215;}

	// end inline asm
	// begin inline asm
	{abs.f16 %rs1408,%rs2628;
}
	// end inline asm
	mov.b16 	%rs1412, 143;
	// begin inline asm
	{ .reg .pred __$temp3;
  setp.lt.f16  __$temp3, %rs1408, %rs1412;
  selp.u16 %rs1410, 1, 0, __$temp3;}
	// end inline asm
	setp.eq.s16 	%p82, %rs1410, 0;
	@%p82 bra 	$L__BB3_196;
	// begin inline asm
	{ .reg .pred __$temp3;
  setp.lt.f16  __$temp3, %rs502, %rs1408;
  selp.u16 %rs1413, 1, 0, __$temp3;}
	// end inline asm
	setp.eq.s16 	%p83, %rs1413, 0;
	@%p83 bra 	$L__BB3_196;
	fma.rn.f32 	%f217, %f3, %f215, %f214;
	fma.rn.f32 	%f216, %f113, %f217, %f215;
	// begin inline asm
	{  cvt.rn.f16.f32 %rs2628, %f216;}

	// end inline asm
$L__BB3_196:
	// begin inline asm
	{.reg.b32         f, C, nZ;       
 .reg.b16         h,r;            
  mov.b16         h,%rs2628;           
  cvt.f32.f16     f,h;            
  mov.b32         C, 0x3fb8aa3bU; 
  mov.b32         nZ, 0x80000000U;
  fma.rn.f32      f,f,C,nZ;       
  ex2.approx.ftz.f32  f,f;        
  cvt.rn.f16.f32      r,f;        
{.reg.b16 spc, ulp, p;
  mov.b16 spc,0X1F79U;
  mov.b16 ulp,0x9400U;
  set.eq.f16.f16 p,h, spc;
  fma.rn.f16 r,p,ulp,r;
}
{.reg.b16 spc, ulp, p;
  mov.b16 spc,0X25CFU;
  mov.b16 ulp,0x9400U;
  set.eq.f16.f16 p,h, spc;
  fma.rn.f16 r,p,ulp,r;
}
{.reg.b16 spc, ulp, p;
  mov.b16 spc,0XC13BU;
  mov.b16 ulp,0x0400U;
  set.eq.f16.f16 p,h, spc;
  fma.rn.f16 r,p,ulp,r;
}
{.reg.b16 spc, ulp, p;
  mov.b16 spc,0XC1EFU;
  mov.b16 ulp,0x0200U;
  set.eq.f16.f16 p,h, spc;
  fma.rn.f16 r,p,ulp,r;
}
  mov.b16         %rs1417,r;           
}
	// end inline asm
	// begin inline asm
	{mul.f16 %rs1419,%rs2627,%rs1417;
}
	// end inline asm
	// begin inline asm
	{ .reg .pred __$temp3;
  setp.gt.f16  __$temp3, %rs1391, %rs525;
  selp.u16 %rs1422, 1, 0, __$temp3;}
	// end inline asm
	setp.eq.s16 	%p84, %rs1422, 0;
	mov.u16 	%rs2629, %rs525;
	@%p84 bra 	$L__BB3_198;
	mov.b32 	%r114, 1;
	// begin inline asm
	cvt.rn.f16.s32 %rs2629, %r114;
	// end inline asm
$L__BB3_198:
	// begin inline asm
	{mul.f16 %rs1426,%rs1419,%rs2629;
}
	// end inline asm
	// begin inline asm
	{neg.f16 %rs1429,%rs1389;
}
	// end inline asm
	// begin inline asm
	{sub.f16 %rs1431,%rs1429,%rs502;
}
	// end inline asm
	// begin inline asm
	{neg.f16 %rs1434,%rs1431;
}
	// end inline asm
	// begin inline asm
	{mul.f16 %rs1436,%rs1434,%rs1431;
}
	// end inline asm
	// begin inline asm
	{  cvt.f32.f16 %f218, %rs1436;}

	// end inline asm
	mul.f32 	%f219, %f218, %f113;
	// begin inline asm
	{  cvt.rn.f16.f32 %rs2630, %f219;}

	// end inline asm
	// begin inline asm
	{abs.f16 %rs1441,%rs2630;
}
	// end inline asm
	mov.b16 	%rs1445, 143;
	// begin inline asm
	{ .reg .pred __$temp3;
  setp.lt.f16  __$temp3, %rs1441, %rs1445;
  selp.u16 %rs1443, 1, 0, __$temp3;}
	// end inline asm
	setp.eq.s16 	%p85, %rs1443, 0;
	@%p85 bra 	$L__BB3_201;
	// begin inline asm
	{ .reg .pred __$temp3;
  setp.lt.f16  __$temp3, %rs502, %rs1441;
  selp.u16 %rs1446, 1, 0, __$temp3;}
	// end inline asm
	setp.eq.s16 	%p86, %rs1446, 0;
	@%p86 bra 	$L__BB3_201;
	fma.rn.f32 	%f221, %f3, %f219, %f218;
	fma.rn.f32 	%f220, %f113, %f221, %f219;
	// begin inline asm
	{  cvt.rn.f16.f32 %rs2630, %f220;}

	// end inline asm
$L__BB3_201:
	// begin inline asm
	{.reg.b32         f, C, nZ;       
 .reg.b16         h,r;            
  mov.b16         h,%rs2630;           
  cvt.f32.f16     f,h;            
  mov.b32         C, 0x3fb8aa3bU; 
  mov.b32         nZ, 0x80000000U;
  fma.rn.f32      f,f,C,nZ;       
  ex2.approx.ftz.f32  f,f;        
  cvt.rn.f16.f32      r,f;        
{.reg.b16 spc, ulp, p;
  mov.b16 spc,0X1F79U;
  mov.b16 ulp,0x9400U;
  set.eq.f16.f16 p,h, spc;
  fma.rn.f16 r,p,ulp,r;
}
{.reg.b16 spc, ulp, p;
  mov.b16 spc,0X25CFU;
  mov.b16 ulp,0x9400U;
  set.eq.f16.f16 p,h, spc;
  fma.rn.f16 r,p,ulp,r;
}
{.reg.b16 spc, ulp, p;
  mov.b16 spc,0XC13BU;
  mov.b16 ulp,0x0400U;
  set.eq.f16.f16 p,h, spc;
  fma.rn.f16 r,p,ulp,r;
}
{.reg.b16 spc, ulp, p;
  mov.b16 spc,0XC1EFU;
  mov.b16 ulp,0x0200U;
  set.eq.f16.f16 p,h, spc;
  fma.rn.f16 r,p,ulp,r;
}
  mov.b16         %rs1450,r;           
}
	// end inline asm
	// begin inline asm
	{mul.f16 %rs1452,%rs2627,%rs1450;
}
	// end inline asm
	// begin inline asm
	{ .reg .pred __$temp3;
  setp.gt.f16  __$temp3, %rs1394, %rs525;
  selp.u16 %rs1455, 1, 0, __$temp3;}
	// end inline asm
	setp.eq.s16 	%p87, %rs1455, 0;
	mov.u16 	%rs2631, %rs525;
	@%p87 bra 	$L__BB3_203;
	mov.b32 	%r115, 1;
	// begin inline asm
	cvt.rn.f16.s32 %rs2631, %r115;
	// end inline asm
$L__BB3_203:
	// begin inline asm
	{mul.f16 %rs1459,%rs1452,%rs2631;
}
	// end inline asm
	// begin inline asm
	{add.f16 %rs1462,%rs1426,%rs1459;
}
	// end inline asm
	// begin inline asm
	{ .reg .pred __$temp3;
  setp.ge.f16  __$temp3, %rs1388, %rs525;
  selp.u16 %rs1465, 1, 0, __$temp3;}
	// end inline asm
	setp.eq.s16 	%p88, %rs1465, 0;
	mov.u16 	%rs2632, %rs525;
	@%p88 bra 	$L__BB3_205;
	mov.b32 	%r116, 1;
	// begin inline asm
	cvt.rn.f16.s32 %rs2632, %r116;
	// end inline asm
$L__BB3_205:
	// begin inline asm
	{sub.f16 %rs1469,%rs1391,%rs502;
}
	// end inline asm
	// begin inline asm
	{neg.f16 %rs1472,%rs1469;
}
	// end inline asm
	// begin inline asm
	{mul.f16 %rs1474,%rs1472,%rs1469;
}
	// end inline asm
	// begin inline asm
	{  cvt.f32.f16 %f222, %rs1474;}

	// end inline asm
	mul.f32 	%f223, %f222, %f119;
	// begin inline asm
	{  cvt.rn.f16.f32 %rs2633, %f223;}

	// end inline asm
	// begin inline asm
	{abs.f16 %rs1479,%rs2633;
}
	// end inline asm
	mov.b16 	%rs1483, 143;
	// begin inline asm
	{ .reg .pred __$temp3;
  setp.lt.f16  __$temp3, %rs1479, %rs1483;
  selp.u16 %rs1481, 1, 0, __$temp3;}
	// end inline asm
	setp.eq.s16 	%p89, %rs1481, 0;
	@%p89 bra 	$L__BB3_208;
	// begin inline asm
	{ .reg .pred __$temp3;
  setp.lt.f16  __$temp3, %rs502, %rs1479;
  selp.u16 %rs1484, 1, 0, __$temp3;}
	// end inline asm
	setp.eq.s16 	%p90, %rs1484, 0;
	@%p90 bra 	$L__BB3_208;
	fma.rn.f32 	%f225, %f6, %f223, %f222;
	fma.rn.f32 	%f224, %f119, %f225, %f223;
	// begin inline asm
	{  cvt.rn.f16.f32 %rs2633, %f224;}

	// end inline asm
$L__BB3_208:
	// begin inline asm
	{.reg.b32         f, C, nZ;       
 .reg.b16         h,r;            
  mov.b16         h,%rs2633;           
  cvt.f32.f16     f,h;            
  mov.b32         C, 0x3fb8aa3bU; 
  mov.b32         nZ, 0x80000000U;
  fma.rn.f32      f,f,C,nZ;       
  ex2.approx.ftz.f32  f,f;        
  cvt.rn.f16.f32      r,f;        
{.reg.b16 spc, ulp, p;
  mov.b16 spc,0X1F79U;
  mov.b16 ulp,0x9400U;
  set.eq.f16.f16 p,h, spc;
  fma.rn.f16 r,p,ulp,r;
}
{.reg.b16 spc, ulp, p;
  mov.b16 spc,0X25CFU;
  mov.b16 ulp,0x9400U;
  set.eq.f16.f16 p,h, spc;
  fma.rn.f16 r,p,ulp,r;
}
{.reg.b16 spc, ulp, p;
  mov.b16 spc,0XC13BU;
  mov.b16 ulp,0x0400U;
  set.eq.f16.f16 p,h, spc;
  fma.rn.f16 r,p,ulp,r;
}
{.reg.b16 spc, ulp, p;
  mov.b16 spc,0XC1EFU;
  mov.b16 ulp,0x0200U;
  set.eq.f16.f16 p,h, spc;
  fma.rn.f16 r,p,ulp,r;
}
  mov.b16         %rs1488,r;           
}
	// end inline asm
	// begin inline asm
	{mul.f16 %rs1490,%rs529,%rs1488;
}
	// end inline asm
	// begin inline asm
	{mul.f16 %rs1493,%rs2632,%rs1490;
}
	// end inline asm
	// begin inline asm
	{ .reg .pred __$temp3;
  setp.gt.f16  __$temp3, %rs1429, %rs525;
  selp.u16 %rs1496, 1, 0, __$temp3;}
	// end inline asm
	setp.eq.s16 	%p91, %rs1496, 0;
	mov.u16 	%rs2634, %rs525;
	@%p91 bra 	$L__BB3_210;
	mov.b32 	%r117, 1;
	// begin inline asm
	cvt.rn.f16.s32 %rs2634, %r117;
	// end inline asm
$L__BB3_210:
	// begin inline asm
	{sub.f16 %rs1500,%rs1394,%rs502;
}
	// end inline asm
	// begin inline asm
	{neg.f16 %rs1503,%rs1500;
}
	// end inline asm
	// begin inline asm
	{mul.f16 %rs1505,%rs1503,%rs1500;
}
	// end inline asm
	// begin inline asm
	{  cvt.f32.f16 %f226, %rs1505;}

	// end inline asm
	mul.f32 	%f227, %f226, %f119;
	// begin inline asm
	{  cvt.rn.f16.f32 %rs2635, %f227;}

	// end inline asm
	// begin inline asm
	{abs.f16 %rs1510,%rs2635;
}
	// end inline asm
	mov.b16 	%rs1514, 143;
	// begin inline asm
	{ .reg .pred __$temp3;
  setp.lt.f16  __$temp3, %rs1510, %rs1514;
  selp.u16 %rs1512, 1, 0, __$temp3;}
	// end inline asm
	setp.eq.s16 	%p92, %rs1512, 0;
	@%p92 bra 	$L__BB3_213;
	// begin inline asm
	{ .reg .pred __$temp3;
  setp.lt.f16  __$temp3, %rs502, %rs1510;
  selp.u16 %rs1515, 1, 0, __$temp3;}
	// end inline asm
	setp.eq.s16 	%p93, %rs1515, 0;
	@%p93 bra 	$L__BB3_213;
	fma.rn.f32 	%f229, %f6, %f227, %f226;
	fma.rn.f32 	%f228, %f119, %f229, %f227;
	// begin inline asm
	{  cvt.rn.f16.f32 %rs2635, %f228;}

	// end inline asm
$L__BB3_213:
	// begin inline asm
	{.reg.b32         f, C, nZ;       
 .reg.b16         h,r;            
  mov.b16         h,%rs2635;           
  cvt.f32.f16     f,h;            
  mov.b32         C, 0x3fb8aa3bU; 
  mov.b32         nZ, 0x80000000U;
  fma.rn.f32      f,f,C,nZ;       
  ex2.approx.ftz.f32  f,f;        
  cvt.rn.f16.f32      r,f;        
{.reg.b16 spc, ulp, p;
  mov.b16 spc,0X1F79U;
  mov.b16 ulp,0x9400U;
  set.eq.f16.f16 p,h, spc;
  fma.rn.f16 r,p,ulp,r;
}
{.reg.b16 spc, ulp, p;
  mov.b16 spc,0X25CFU;
  mov.b16 ulp,0x9400U;
  set.eq.f16.f16 p,h, spc;
  fma.rn.f16 r,p,ulp,r;
}
{.reg.b16 spc, ulp, p;
  mov.b16 spc,0XC13BU;
  mov.b16 ulp,0x0400U;
  set.eq.f16.f16 p,h, spc;
  fma.rn.f16 r,p,ulp,r;
}
{.reg.b16 spc, ulp, p;
  mov.b16 spc,0XC1EFU;
  mov.b16 ulp,0x0200U;
  set.eq.f16.f16 p,h, spc;
  fma.rn.f16 r,p,ulp,r;
}
  mov.b16         %rs1519,r;           
}
	// end inline asm
	// begin inline asm
	{mul.f16 %rs1521,%rs529,%rs1519;
}
	// end inline asm
	// begin inline asm
	{mul.f16 %rs1524,%rs2634,%rs1521;
}
	// end inline asm
	// begin inline asm
	{add.f16 %rs1527,%rs1493,%rs1524;
}
	// end inline asm
	// begin inline asm
	{neg.f16 %rs1530,%rs1527;
}
	// end inline asm
	// begin inline asm
	{mul.f16 %rs1532,%rs1,%rs1379;
}
	// end inline asm
	// begin inline asm
	{sub.f16 %rs1535,%rs332,%rs1532;
}
	// end inline asm
	// begin inline asm
	{add.f16 %rs1538,%rs1535,%rs1385;
}
	// end inline asm
	// begin inline asm
	{mul.f16 %rs1541,%rs1538,%rs1462;
}
	// end inline asm
	// begin inline asm
	{add.f16 %rs2617,%rs1541,%rs1379;
}
	// end inline asm
	// begin inline asm
	{mul.f16 %rs1547,%rs1538,%rs1530;
}
	// end inline asm
	// begin inline asm
	{add.f16 %rs2616,%rs1547,%rs1385;
}
	// end inline asm
	add.s64 	%rd56, %rd1, %rd52;
	st.global.u16 	[%rd56], %rs2617;
	sub.s32 	%r177, %r177, %r39;
	sub.s32 	%r176, %r176, %r39;
	sub.s32 	%r175, %r175, %r39;
	setp.gt.u32 	%p94, %r178, 2;
	add.s32 	%r178, %r178, -2;
	@%p94 bra 	$L__BB3_169;
	bra.uni 	$L__BB3_291;
$L__BB3_214:
	and.b32  	%r72, %r66, 1;
	setp.eq.b32 	%p6, %r72, 1;
	not.pred 	%p7, %p6;
	mov.u32 	%r183, %r66;
	mov.u16 	%rs2648, %rs502;
	mov.u16 	%rs2649, %rs502;
	@%p7 bra 	$L__BB3_240;
	mul.lo.s32 	%r73, %r66, %r4;
	add.s32 	%r74, %r73, %r3;
	sub.s32 	%r75, %r73, %r4;
	add.s32 	%r76, %r75, %r3;
	sub.s32 	%r50, %r74, %r4;
	mul.wide.s32 	%rd15, %r74, 2;
	add.s64 	%rd16, %rd4, %rd15;
	ld.global.nc.u16 	%rs370, [%rd16];
	mul.wide.s32 	%rd17, %r76, 2;
	add.s64 	%rd18, %rd3, %rd17;
	ld.global.nc.u16 	%rs547, [%rd18];
	mul.wide.s32 	%rd19, %r50, 2;
	add.s64 	%rd20, %rd2, %rd19;
	ld.global.nc.u16 	%rs371, [%rd20];
	// begin inline asm
	{sub.f16 %rs542,%rs370,%rs1;
}
	// end inline asm
	// begin inline asm
	{sub.f16 %rs545,%rs2,%rs547;
}
	// end inline asm
	// begin inline asm
	{sub.f16 %rs548,%rs547,%rs3;
}
	// end inline asm
	// begin inline asm
	{ .reg .pred __$temp3;
  setp.lt.f16  __$temp3, %rs502, %rs512;
  selp.u16 %rs551, 1, 0, __$temp3;}
	// end inline asm
	setp.eq.s16 	%p8, %rs551, 0;
	mov.u16 	%rs2636, %rs511;
	@%p8 bra 	$L__BB3_217;
	// begin inline asm
	{  cvt.rn.f16.f32 %rs2636, %f1;}

	// end inline asm
$L__BB3_217:
	// begin inline asm
	{sub.f16 %rs555,%rs542,%rs502;
}
	// end inline asm
	// begin inline asm
	{neg.f16 %rs558,%rs555;
}
	// end inline asm
	// begin inline asm
	{mul.f16 %rs560,%rs558,%rs555;
}
	// end inline asm
	// begin inline asm
	{  cvt.f32.f16 %f126, %rs560;}

	// end inline asm
	mul.f32 	%f127, %f126, %f113;
	// begin inline asm
	{  cvt.rn.f16.f32 %rs2637, %f127;}

	// end inline asm
	// begin inline asm
	{abs.f16 %rs565,%rs2637;
}
	// end inline asm
	mov.b16 	%rs569, 143;
	// begin inline asm
	{ .reg .pred __$temp3;
  setp.lt.f16  __$temp3, %rs565, %rs569;
  selp.u16 %rs567, 1, 0, __$temp3;}
	// end inline asm
	setp.eq.s16 	%p9, %rs567, 0;
	@%p9 bra 	$L__BB3_220;
	// begin inline asm
	{ .reg .pred __$temp3;
  setp.lt.f16  __$temp3, %rs502, %rs565;
  selp.u16 %rs570, 1, 0, __$temp3;}
	// end inline asm
	setp.eq.s16 	%p10, %rs570, 0;
	@%p10 bra 	$L__BB3_220;
	fma.rn.f32 	%f129, %f3, %f127, %f126;
	fma.rn.f32 	%f128, %f113, %f129, %f127;
	// begin inline asm
	{  cvt.rn.f16.f32 %rs2637, %f128;}

	// end inline asm
$L__BB3_220:
	// begin inline asm
	{.reg.b32         f, C, nZ;       
 .reg.b16         h,r;            
  mov.b16         h,%rs2637;           
  cvt.f32.f16     f,h;            
  mov.b32         C, 0x3fb8aa3bU; 
  mov.b32         nZ, 0x80000000U;
  fma.rn.f32      f,f,C,nZ;       
  ex2.approx.ftz.f32  f,f;        
  cvt.rn.f16.f32      r,f;        
{.reg.b16 spc, ulp, p;
  mov.b16 spc,0X1F79U;
  mov.b16 ulp,0x9400U;
  set.eq.f16.f16 p,h, spc;
  fma.rn.f16 r,p,ulp,r;
}
{.reg.b16 spc, ulp, p;
  mov.b16 spc,0X25CFU;
  mov.b16 ulp,0x9400U;
  set.eq.f16.f16 p,h, spc;
  fma.rn.f16 r,p,ulp,r;
}
{.reg.b16 spc, ulp, p;
  mov.b16 spc,0XC13BU;
  mov.b16 ulp,0x0400U;
  set.eq.f16.f16 p,h, spc;
  fma.rn.f16 r,p,ulp,r;
}
{.reg.b16 spc, ulp, p;
  mov.b16 spc,0XC1EFU;
  mov.b16 ulp,0x0200U;
  set.eq.f16.f16 p,h, spc;
  fma.rn.f16 r,p,ulp,r;
}
  mov.b16         %rs574,r;           
}
	// end inline asm
	// begin inline asm
	{mul.f16 %rs576,%rs2636,%rs574;
}
	// end inline asm
	// begin inline asm
	{ .reg .pred __$temp3;
  setp.gt.f16  __$temp3, %rs545, %rs525;
  selp.u16 %rs579, 1, 0, __$temp3;}
	// end inline asm
	setp.eq.s16 	%p11, %rs579, 0;
	mov.u16 	%rs2638, %rs525;
	@%p11 bra 	$L__BB3_222;
	mov.b32 	%r77, 1;
	// begin inline asm
	cvt.rn.f16.s32 %rs2638, %r77;
	// end inline asm
$L__BB3_222:
	// begin inline asm
	{mul.f16 %rs583,%rs576,%rs2638;
}
	// end inline asm
	// begin inline asm
	{neg.f16 %rs586,%rs370;
}
	// end inline asm
	// begin inline asm
	{sub.f16 %rs588,%rs586,%rs502;
}
	// end inline asm
	// begin inline asm
	{neg.f16 %rs591,%rs588;
}
	// end inline asm
	// begin inline asm
	{mul.f16 %rs593,%rs591,%rs588;
}
	// end inline asm
	// begin inline asm
	{  cvt.f32.f16 %f130, %rs593;}

	// end inline asm
	mul.f32 	%f131, %f130, %f113;
	// begin inline asm
	{  cvt.rn.f16.f32 %rs2639, %f131;}

	// end inline asm
	// begin inline asm
	{abs.f16 %rs598,%rs2639;
}
	// end inline asm
	mov.b16 	%rs602, 143;
	// begin inline asm
	{ .reg .pred __$temp3;
  setp.lt.f16  __$temp3, %rs598, %rs602;
  selp.u16 %rs600, 1, 0, __$temp3;}
	// end inline asm
	setp.eq.s16 	%p12, %rs600, 0;
	@%p12 bra 	$L__BB3_225;
	// begin inline asm
	{ .reg .pred __$temp3;
  setp.lt.f16  __$temp3, %rs502, %rs598;
  selp.u16 %rs603, 1, 0, __$temp3;}
	// end inline asm
	setp.eq.s16 	%p13, %rs603, 0;
	@%p13 bra 	$L__BB3_225;
	fma.rn.f32 	%f133, %f3, %f131, %f130;
	fma.rn.f32 	%f132, %f113, %f133, %f131;
	// begin inline asm
	{  cvt.rn.f16.f32 %rs2639, %f132;}

	// end inline asm
$L__BB3_225:
	// begin inline asm
	{.reg.b32         f, C, nZ;       
 .reg.b16         h,r;            
  mov.b16         h,%rs2639;           
  cvt.f32.f16     f,h;            
  mov.b32         C, 0x3fb8aa3bU; 
  mov.b32         nZ, 0x80000000U;
  fma.rn.f32      f,f,C,nZ;       
  ex2.approx.ftz.f32  f,f;        
  cvt.rn.f16.f32      r,f;        
{.reg.b16 spc, ulp, p;
  mov.b16 spc,0X1F79U;
  mov.b16 ulp,0x9400U;
  set.eq.f16.f16 p,h, spc;
  fma.rn.f16 r,p,ulp,r;
}
{.reg.b16 spc, ulp, p;
  mov.b16 spc,0X25CFU;
  mov.b16 ulp,0x9400U;
  set.eq.f16.f16 p,h, spc;
  fma.rn.f16 r,p,ulp,r;
}
{.reg.b16 spc, ulp, p;
  mov.b16 spc,0XC13BU;
  mov.b16 ulp,0x0400U;
  set.eq.f16.f16 p,h, spc;
  fma.rn.f16 r,p,ulp,r;
}
{.reg.b16 spc, ulp, p;
  mov.b16 spc,0XC1EFU;
  mov.b16 ulp,0x0200U;
  set.eq.f16.f16 p,h, spc;
  fma.rn.f16 r,p,ulp,r;
}
  mov.b16         %rs607,r;           
}
	// end inline asm
	// begin inline asm
	{mul.f16 %rs609,%rs2636,%rs607;
}
	// end inline asm
	// begin inline asm
	{ .reg .pred __$temp3;
  setp.gt.f16  __$temp3, %rs548, %rs525;
  selp.u16 %rs612, 1, 0, __$temp3;}
	// end inline asm
	setp.eq.s16 	%p14, %rs612, 0;
	mov.u16 	%rs2640, %rs525;
	@%p14 bra 	$L__BB3_227;
	mov.b32 	%r78, 1;
	// begin inline asm
	cvt.rn.f16.s32 %rs2640, %r78;
	// end inline asm
$L__BB3_227:
	// begin inline asm
	{mul.f16 %rs616,%rs609,%rs2640;
}
	// end inline asm
	// begin inline asm
	{add.f16 %rs619,%rs583,%rs616;
}
	// end inline asm
	// begin inline asm
	{ .reg .pred __$temp3;
  setp.ge.f16  __$temp3, %rs542, %rs525;
  selp.u16 %rs622, 1, 0, __$temp3;}
	// end inline asm
	setp.eq.s16 	%p15, %rs622, 0;
	mov.u16 	%rs2641, %rs525;
	@%p15 bra 	$L__BB3_229;
	mov.b32 	%r79, 1;
	// begin inline asm
	cvt.rn.f16.s32 %rs2641, %r79;
	// end inline asm
$L__BB3_229:
	// begin inline asm
	{ .reg .pred __$temp3;
  setp.lt.f16  __$temp3, %rs502, %rs530;
  selp.u16 %rs626, 1, 0, __$temp3;}
	// end inline asm
	setp.eq.s16 	%p16, %rs626, 0;
	mov.u16 	%rs2642, %rs529;
	@%p16 bra 	$L__BB3_231;
	// begin inline asm
	{  cvt.rn.f16.f32 %rs2642, %f4;}

	// end inline asm
$L__BB3_231:
	// begin inline asm
	{sub.f16 %rs630,%rs545,%rs502;
}
	// end inline asm
	// begin inline asm
	{neg.f16 %rs633,%rs630;
}
	// end inline asm
	// begin inline asm
	{mul.f16 %rs635,%rs633,%rs630;
}
	// end inline asm
	// begin inline asm
	{  cvt.f32.f16 %f135, %rs635;}

	// end inline asm
	mul.f32 	%f136, %f135, %f119;
	// begin inline asm
	{  cvt.rn.f16.f32 %rs2643, %f136;}

	// end inline asm
	// begin inline asm
	{abs.f16 %rs640,%rs2643;
}
	// end inline asm
	mov.b16 	%rs644, 143;
	// begin inline asm
	{ .reg .pred __$temp3;
  setp.lt.f16  __$temp3, %rs640, %rs644;
  selp.u16 %rs642, 1, 0, __$temp3;}
	// end inline asm
	setp.eq.s16 	%p17, %rs642, 0;
	@%p17 bra 	$L__BB3_234;
	// begin inline asm
	{ .reg .pred __$temp3;
  setp.lt.f16  __$temp3, %rs502, %rs640;
  selp.u16 %rs645, 1, 0, __$temp3;}
	// end inline asm
	setp.eq.s16 	%p18, %rs645, 0;
	@%p18 bra 	$L__BB3_234;
	fma.rn.f32 	%f138, %f6, %f136, %f135;
	fma.rn.f32 	%f137, %f119, %f138, %f136;
	// begin inline asm
	{  cvt.rn.f16.f32 %rs2643, %f137;}

	// end inline asm
$L__BB3_234:
	// begin inline asm
	{.reg.b32         f, C, nZ;       
 .reg.b16         h,r;            
  mov.b16         h,%rs2643;           
  cvt.f32.f16     f,h;            
  mov.b32         C, 0x3fb8aa3bU; 
  mov.b32         nZ, 0x80000000U;
  fma.rn.f32      f,f,C,nZ;       
  ex2.approx.ftz.f32  f,f;        
  cvt.rn.f16.f32      r,f;        
{.reg.b16 spc, ulp, p;
  mov.b16 spc,0X1F79U;
  mov.b16 ulp,0x9400U;
  set.eq.f16.f16 p,h, spc;
  fma.rn.f16 r,p,ulp,r;
}
{.reg.b16 spc, ulp, p;
  mov.b16 spc,0X25CFU;
  mov.b16 ulp,0x9400U;
  set.eq.f16.f16 p,h, spc;
  fma.rn.f16 r,p,ulp,r;
}
{.reg.b16 spc, ulp, p;
  mov.b16 spc,0XC13BU;
  mov.b16 ulp,0x0400U;
  set.eq.f16.f16 p,h, spc;
  fma.rn.f16 r,p,ulp,r;
}
{.reg.b16 spc, ulp, p;
  mov.b16 spc,0XC1EFU;
  mov.b16 ulp,0x0200U;
  set.eq.f16.f16 p,h, spc;
  fma.rn.f16 r,p,ulp,r;
}
  mov.b16         %rs649,r;           
}
	// end inline asm
	// begin inline asm
	{mul.f16 %rs651,%rs2642,%rs649;
}
	// end inline asm
	// begin inline asm
	{mul.f16 %rs654,%rs2641,%rs651;
}
	// end inline asm
	// begin inline asm
	{ .reg .pred __$temp3;
  setp.gt.f16  __$temp3, %rs586, %rs525;
  selp.u16 %rs657, 1, 0, __$temp3;}
	// end inline asm
	setp.eq.s16 	%p19, %rs657, 0;
	mov.u16 	%rs2644, %rs525;
	@%p19 bra 	$L__BB3_236;
	mov.b32 	%r80, 1;
	// begin inline asm
	cvt.rn.f16.s32 %rs2644, %r80;
	// end inline asm
$L__BB3_236:
	// begin inline asm
	{sub.f16 %rs661,%rs548,%rs502;
}
	// end inline asm
	// begin inline asm
	{neg.f16 %rs664,%rs661;
}
	// end inline asm
	// begin inline asm
	{mul.f16 %rs666,%rs664,%rs661;
}
	// end inline asm
	// begin inline asm
	{  cvt.f32.f16 %f139, %rs666;}

	// end inline asm
	mul.f32 	%f140, %f139, %f119;
	// begin inline asm
	{  cvt.rn.f16.f32 %rs2645, %f140;}

	// end inline asm
	// begin inline asm
	{abs.f16 %rs671,%rs2645;
}
	// end inline asm
	mov.b16 	%rs675, 143;
	// begin inline asm
	{ .reg .pred __$temp3;
  setp.lt.f16  __$temp3, %rs671, %rs675;
  selp.u16 %rs673, 1, 0, __$temp3;}
	// end inline asm
	setp.eq.s16 	%p20, %rs673, 0;
	@%p20 bra 	$L__BB3_239;
	// begin inline asm
	{ .reg .pred __$temp3;
  setp.lt.f16  __$temp3, %rs502, %rs671;
  selp.u16 %rs676, 1, 0, __$temp3;}
	// end inline asm
	setp.eq.s16 	%p21, %rs676, 0;
	@%p21 bra 	$L__BB3_239;
	fma.rn.f32 	%f142, %f6, %f140, %f139;
	fma.rn.f32 	%f141, %f119, %f142, %f140;
	// begin inline asm
	{  cvt.rn.f16.f32 %rs2645, %f141;}

	// end inline asm
$L__BB3_239:
	// begin inline asm
	{.reg.b32         f, C, nZ;       
 .reg.b16         h,r;            
  mov.b16         h,%rs2645;           
  cvt.f32.f16     f,h;            
  mov.b32         C, 0x3fb8aa3bU; 
  mov.b32         nZ, 0x80000000U;
  fma.rn.f32      f,f,C,nZ;       
  ex2.approx.ftz.f32  f,f;        
  cvt.rn.f16.f32      r,f;        
{.reg.b16 spc, ulp, p;
  mov.b16 spc,0X1F79U;
  mov.b16 ulp,0x9400U;
  set.eq.f16.f16 p,h, spc;
  fma.rn.f16 r,p,ulp,r;
}
{.reg.b16 spc, ulp, p;
  mov.b16 spc,0X25CFU;
  mov.b16 ulp,0x9400U;
  set.eq.f16.f16 p,h, spc;
  fma.rn.f16 r,p,ulp,r;
}
{.reg.b16 spc, ulp, p;
  mov.b16 spc,0XC13BU;
  mov.b16 ulp,0x0400U;
  set.eq.f16.f16 p,h, spc;
  fma.rn.f16 r,p,ulp,r;
}
{.reg.b16 spc, ulp, p;
  mov.b16 spc,0XC1EFU;
  mov.b16 ulp,0x0200U;
  set.eq.f16.f16 p,h, spc;
  fma.rn.f16 r,p,ulp,r;
}
  mov.b16         %rs680,r;           
}
	// end inline asm
	// begin inline asm
	{mul.f16 %rs682,%rs2642,%rs680;
}
	// end inline asm
	// begin inline asm
	{mul.f16 %rs685,%rs2644,%rs682;
}
	// end inline asm
	// begin inline asm
	{add.f16 %rs688,%rs654,%rs685;
}
	// end inline asm
	// begin inline asm
	{neg.f16 %rs691,%rs688;
}
	// end inline asm
	// begin inline asm
	{mul.f16 %rs693,%rs1,%rs502;
}
	// end inline asm
	// begin inline asm
	{sub.f16 %rs696,%rs371,%rs693;
}
	// end inline asm
	// begin inline asm
	{add.f16 %rs699,%rs696,%rs502;
}
	// end inline asm
	// begin inline asm
	{mul.f16 %rs702,%rs699,%rs619;
}
	// end inline asm
	// begin inline asm
	{add.f16 %rs2649,%rs702,%rs502;
}
	// end inline asm
	// begin inline asm
	{mul.f16 %rs708,%rs699,%rs691;
}
	// end inline asm
	// begin inline asm
	{add.f16 %rs2648,%rs708,%rs502;
}
	// end inline asm
	add.s64 	%rd22, %rd1, %rd19;
	st.global.u16 	[%rd22], %rs2649;
	add.s32 	%r183, %r66, -1;
$L__BB3_240:
	setp.eq.s32 	%p22, %r66, 1;
	@%p22 bra 	$L__BB3_291;
	// begin inline asm
	{ .reg .pred __$temp3;
  setp.lt.f16  __$temp3, %rs502, %rs512;
  selp.u16 %rs714, 1, 0, __$temp3;}
	// end inline asm
	// begin inline asm
	{ .reg .pred __$temp3;
  setp.lt.f16  __$temp3, %rs502, %rs530;
  selp.u16 %rs717, 1, 0, __$temp3;}
	// end inline asm
	add.s32 	%r81, %r183, -2;
	mad.lo.s32 	%r82, %r4, %r81, %r2;
	add.s32 	%r182, %r82, %r1;
	shl.b32 	%r54, %r4, 1;
	add.s32 	%r83, %r183, -1;
	mad.lo.s32 	%r84, %r4, %r83, %r2;
	add.s32 	%r181, %r84, %r1;
	mul.lo.s32 	%r85, %r183, %r67;
	mad.lo.s32 	%r86, %r85, %r65, %r2;
	add.s32 	%r180, %r86, %r1;
$L__BB3_242:
	setp.eq.s16 	%p23, %rs714, 0;
	mul.wide.s32 	%rd23, %r180, 2;
	add.s64 	%rd24, %rd4, %rd23;
	ld.global.nc.u16 	%rs417, [%rd24];
	mul.wide.s32 	%rd25, %r181, 2;
	add.s64 	%rd26, %rd3, %rd25;
	ld.global.nc.u16 	%rs725, [%rd26];
	add.s64 	%rd27, %rd2, %rd25;
	ld.global.nc.u16 	%rs418, [%rd27];
	// begin inline asm
	{sub.f16 %rs720,%rs417,%rs1;
}
	// end inline asm
	// begin inline asm
	{sub.f16 %rs723,%rs2,%rs725;
}
	// end inline asm
	// begin inline asm
	{sub.f16 %rs726,%rs725,%rs3;
}
	// end inline asm
	mov.u16 	%rs2650, %rs511;
	@%p23 bra 	$L__BB3_244;
	// begin inline asm
	{  cvt.rn.f16.f32 %rs2650, %f1;}

	// end inline asm
$L__BB3_244:
	// begin inline asm
	{sub.f16 %rs730,%rs720,%rs502;
}
	// end inline asm
	// begin inline asm
	{neg.f16 %rs733,%rs730;
}
	// end inline asm
	// begin inline asm
	{mul.f16 %rs735,%rs733,%rs730;
}
	// end inline asm
	// begin inline asm
	{  cvt.f32.f16 %f144, %rs735;}

	// end inline asm
	mul.f32 	%f145, %f144, %f113;
	// begin inline asm
	{  cvt.rn.f16.f32 %rs2651, %f145;}

	// end inline asm
	// begin inline asm
	{abs.f16 %rs740,%rs2651;
}
	// end inline asm
	mov.b16 	%rs744, 143;
	// begin inline asm
	{ .reg .pred __$temp3;
  setp.lt.f16  __$temp3, %rs740, %rs744;
  selp.u16 %rs742, 1, 0, __$temp3;}
	// end inline asm
	setp.eq.s16 	%p24, %rs742, 0;
	@%p24 bra 	$L__BB3_247;
	// begin inline asm
	{ .reg .pred __$temp3;
  setp.lt.f16  __$temp3, %rs502, %rs740;
  selp.u16 %rs745, 1, 0, __$temp3;}
	// end inline asm
	setp.eq.s16 	%p25, %rs745, 0;
	@%p25 bra 	$L__BB3_247;
	fma.rn.f32 	%f147, %f3, %f145, %f144;
	fma.rn.f32 	%f146, %f113, %f147, %f145;
	// begin inline asm
	{  cvt.rn.f16.f32 %rs2651, %f146;}

	// end inline asm
$L__BB3_247:
	// begin inline asm
	{.reg.b32         f, C, nZ;       
 .reg.b16         h,r;            
  mov.b16         h,%rs2651;           
  cvt.f32.f16     f,h;            
  mov.b32         C, 0x3fb8aa3bU; 
  mov.b32         nZ, 0x80000000U;
  fma.rn.f32      f,f,C,nZ;       
  ex2.approx.ftz.f32  f,f;        
  cvt.rn.f16.f32      r,f;        
{.reg.b16 spc, ulp, p;
  mov.b16 spc,0X1F79U;
  mov.b16 ulp,0x9400U;
  set.eq.f16.f16 p,h, spc;
  fma.rn.f16 r,p,ulp,r;
}
{.reg.b16 spc, ulp, p;
  mov.b16 spc,0X25CFU;
  mov.b16 ulp,0x9400U;
  set.eq.f16.f16 p,h, spc;
  fma.rn.f16 r,p,ulp,r;
}
{.reg.b16 spc, ulp, p;
  mov.b16 spc,0XC13BU;
  mov.b16 ulp,0x0400U;
  set.eq.f16.f16 p,h, spc;
  fma.rn.f16 r,p,ulp,r;
}
{.reg.b16 spc, ulp, p;
  mov.b16 spc,0XC1EFU;
  mov.b16 ulp,0x0200U;
  set.eq.f16.f16 p,h, spc;
  fma.rn.f16 r,p,ulp,r;
}
  mov.b16         %rs749,r;           
}
	// end inline asm
	// begin inline asm
	{mul.f16 %rs751,%rs2650,%rs749;
}
	// end inline asm
	// begin inline asm
	{ .reg .pred __$temp3;
  setp.gt.f16  __$temp3, %rs723, %rs525;
  selp.u16 %rs754, 1, 0, __$temp3;}
	// end inline asm
	setp.eq.s16 	%p26, %rs754, 0;
	mov.u16 	%rs2652, %rs525;
	@%p26 bra 	$L__BB3_249;
	mov.b32 	%r87, 1;
	// begin inline asm
	cvt.rn.f16.s32 %rs2652, %r87;
	// end inline asm
$L__BB3_249:
	// begin inline asm
	{mul.f16 %rs758,%rs751,%rs2652;
}
	// end inline asm
	// begin inline asm
	{neg.f16 %rs761,%rs417;
}
	// end inline asm
	// begin inline asm
	{sub.f16 %rs763,%rs761,%rs502;
}
	// end inline asm
	// begin inline asm
	{neg.f16 %rs766,%rs763;
}
	// end inline asm
	// begin inline asm
	{mul.f16 %rs768,%rs766,%rs763;
}
	// end inline asm
	// begin inline asm
	{  cvt.f32.f16 %f148, %rs768;}

	// end inline asm
	mul.f32 	%f149, %f148, %f113;
	// begin inline asm
	{  cvt.rn.f16.f32 %rs2653, %f149;}

	// end inline asm
	// begin inline asm
	{abs.f16 %rs773,%rs2653;
}
	// end inline asm
	mov.b16 	%rs777, 143;
	// begin inline asm
	{ .reg .pred __$temp3;
  setp.lt.f16  __$temp3, %rs773, %rs777;
  selp.u16 %rs775, 1, 0, __$temp3;}
	// end inline asm
	setp.eq.s16 	%p27, %rs775, 0;
	@%p27 bra 	$L__BB3_252;
	// begin inline asm
	{ .reg .pred __$temp3;
  setp.lt.f16  __$temp3, %rs502, %rs773;
  selp.u16 %rs778, 1, 0, __$temp3;}
	// end inline asm
	setp.eq.s16 	%p28, %rs778, 0;
	@%p28 bra 	$L__BB3_252;
	fma.rn.f32 	%f151, %f3, %f149, %f148;
	fma.rn.f32 	%f150, %f113, %f151, %f149;
	// begin inline asm
	{  cvt.rn.f16.f32 %rs2653, %f150;}

	// end inline asm
$L__BB3_252:
	// begin inline asm
	{.reg.b32         f, C, nZ;       
 .reg.b16         h,r;            
  mov.b16         h,%rs2653;           
  cvt.f32.f16     f,h;            
  mov.b32         C, 0x3fb8aa3bU; 
  mov.b32         nZ, 0x80000000U;
  fma.rn.f32      f,f,C,nZ;       
  ex2.approx.ftz.f32  f,f;        
  cvt.rn.f16.f32      r,f;        
{.reg.b16 spc, ulp, p;
  mov.b16 spc,0X1F79U;
  mov.b16 ulp,0x9400U;
  set.eq.f16.f16 p,h, spc;
  fma.rn.f16 r,p,ulp,r;
}
{.reg.b16 spc, ulp, p;
  mov.b16 spc,0X25CFU;
  mov.b16 ulp,0x9400U;
  set.eq.f16.f16 p,h, spc;
  fma.rn.f16 r,p,ulp,r;
}
{.reg.b16 spc, ulp, p;
  mov.b16 spc,0XC13BU;
  mov.b16 ulp,0x0400U;
  set.eq.f16.f16 p,h, spc;
  fma.rn.f16 r,p,ulp,r;
}
{.reg.b16 spc, ulp, p;
  mov.b16 spc,0XC1EFU;
  mov.b16 ulp,0x0200U;
  set.eq.f16.f16 p,h, spc;
  fma.rn.f16 r,p,ulp,r;
}
  mov.b16         %rs782,r;           
}
	// end inline asm
	// begin inline asm
	{mul.f16 %rs784,%rs2650,%rs782;
}
	// end inline asm
	// begin inline asm
	{ .reg .pred __$temp3;
  setp.gt.f16  __$temp3, %rs726, %rs525;
  selp.u16 %rs787, 1, 0, __$temp3;}
	// end inline asm
	setp.eq.s16 	%p29, %rs787, 0;
	mov.u16 	%rs2654, %rs525;
	@%p29 bra 	$L__BB3_254;
	mov.b32 	%r88, 1;
	// begin inline asm
	cvt.rn.f16.s32 %rs2654, %r88;
	// end inline asm
$L__BB3_254:
	// begin inline asm
	{mul.f16 %rs791,%rs784,%rs2654;
}
	// end inline asm
	// begin inline asm
	{add.f16 %rs794,%rs758,%rs791;
}
	// end inline asm
	// begin inline asm
	{ .reg .pred __$temp3;
  setp.ge.f16  __$temp3, %rs720, %rs525;
  selp.u16 %rs797, 1, 0, __$temp3;}
	// end inline asm
	setp.eq.s16 	%p30, %rs797, 0;
	mov.u16 	%rs2655, %rs525;
	@%p30 bra 	$L__BB3_256;
	mov.b32 	%r89, 1;
	// begin inline asm
	cvt.rn.f16.s32 %rs2655, %r89;
	// end inline asm
$L__BB3_256:
	setp.eq.s16 	%p31, %rs717, 0;
	mov.u16 	%rs2656, %rs529;
	@%p31 bra 	$L__BB3_258;
	// begin inline asm
	{  cvt.rn.f16.f32 %rs2656, %f4;}

	// end inline asm
$L__BB3_258:
	// begin inline asm
	{sub.f16 %rs802,%rs723,%rs502;
}
	// end inline asm
	// begin inline asm
	{neg.f16 %rs805,%rs802;
}
	// end inline asm
	// begin inline asm
	{mul.f16 %rs807,%rs805,%rs802;
}
	// end inline asm
	// begin inline asm
	{  cvt.f32.f16 %f153, %rs807;}

	// end inline asm
	mul.f32 	%f154, %f153, %f119;
	// begin inline asm
	{  cvt.rn.f16.f32 %rs2657, %f154;}

	// end inline asm
	// begin inline asm
	{abs.f16 %rs812,%rs2657;
}
	// end inline asm
	mov.b16 	%rs816, 143;
	// begin inline asm
	{ .reg .pred __$temp3;
  setp.lt.f16  __$temp3, %rs812, %rs816;
  selp.u16 %rs814, 1, 0, __$temp3;}
	// end inline asm
	setp.eq.s16 	%p32, %rs814, 0;
	@%p32 bra 	$L__BB3_261;
	// begin inline asm
	{ .reg .pred __$temp3;
  setp.lt.f16  __$temp3, %rs502, %rs812;
  selp.u16 %rs817, 1, 0, __$temp3;}
	// end inline asm
	setp.eq.s16 	%p33, %rs817, 0;
	@%p33 bra 	$L__BB3_261;
	fma.rn.f32 	%f156, %f6, %f154, %f153;
	fma.rn.f32 	%f155, %f119, %f156, %f154;
	// begin inline asm
	{  cvt.rn.f16.f32 %rs2657, %f155;}

	// end inline asm
$L__BB3_261:
	// begin inline asm
	{.reg.b32         f, C, nZ;       
 .reg.b16         h,r;            
  mov.b16         h,%rs2657;           
  cvt.f32.f16     f,h;            
  mov.b32         C, 0x3fb8aa3bU; 
  mov.b32         nZ, 0x80000000U;
  fma.rn.f32      f,f,C,nZ;       
  ex2.approx.ftz.f32  f,f;        
  cvt.rn.f16.f32      r,f;        
{.reg.b16 spc, ulp, p;
  mov.b16 spc,0X1F79U;
  mov.b16 ulp,0x9400U;
  set.eq.f16.f16 p,h, spc;
  fma.rn.f16 r,p,ulp,r;
}
{.reg.b16 spc, ulp, p;
  mov.b16 spc,0X25CFU;
  mov.b16 ulp,0x9400U;
  set.eq.f16.f16 p,h, spc;
  fma.rn.f16 r,p,ulp,r;
}
{.reg.b16 spc, ulp, p;
  mov.b16 spc,0XC13BU;
  mov.b16 ulp,0x0400U;
  set.eq.f16.f16 p,h, spc;
  fma.rn.f16 r,p,ulp,r;
}
{.reg.b16 spc, ulp, p;
  mov.b16 spc,0XC1EFU;
  mov.b16 ulp,0x0200U;
  set.eq.f16.f16 p,h, spc;
  fma.rn.f16 r,p,ulp,r;
}
  mov.b16         %rs821,r;           
}
	// end inline asm
	// begin inline asm
	{mul.f16 %rs823,%rs2656,%rs821;
}
	// end inline asm
	// begin inline asm
	{mul.f16 %rs826,%rs2655,%rs823;
}
	// end inline asm
	// begin inline asm
	{ .reg .pred __$temp3;
  setp.gt.f16  __$temp3, %rs761, %rs525;
  selp.u16 %rs829, 1, 0, __$temp3;}
	// end inline asm
	setp.eq.s16 	%p34, %rs829, 0;
	mov.u16 	%rs2658, %rs525;
	@%p34 bra 	$L__BB3_263;
	mov.b32 	%r90, 1;
	// begin inline asm
	cvt.rn.f16.s32 %rs2658, %r90;
	// end inline asm
$L__BB3_263:
	// begin inline asm
	{sub.f16 %rs833,%rs726,%rs502;
}
	// end inline asm
	// begin inline asm
	{neg.f16 %rs836,%rs833;
}
	// end inline asm
	// begin inline asm
	{mul.f16 %rs838,%rs836,%rs833;
}
	// end inline asm
	// begin inline asm
	{  cvt.f32.f16 %f157, %rs838;}

	// end inline asm
	mul.f32 	%f158, %f157, %f119;
	// begin inline asm
	{  cvt.rn.f16.f32 %rs2659, %f158;}

	// end inline asm
	// begin inline asm
	{abs.f16 %rs843,%rs2659;
}
	// end inline asm
	mov.b16 	%rs847, 143;
	// begin inline asm
	{ .reg .pred __$temp3;
  setp.lt.f16  __$temp3, %rs843, %rs847;
  selp.u16 %rs845, 1, 0, __$temp3;}
	// end inline asm
	setp.eq.s16 	%p35, %rs845, 0;
	@%p35 bra 	$L__BB3_266;
	// begin inline asm
	{ .reg .pred __$temp3;
  setp.lt.f16  __$temp3, %rs502, %rs843;
  selp.u16 %rs848, 1, 0, __$temp3;}
	// end inline asm
	setp.eq.s16 	%p36, %rs848, 0;
	@%p36 bra 	$L__BB3_266;
	fma.rn.f32 	%f160, %f6, %f158, %f157;
	fma.rn.f32 	%f159, %f119, %f160, %f158;
	// begin inline asm
	{  cvt.rn.f16.f32 %rs2659, %f159;}

	// end inline asm
$L__BB3_266:
	setp.eq.s16 	%p37, %rs714, 0;
	// begin inline asm
	{.reg.b32         f, C, nZ;       
 .reg.b16         h,r;            
  mov.b16         h,%rs2659;           
  cvt.f32.f16     f,h;            
  mov.b32         C, 0x3fb8aa3bU; 
  mov.b32         nZ, 0x80000000U;
  fma.rn.f32      f,f,C,nZ;       
  ex2.approx.ftz.f32  f,f;        
  cvt.rn.f16.f32      r,f;        
{.reg.b16 spc, ulp, p;
  mov.b16 spc,0X1F79U;
  mov.b16 ulp,0x9400U;
  set.eq.f16.f16 p,h, spc;
  fma.rn.f16 r,p,ulp,r;
}
{.reg.b16 spc, ulp, p;
  mov.b16 spc,0X25CFU;
  mov.b16 ulp,0x9400U;
  set.eq.f16.f16 p,h, spc;
  fma.rn.f16 r,p,ulp,r;
}
{.reg.b16 spc, ulp, p;
  mov.b16 spc,0XC13BU;
  mov.b16 ulp,0x0400U;
  set.eq.f16.f16 p,h, spc;
  fma.rn.f16 r,p,ulp,r;
}
{.reg.b16 spc, ulp, p;
  mov.b16 spc,0XC1EFU;
  mov.b16 ulp,0x0200U;
  set.eq.f16.f16 p,h, spc;
  fma.rn.f16 r,p,ulp,r;
}
  mov.b16         %rs852,r;           
}
	// end inline asm
	// begin inline asm
	{mul.f16 %rs854,%rs2656,%rs852;
}
	// end inline asm
	// begin inline asm
	{mul.f16 %rs857,%rs2658,%rs854;
}
	// end inline asm
	// begin inline asm
	{add.f16 %rs860,%rs826,%rs857;
}
	// end inline asm
	// begin inline asm
	{neg.f16 %rs863,%rs860;
}
	// end inline asm
	// begin inline asm
	{mul.f16 %rs865,%rs1,%rs2649;
}
	// end inline asm
	// begin inline asm
	{sub.f16 %rs868,%rs418,%rs865;
}
	// end inline asm
	// begin inline asm
	{add.f16 %rs871,%rs868,%rs2648;
}
	// end inline asm
	// begin inline asm
	{mul.f16 %rs874,%rs871,%rs794;
}
	// end inline asm
	// begin inline asm
	{add.f16 %rs877,%rs874,%rs2649;
}
	// end inline asm
	// begin inline asm
	{mul.f16 %rs880,%rs871,%rs863;
}
	// end inline asm
	// begin inline asm
	{add.f16 %rs883,%rs880,%rs2648;
}
	// end inline asm
	add.s64 	%rd29, %rd1, %rd25;
	st.global.u16 	[%rd29], %rs877;
	add.s64 	%rd30, %rd4, %rd25;
	ld.global.nc.u16 	%rs887, [%rd30];
	mul.wide.s32 	%rd31, %r182, 2;
	add.s64 	%rd32, %rd3, %rd31;
	ld.global.nc.u16 	%rs893, [%rd32];
	add.s64 	%rd33, %rd2, %rd31;
	ld.global.nc.u16 	%rs459, [%rd33];
	// begin inline asm
	{sub.f16 %rs886,%rs887,%rs1;
}
	// end inline asm
	// begin inline asm
	{sub.f16 %rs889,%rs2,%rs893;
}
	// end inline asm
	// begin inline asm
	{sub.f16 %rs892,%rs893,%rs3;
}
	// end inline asm
	mov.u16 	%rs2660, %rs511;
	@%p37 bra 	$L__BB3_268;
	// begin inline asm
	{  cvt.rn.f16.f32 %rs2660, %f1;}

	// end inline asm
$L__BB3_268:
	// begin inline asm
	{sub.f16 %rs896,%rs886,%rs502;
}
	// end inline asm
	// begin inline asm
	{neg.f16 %rs899,%rs896;
}
	// end inline asm
	// begin inline asm
	{mul.f16 %rs901,%rs899,%rs896;
}
	// end inline asm
	// begin inline asm
	{  cvt.f32.f16 %f162, %rs901;}

	// end inline asm
	mul.f32 	%f163, %f162, %f113;
	// begin inline asm
	{  cvt.rn.f16.f32 %rs2661, %f163;}

	// end inline asm
	// begin inline asm
	{abs.f16 %rs906,%rs2661;
}
	// end inline asm
	mov.b16 	%rs910, 143;
	// begin inline asm
	{ .reg .pred __$temp3;
  setp.lt.f16  __$temp3, %rs906, %rs910;
  selp.u16 %rs908, 1, 0, __$temp3;}
	// end inline asm
	setp.eq.s16 	%p38, %rs908, 0;
	@%p38 bra 	$L__BB3_271;
	// begin inline asm
	{ .reg .pred __$temp3;
  setp.lt.f16  __$temp3, %rs502, %rs906;
  selp.u16 %rs911, 1, 0, __$temp3;}
	// end inline asm
	setp.eq.s16 	%p39, %rs911, 0;
	@%p39 bra 	$L__BB3_271;
	fma.rn.f32 	%f165, %f3, %f163, %f162;
	fma.rn.f32 	%f164, %f113, %f165, %f163;
	// begin inline asm
	{  cvt.rn.f16.f32 %rs2661, %f164;}

	// end inline asm
$L__BB3_271:
	// begin inline asm
	{.reg.b32         f, C, nZ;       
 .reg.b16         h,r;            
  mov.b16         h,%rs2661;           
  cvt.f32.f16     f,h;            
  mov.b32         C, 0x3fb8aa3bU; 
  mov.b32         nZ, 0x80000000U;
  fma.rn.f32      f,f,C,nZ;       
  ex2.approx.ftz.f32  f,f;        
  cvt.rn.f16.f32      r,f;        
{.reg.b16 spc, ulp, p;
  mov.b16 spc,0X1F79U;
  mov.b16 ulp,0x9400U;
  set.eq.f16.f16 p,h, spc;
  fma.rn.f16 r,p,ulp,r;
}
{.reg.b16 spc, ulp, p;
  mov.b16 spc,0X25CFU;
  mov.b16 ulp,0x9400U;
  set.eq.f16.f16 p,h, spc;
  fma.rn.f16 r,p,ulp,r;
}
{.reg.b16 spc, ulp, p;
  mov.b16 spc,0XC13BU;
  mov.b16 ulp,0x0400U;
  set.eq.f16.f16 p,h, spc;
  fma.rn.f16 r,p,ulp,r;
}
{.reg.b16 spc, ulp, p;
  mov.b16 spc,0XC1EFU;
  mov.b16 ulp,0x0200U;
  set.eq.f16.f16 p,h, spc;
  fma.rn.f16 r,p,ulp,r;
}
  mov.b16         %rs915,r;           
}
	// end inline asm
	// begin inline asm
	{mul.f16 %rs917,%rs2660,%rs915;
}
	// end inline asm
	// begin inline asm
	{ .reg .pred __$temp3;
  setp.gt.f16  __$temp3, %rs889, %rs525;
  selp.u16 %rs920, 1, 0, __$temp3;}
	// end inline asm
	setp.eq.s16 	%p40, %rs920, 0;
	mov.u16 	%rs2662, %rs525;
	@%p40 bra 	$L__BB3_273;
	mov.b32 	%r91, 1;
	// begin inline asm
	cvt.rn.f16.s32 %rs2662, %r91;
	// end inline asm
$L__BB3_273:
	// begin inline asm
	{mul.f16 %rs924,%rs917,%rs2662;
}
	// end inline asm
	// begin inline asm
	{neg.f16 %rs927,%rs887;
}
	// end inline asm
	// begin inline asm
	{sub.f16 %rs929,%rs927,%rs502;
}
	// end inline asm
	// begin inline asm
	{neg.f16 %rs932,%rs929;
}
	// end inline asm
	// begin inline asm
	{mul.f16 %rs934,%rs932,%rs929;
}
	// end inline asm
	// begin inline asm
	{  cvt.f32.f16 %f166, %rs934;}

	// end inline asm
	mul.f32 	%f167, %f166, %f113;
	// begin inline asm
	{  cvt.rn.f16.f32 %rs2663, %f167;}

	// end inline asm
	// begin inline asm
	{abs.f16 %rs939,%rs2663;
}
	// end inline asm
	mov.b16 	%rs943, 143;
	// begin inline asm
	{ .reg .pred __$temp3;
  setp.lt.f16  __$temp3, %rs939, %rs943;
  selp.u16 %rs941, 1, 0, __$temp3;}
	// end inline asm
	setp.eq.s16 	%p41, %rs941, 0;
	@%p41 bra 	$L__BB3_276;
	// begin inline asm
	{ .reg .pred __$temp3;
  setp.lt.f16  __$temp3, %rs502, %rs939;
  selp.u16 %rs944, 1, 0, __$temp3;}
	// end inline asm
	setp.eq.s16 	%p42, %rs944, 0;
	@%p42 bra 	$L__BB3_276;
	fma.rn.f32 	%f169, %f3, %f167, %f166;
	fma.rn.f32 	%f168, %f113, %f169, %f167;
	// begin inline asm
	{  cvt.rn.f16.f32 %rs2663, %f168;}

	// end inline asm
$L__BB3_276:
	// begin inline asm
	{.reg.b32         f, C, nZ;       
 .reg.b16         h,r;            
  mov.b16         h,%rs2663;           
  cvt.f32.f16     f,h;            
  mov.b32         C, 0x3fb8aa3bU; 
  mov.b32         nZ, 0x80000000U;
  fma.rn.f32      f,f,C,nZ;       
  ex2.approx.ftz.f32  f,f;        
  cvt.rn.f16.f32      r,f;        
{.reg.b16 spc, ulp, p;
  mov.b16 spc,0X1F79U;
  mov.b16 ulp,0x9400U;
  set.eq.f16.f16 p,h, spc;
  fma.rn.f16 r,p,ulp,r;
}
{.reg.b16 spc, ulp, p;
  mov.b16 spc,0X25CFU;
  mov.b16 ulp,0x9400U;
  set.eq.f16.f16 p,h, spc;
  fma.rn.f16 r,p,ulp,r;
}
{.reg.b16 spc, ulp, p;
  mov.b16 spc,0XC13BU;
  mov.b16 ulp,0x0400U;
  set.eq.f16.f16 p,h, spc;
  fma.rn.f16 r,p,ulp,r;
}
{.reg.b16 spc, ulp, p;
  mov.b16 spc,0XC1EFU;
  mov.b16 ulp,0x0200U;
  set.eq.f16.f16 p,h, spc;
  fma.rn.f16 r,p,ulp,r;
}
  mov.b16         %rs948,r;           
}
	// end inline asm
	// begin inline asm
	{mul.f16 %rs950,%rs2660,%rs948;
}
	// end inline asm
	// begin inline asm
	{ .reg .pred __$temp3;
  setp.gt.f16  __$temp3, %rs892, %rs525;
  selp.u16 %rs953, 1, 0, __$temp3;}
	// end inline asm
	setp.eq.s16 	%p43, %rs953, 0;
	mov.u16 	%rs2664, %rs525;
	@%p43 bra 	$L__BB3_278;
	mov.b32 	%r92, 1;
	// begin inline asm
	cvt.rn.f16.s32 %rs2664, %r92;
	// end inline asm
$L__BB3_278:
	// begin inline asm
	{mul.f16 %rs957,%rs950,%rs2664;
}
	// end inline asm
	// begin inline asm
	{add.f16 %rs960,%rs924,%rs957;
}
	// end inline asm
	// begin inline asm
	{ .reg .pred __$temp3;
  setp.ge.f16  __$temp3, %rs886, %rs525;
  selp.u16 %rs963, 1, 0, __$temp3;}
	// end inline asm
	setp.eq.s16 	%p44, %rs963, 0;
	mov.u16 	%rs2665, %rs525;
	@%p44 bra 	$L__BB3_280;
	mov.b32 	%r93, 1;
	// begin inline asm
	cvt.rn.f16.s32 %rs2665, %r93;
	// end inline asm
$L__BB3_280:
	setp.eq.s16 	%p45, %rs717, 0;
	mov.u16 	%rs2666, %rs529;
	@%p45 bra 	$L__BB3_282;
	// begin inline asm
	{  cvt.rn.f16.f32 %rs2666, %f4;}

	// end inline asm
$L__BB3_282:
	// begin inline asm
	{sub.f16 %rs968,%rs889,%rs502;
}
	// end inline asm
	// begin inline asm
	{neg.f16 %rs971,%rs968;
}
	// end inline asm
	// begin inline asm
	{mul.f16 %rs973,%rs971,%rs968;
}
	// end inline asm
	// begin inline asm
	{  cvt.f32.f16 %f171, %rs973;}

	// end inline asm
	mul.f32 	%f172, %f171, %f119;
	// begin inline asm
	{  cvt.rn.f16.f32 %rs2667, %f172;}

	// end inline asm
	// begin inline asm
	{abs.f16 %rs978,%rs2667;
}
	// end inline asm
	mov.b16 	%rs982, 143;
	// begin inline asm
	{ .reg .pred __$temp3;
  setp.lt.f16  __$temp3, %rs978, %rs982;
  selp.u16 %rs980, 1, 0, __$temp3;}
	// end inline asm
	setp.eq.s16 	%p46, %rs980, 0;
	@%p46 bra 	$L__BB3_285;
	// begin inline asm
	{ .reg .pred __$temp3;
  setp.lt.f16  __$temp3, %rs502, %rs978;
  selp.u16 %rs983, 1, 0, __$temp3;}
	// end inline asm
	setp.eq.s16 	%p47, %rs983, 0;
	@%p47 bra 	$L__BB3_285;
	fma.rn.f32 	%f174, %f6, %f172, %f171;
	fma.rn.f32 	%f173, %f119, %f174, %f172;
	// begin inline asm
	{  cvt.rn.f16.f32 %rs2667, %f173;}

	// end inline asm
$L__BB3_285:
	// begin inline asm
	{.reg.b32         f, C, nZ;       
 .reg.b16         h,r;            
  mov.b16         h,%rs2667;           
  cvt.f32.f16     f,h;            
  mov.b32         C, 0x3fb8aa3bU; 
  mov.b32         nZ, 0x80000000U;
  fma.rn.f32      f,f,C,nZ;       
  ex2.approx.ftz.f32  f,f;        
  cvt.rn.f16.f32      r,f;        
{.reg.b16 spc, ulp, p;
  mov.b16 spc,0X1F79U;
  mov.b16 ulp,0x9400U;
  set.eq.f16.f16 p,h, spc;
  fma.rn.f16 r,p,ulp,r;
}
{.reg.b16 spc, ulp, p;
  mov.b16 spc,0X25CFU;
  mov.b16 ulp,0x9400U;
  set.eq.f16.f16 p,h, spc;
  fma.rn.f16 r,p,ulp,r;
}
{.reg.b16 spc, ulp, p;
  mov.b16 spc,0XC13BU;
  mov.b16 ulp,0x0400U;
  set.eq.f16.f16 p,h, spc;
  fma.rn.f16 r,p,ulp,r;
}
{.reg.b16 spc, ulp, p;
  mov.b16 spc,0XC1EFU;
  mov.b16 ulp,0x0200U;
  set.eq.f16.f16 p,h, spc;
  fma.rn.f16 r,p,ulp,r;
}
  mov.b16         %rs987,r;           
}
	// end inline asm
	// begin inline asm
	{mul.f16 %rs989,%rs2666,%rs987;
}
	// end inline asm
	// begin inline asm
	{mul.f16 %rs992,%rs2665,%rs989;
}
	// end inline asm
	// begin inline asm
	{ .reg .pred __$temp3;
  setp.gt.f16  __$temp3, %rs927, %rs525;
  selp.u16 %rs995, 1, 0, __$temp3;}
	// end inline asm
	setp.eq.s16 	%p48, %rs995, 0;
	mov.u16 	%rs2668, %rs525;
	@%p48 bra 	$L__BB3_287;
	mov.b32 	%r94, 1;
	// begin inline asm
	cvt.rn.f16.s32 %rs2668, %r94;
	// end inline asm
$L__BB3_287:
	// begin inline asm
	{sub.f16 %rs999,%rs892,%rs502;
}
	// end inline asm
	// begin inline asm
	{neg.f16 %rs1002,%rs999;
}
	// end inline asm
	// begin inline asm
	{mul.f16 %rs1004,%rs1002,%rs999;
}
	// end inline asm
	// begin inline asm
	{  cvt.f32.f16 %f175, %rs1004;}

	// end inline asm
	mul.f32 	%f176, %f175, %f119;
	// begin inline asm
	{  cvt.rn.f16.f32 %rs2669, %f176;}

	// end inline asm
	// begin inline asm
	{abs.f16 %rs1009,%rs2669;
}
	// end inline asm
	mov.b16 	%rs1013, 143;
	// begin inline asm
	{ .reg .pred __$temp3;
  setp.lt.f16  __$temp3, %rs1009, %rs1013;
  selp.u16 %rs1011, 1, 0, __$temp3;}
	// end inline asm
	setp.eq.s16 	%p49, %rs1011, 0;
	@%p49 bra 	$L__BB3_290;
	// begin inline asm
	{ .reg .pred __$temp3;
  setp.lt.f16  __$temp3, %rs502, %rs1009;
  selp.u16 %rs1014, 1, 0, __$temp3;}
	// end inline asm
	setp.eq.s16 	%p50, %rs1014, 0;
	@%p50 bra 	$L__BB3_290;
	fma.rn.f32 	%f178, %f6, %f176, %f175;
	fma.rn.f32 	%f177, %f119, %f178, %f176;
	// begin inline asm
	{  cvt.rn.f16.f32 %rs2669, %f177;}

	// end inline asm
$L__BB3_290:
	// begin inline asm
	{.reg.b32         f, C, nZ;       
 .reg.b16         h,r;            
  mov.b16         h,%rs2669;           
  cvt.f32.f16     f,h;            
  mov.b32         C, 0x3fb8aa3bU; 
  mov.b32         nZ, 0x80000000U;
  fma.rn.f32      f,f,C,nZ;       
  ex2.approx.ftz.f32  f,f;        
  cvt.rn.f16.f32      r,f;        
{.reg.b16 spc, ulp, p;
  mov.b16 spc,0X1F79U;
  mov.b16 ulp,0x9400U;
  set.eq.f16.f16 p,h, spc;
  fma.rn.f16 r,p,ulp,r;
}
{.reg.b16 spc, ulp, p;
  mov.b16 spc,0X25CFU;
  mov.b16 ulp,0x9400U;
  set.eq.f16.f16 p,h, spc;
  fma.rn.f16 r,p,ulp,r;
}
{.reg.b16 spc, ulp, p;
  mov.b16 spc,0XC13BU;
  mov.b16 ulp,0x0400U;
  set.eq.f16.f16 p,h, spc;
  fma.rn.f16 r,p,ulp,r;
}
{.reg.b16 spc, ulp, p;
  mov.b16 spc,0XC1EFU;
  mov.b16 ulp,0x0200U;
  set.eq.f16.f16 p,h, spc;
  fma.rn.f16 r,p,ulp,r;
}
  mov.b16         %rs1018,r;           
}
	// end inline asm
	// begin inline asm
	{mul.f16 %rs1020,%rs2666,%rs1018;
}
	// end inline asm
	// begin inline asm
	{mul.f16 %rs1023,%rs2668,%rs1020;
}
	// end inline asm
	// begin inline asm
	{add.f16 %rs1026,%rs992,%rs1023;
}
	// end inline asm
	// begin inline asm
	{neg.f16 %rs1029,%rs1026;
}
	// end inline asm
	// begin inline asm
	{mul.f16 %rs1031,%rs1,%rs877;
}
	// end inline asm
	// begin inline asm
	{sub.f16 %rs1034,%rs459,%rs1031;
}
	// end inline asm
	// begin inline asm
	{add.f16 %rs1037,%rs1034,%rs883;
}
	// end inline asm
	// begin inline asm
	{mul.f16 %rs1040,%rs1037,%rs960;
}
	// end inline asm
	// begin inline asm
	{add.f16 %rs2649,%rs1040,%rs877;
}
	// end inline asm
	// begin inline asm
	{mul.f16 %rs1046,%rs1037,%rs1029;
}
	// end inline asm
	// begin inline asm
	{add.f16 %rs2648,%rs1046,%rs883;
}
	// end inline asm
	add.s64 	%rd35, %rd1, %rd31;
	st.global.u16 	[%rd35], %rs2649;
	sub.s32 	%r182, %r182, %r54;
	sub.s32 	%r181, %r181, %r54;
	sub.s32 	%r180, %r180, %r54;
	setp.gt.u32 	%p51, %r183, 2;
	add.s32 	%r183, %r183, -2;
	@%p51 bra 	$L__BB3_242;
$L__BB3_291:
	ret;

}
	// .globl	forward_kernel_fp64
.visible .entry forward_kernel_fp64(
	.param .u64 .ptr .align 1 forward_kernel_fp64_param_0,
	.param .u64 .ptr .align 1 forward_kernel_fp64_param_1,
	.param .u64 .ptr .align 1 forward_kernel_fp64_param_2,
	.param .u64 .ptr .align 1 forward_kernel_fp64_param_3,
	.param .u64 .ptr .align 1 forward_kernel_fp64_param_4,
	.param .u64 .ptr .align 1 forward_kernel_fp64_param_5,
	.param .u64 .ptr .align 1 forward_kernel_fp64_param_6,
	.param .u64 .ptr .align 1 forward_kernel_fp64_param_7,
	.param .u64 .ptr .align 1 forward_kernel_fp64_param_8,
	.param .u32 forward_kernel_fp64_param_9,
	.param .u32 forward_kernel_fp64_param_10,
	.param .u32 forward_kernel_fp64_param_11
)
.maxntid 128
.minnctapersm 8
{
	.reg .pred 	%p<33>;
	.reg .b32 	%r<49>;
	.reg .b64 	%rd<51>;
	.reg .b64 	%fd<89>;

	ld.param.u64 	%rd13, [forward_kernel_fp64_param_0];
	ld.param.u64 	%rd5, [forward_kernel_fp64_param_1];
	ld.param.u64 	%rd6, [forward_kernel_fp64_param_2];
	ld.param.u64 	%rd7, [forward_kernel_fp64_param_3];
	ld.param.u64 	%rd8, [forward_kernel_fp64_param_4];
	ld.param.u64 	%rd9, [forward_kernel_fp64_param_5];
	ld.param.u64 	%rd10, [forward_kernel_fp64_param_6];
	ld.param.u64 	%rd11, [forward_kernel_fp64_param_7];
	ld.param.u64 	%rd12, [forward_kernel_fp64_param_8];
	ld.param.u32 	%r29, [forward_kernel_fp64_param_9];
	ld.param.u32 	%r30, [forward_kernel_fp64_param_10];
	ld.param.u32 	%r31, [forward_kernel_fp64_param_11];
	cvta.to.global.u64 	%rd1, %rd13;
	mov.u32 	%r32, %ctaid.x;
	mov.u32 	%r33, %ntid.x;
	mul.lo.s32 	%r1, %r32, %r33;
	mov.u32 	%r2, %tid.x;
	add.s32 	%r40, %r1, %r2;
	mul.lo.s32 	%r4, %r31, %r29;
	setp.ge.s32 	%p1, %r40, %r4;
	@%p1 bra 	$L__BB4_11;
	setp.ne.s32 	%p2, %r2, 0;
	@%p2 bra 	$L__BB4_3;
	cvta.to.global.u64 	%rd14, %rd5;
	ld.global.f64 	%fd21, [%rd14];
	cvta.to.global.u64 	%rd15, %rd6;
	ld.global.f64 	%fd22, [%rd15];
	st.shared.v2.f64 	[shared_data_double], {%fd21, %fd22};
	cvta.to.global.u64 	%rd16, %rd7;
	ld.global.f64 	%fd23, [%rd16];
	cvta.to.global.u64 	%rd17, %rd8;
	ld.global.f64 	%fd24, [%rd17];
	st.shared.v2.f64 	[shared_data_double+16], {%fd23, %fd24};
$L__BB4_3:
	bar.sync 	0;
	ld.shared.v2.f64 	{%fd1, %fd2}, [shared_data_double];
	ld.shared.v2.f64 	{%fd3, %fd4}, [shared_data_double+16];
	add.f64 	%fd25, %fd4, 0d3FE0000000000000;
	mul.f64 	%fd88, %fd1, %fd25;
	cvta.to.global.u64 	%rd18, %rd11;
	mul.wide.s32 	%rd19, %r40, 8;
	add.s64 	%rd2, %rd18, %rd19;
	mov.b64 	%rd20, 0;
	st.global.u64 	[%rd2], %rd20;
	cvta.to.global.u64 	%rd21, %rd9;
	add.s64 	%rd3, %rd21, %rd19;
	st.global.u64 	[%rd3], %rd20;
	cvta.to.global.u64 	%rd22, %rd12;
	add.s64 	%rd4, %rd22, %rd19;
	st.global.f64 	[%rd4], %fd88;
	setp.lt.s32 	%p3, %r30, 1;
	@%p3 bra 	$L__BB4_10;
	mul.f64 	%fd28, %fd1, %fd4;
	div.rn.f64 	%fd6, %fd28, %fd2;
	and.b32  	%r5, %r30, 3;
	setp.lt.u32 	%p4, %r30, 4;
	mov.f64 	%fd84, 0d0000000000000000;
	mov.b32 	%r48, 0;
	@%p4 bra 	$L__BB4_7;
	and.b32  	%r48, %r30, 2147483644;
	neg.s32 	%r43, %r48;
	shl.b32 	%r8, %r4, 2;
	mov.f64 	%fd80, 0d0000000000000000;
	mov.b32 	%r42, 1;
	mul.wide.s32 	%rd29, %r4, 8;
	mov.u32 	%r41, %r4;
	mov.f64 	%fd84, %fd80;
$L__BB4_6:
	.pragma "nounroll";
	add.s32 	%r36, %r42, 2;
	mul.wide.s32 	%rd23, %r40, 8;
	add.s64 	%rd24, %rd1, %rd23;
	ld.global.nc.f64 	%fd30, [%rd24];
	add.f64 	%fd31, %fd88, %fd30;
	mul.wide.s32 	%rd25, %r41, 8;
	add.s64 	%rd26, %rd4, %rd25;
	st.global.f64 	[%rd26], %fd31;
	setp.ge.f64 	%p5, %fd31, %fd1;
	setp.lt.f64 	%p6, %fd84, %fd2;
	setp.lt.f64 	%p7, %fd31, 0d0000000000000000;
	setp.gt.f64 	%p8, %fd84, %fd3;
	selp.f64 	%fd32, 0dBFF0000000000000, 0d0000000000000000, %p7;
	selp.f64 	%fd33, %fd32, 0d0000000000000000, %p8;
	selp.f64 	%fd34, 0d3FF0000000000000, %fd33, %p5;
	selp.f64 	%fd35, %fd34, %fd33, %p6;
	setp.gt.f64 	%p9, %fd2, %fd80;
	selp.f64 	%fd36, %fd6, 0d0000000000000000, %p9;
	fma.rn.f64 	%fd37, %fd1, %fd35, %fd36;
	sub.f64 	%fd38, %fd31, %fd37;
	add.f64 	%fd39, %fd84, %fd35;
	add.s64 	%rd27, %rd3, %rd25;
	st.global.f64 	[%rd27], %fd35;
	add.s64 	%rd28, %rd2, %rd25;
	st.global.f64 	[%rd28], %fd39;
	add.s32 	%r37, %r42, 1;
	add.s64 	%rd30, %rd24, %rd29;
	ld.global.nc.f64 	%fd40, [%rd30];
	add.f64 	%fd41, %fd38, %fd40;
	add.s64 	%rd31, %rd26, %rd29;
	st.global.f64 	[%rd31], %fd41;
	setp.ge.f64 	%p10, %fd41, %fd1;
	setp.lt.f64 	%p11, %fd39, %fd2;
	setp.lt.f64 	%p12, %fd41, 0d0000000000000000;
	setp.gt.f64 	%p13, %fd39, %fd3;
	selp.f64 	%fd42, 0dBFF0000000000000, 0d0000000000000000, %p12;
	selp.f64 	%fd43, %fd42, 0d0000000000000000, %p13;
	selp.f64 	%fd44, 0d3FF0000000000000, %fd43, %p10;
	selp.f64 	%fd45, %fd44, %fd43, %p11;
	cvt.rn.f64.u32 	%fd46, %r42;
	setp.gt.f64 	%p14, %fd2, %fd46;
	selp.f64 	%fd47, %fd6, 0d0000000000000000, %p14;
	fma.rn.f64 	%fd48, %fd1, %fd45, %fd47;
	sub.f64 	%fd49, %fd41, %fd48;
	add.f64 	%fd50, %fd39, %fd45;
	add.s64 	%rd32, %rd27, %rd29;
	st.global.f64 	[%rd32], %fd45;
	add.s64 	%rd33, %rd28, %rd29;
	st.global.f64 	[%rd33], %fd50;
	add.s64 	%rd34, %rd30, %rd29;
	ld.global.nc.f64 	%fd51, [%rd34];
	add.f64 	%fd52, %fd49, %fd51;
	add.s64 	%rd35, %rd31, %rd29;
	st.global.f64 	[%rd35], %fd52;
	setp.ge.f64 	%p15, %fd52, %fd1;
	setp.lt.f64 	%p16, %fd50, %fd2;
	setp.lt.f64 	%p17, %fd52, 0d0000000000000000;
	setp.gt.f64 	%p18, %fd50, %fd3;
	selp.f64 	%fd53, 0dBFF0000000000000, 0d0000000000000000, %p17;
	selp.f64 	%fd54, %fd53, 0d0000000000000000, %p18;
	selp.f64 	%fd55, 0d3FF0000000000000, %fd54, %p15;
	selp.f64 	%fd56, %fd55, %fd54, %p16;
	cvt.rn.f64.u32 	%fd57, %r37;
	setp.gt.f64 	%p19, %fd2, %fd57;
	selp.f64 	%fd58, %fd6, 0d0000000000000000, %p19;
	fma.rn.f64 	%fd59, %fd1, %fd56, %fd58;
	sub.f64 	%fd60, %fd52, %fd59;
	add.f64 	%fd61, %fd50, %fd56;
	add.s64 	%rd36, %rd32, %rd29;
	st.global.f64 	[%rd36], %fd56;
	add.s64 	%rd37, %rd33, %rd29;
	st.global.f64 	[%rd37], %fd61;
	add.f64 	%fd80, %fd80, 0d4010000000000000;
	add.s64 	%rd38, %rd34, %rd29;
	ld.global.nc.f64 	%fd62, [%rd38];
	add.f64 	%fd63, %fd60, %fd62;
	add.s64 	%rd39, %rd35, %rd29;
	st.global.f64 	[%rd39], %fd63;
	setp.ge.f64 	%p20, %fd63, %fd1;
	setp.lt.f64 	%p21, %fd61, %fd2;
	setp.lt.f64 	%p22, %fd63, 0d0000000000000000;
	setp.gt.f64 	%p23, %fd61, %fd3;
	selp.f64 	%fd64, 0dBFF0000000000000, 0d0000000000000000, %p22;
	selp.f64 	%fd65, %fd64, 0d0000000000000000, %p23;
	selp.f64 	%fd66, 0d3FF0000000000000, %fd65, %p20;
	selp.f64 	%fd67, %fd66, %fd65, %p21;
	cvt.rn.f64.u32 	%fd68, %r36;
	setp.gt.f64 	%p24, %fd2, %fd68;
	selp.f64 	%fd69, %fd6, 0d0000000000000000, %p24;
	fma.rn.f64 	%fd70, %fd1, %fd67, %fd69;
	sub.f64 	%fd88, %fd63, %fd70;
	add.f64 	%fd84, %fd61, %fd67;
	add.s64 	%rd40, %rd36, %rd29;
	st.global.f64 	[%rd40], %fd67;
	add.s64 	%rd41, %rd37, %rd29;
	st.global.f64 	[%rd41], %fd84;
	add.s32 	%r43, %r43, 4;
	add.s32 	%r42, %r42, 4;
	add.s32 	%r41, %r41, %r8;
	add.s32 	%r40, %r40, %r8;
	setp.ne.s32 	%p25, %r43, 0;
	@%p25 bra 	$L__BB4_6;
$L__BB4_7:
	setp.eq.s32 	%p26, %r5, 0;
	@%p26 bra 	$L__BB4_10;
	mad.lo.s32 	%r47, %r4, %r48, %r4;
	mul.lo.s32 	%r38, %r48, %r31;
	mad.lo.s32 	%r39, %r38, %r29, %r2;
	add.s32 	%r46, %r39, %r1;
	neg.s32 	%r45, %r5;
$L__BB4_9:
	.pragma "nounroll";
	add.s32 	%r25, %r48, 1;
	mul.wide.s32 	%rd42, %r46, 8;
	add.s64 	%rd43, %rd1, %rd42;
	ld.global.nc.f64 	%fd71, [%rd43];
	add.f64 	%fd72, %fd88, %fd71;
	mul.wide.s32 	%rd44, %r47, 8;
	add.s64 	%rd45, %rd4, %rd44;
	st.global.f64 	[%rd45], %fd72;
	setp.ge.f64 	%p27, %fd72, %fd1;
	setp.lt.f64 	%p28, %fd84, %fd2;
	setp.lt.f64 	%p29, %fd72, 0d0000000000000000;
	setp.gt.f64 	%p30, %fd84, %fd3;
	selp.f64 	%fd73, 0dBFF0000000000000, 0d0000000000000000, %p29;
	selp.f64 	%fd74, %fd73, 0d0000000000000000, %p30;
	selp.f64 	%fd75, 0d3FF0000000000000, %fd74, %p27;
	selp.f64 	%fd76, %fd75, %fd74, %p28;
	cvt.rn.f64.u32 	%fd77, %r48;
	setp.gt.f64 	%p31, %fd2, %fd77;
	selp.f64 	%fd78, %fd6, 0d0000000000000000, %p31;
	fma.rn.f64 	%fd79, %fd1, %fd76, %fd78;
	sub.f64 	%fd88, %fd72, %fd79;
	add.f64 	%fd84, %fd84, %fd76;
	add.s64 	%rd46, %rd3, %rd44;
	st.global.f64 	[%rd46], %fd76;
	add.s64 	%rd47, %rd2, %rd44;
	st.global.f64 	[%rd47], %fd84;
	add.s32 	%r47, %r47, %r4;
	add.s32 	%r46, %r46, %r4;
	add.s32 	%r45, %r45, 1;
	setp.ne.s32 	%p32, %r45, 0;
	mov.u32 	%r48, %r25;
	@%p32 bra 	$L__BB4_9;
$L__BB4_10:
	cvta.to.global.u64 	%rd48, %rd10;
	add.s64 	%rd50, %rd48, %rd19;
	st.global.f64 	[%rd50], %fd88;
$L__BB4_11:
	ret;

}
	// .globl	backward_kernel_fp64
.visible .entry backward_kernel_fp64(
	.param .u64 .ptr .align 1 backward_kernel_fp64_param_0,
	.param .u64 .ptr .align 1 backward_kernel_fp64_param_1,
	.param .u64 .ptr .align 1 backward_kernel_fp64_param_2,
	.param .u64 .ptr .align 1 backward_kernel_fp64_param_3,
	.param .u64 .ptr .align 1 backward_kernel_fp64_param_4,
	.param .u64 .ptr .align 1 backward_kernel_fp64_param_5,
	.param .u64 .ptr .align 1 backward_kernel_fp64_param_6,
	.param .u64 .ptr .align 1 backward_kernel_fp64_param_7,
	.param .u64 .ptr .align 1 backward_kernel_fp64_param_8,
	.param .u64 .ptr .align 1 backward_kernel_fp64_param_9,
	.param .u32 backward_kernel_fp64_param_10,
	.param .u32 backward_kernel_fp64_param_11,
	.param .u32 backward_kernel_fp64_param_12
)
.maxntid 128
.minnctapersm 8
{
	.reg .pred 	%p<21>;
	.reg .b32 	%r<85>;
	.reg .b32 	%f<9>;
	.reg .b64 	%rd<22>;
	.reg .b64 	%fd<144>;

	ld.param.u64 	%rd5, [backward_kernel_fp64_param_0];
	ld.param.u64 	%rd6, [backward_kernel_fp64_param_4];
	ld.param.u64 	%rd7, [backward_kernel_fp64_param_5];
	ld.param.u64 	%rd8, [backward_kernel_fp64_param_6];
	ld.param.u64 	%rd9, [backward_kernel_fp64_param_7];
	ld.param.u64 	%rd10, [backward_kernel_fp64_param_8];
	ld.param.u64 	%rd11, [backward_kernel_fp64_param_9];
	ld.param.u32 	%r24, [backward_kernel_fp64_param_10];
	ld.param.u32 	%r84, [backward_kernel_fp64_param_11];
	ld.param.u32 	%r26, [backward_kernel_fp64_param_12];
	mov.u32 	%r27, %ctaid.x;
	mov.u32 	%r28, %ntid.x;
	mul.lo.s32 	%r1, %r27, %r28;
	mov.u32 	%r2, %tid.x;
	add.s32 	%r29, %r1, %r2;
	mul.lo.s32 	%r3, %r26, %r24;
	setp.ge.s32 	%p1, %r29, %r3;
	@%p1 bra 	$L__BB5_18;
	setp.ne.s32 	%p2, %r2, 0;
	@%p2 bra 	$L__BB5_3;
	cvta.to.global.u64 	%rd12, %rd8;
	ld.global.f64 	%fd38, [%rd12];
	cvta.to.global.u64 	%rd13, %rd9;
	ld.global.f64 	%fd39, [%rd13];
	st.shared.v2.f64 	[shared_backward_double], {%fd38, %fd39};
	cvta.to.global.u64 	%rd14, %rd10;
	ld.global.f64 	%fd40, [%rd14];
	st.shared.f64 	[shared_backward_double+16], %fd40;
$L__BB5_3:
	bar.sync 	0;
	ld.shared.v2.f64 	{%fd1, %fd2}, [shared_backward_double];
	setp.lt.s32 	%p3, %r84, 1;
	@%p3 bra 	$L__BB5_18;
	ld.shared.f64 	%fd3, [shared_backward_double+16];
	mul.f64 	%fd42, %fd1, 0d3FD9EB851EB851EC;
	rcp.rn.f64 	%fd4, %fd1;
	add.f64 	%fd43, %fd42, %fd42;
	mul.f64 	%fd5, %fd42, %fd43;
	add.s32 	%r30, %r84, -1;
	mad.lo.s32 	%r31, %r3, %r30, %r2;
	add.s32 	%r83, %r31, %r1;
	mul.lo.s32 	%r32, %r26, %r84;
	mad.lo.s32 	%r33, %r32, %r24, %r2;
	add.s32 	%r82, %r33, %r1;
	cvta.to.global.u64 	%rd1, %rd7;
	cvta.to.global.u64 	%rd2, %rd6;
	cvta.to.global.u64 	%rd3, %rd5;
	cvta.to.global.u64 	%rd4, %rd11;
	mov.f64 	%fd138, 0d0000000000000000;
	mov.f64 	%fd139, %fd138;
$L__BB5_5:
	mul.wide.s32 	%rd15, %r82, 8;
	add.s64 	%rd16, %rd1, %rd15;
	ld.global.nc.f64 	%fd8, [%rd16];
	mul.wide.s32 	%rd17, %r83, 8;
	add.s64 	%rd18, %rd2, %rd17;
	ld.global.nc.f64 	%fd9, [%rd18];
	add.s64 	%rd19, %rd3, %rd17;
	ld.global.nc.f64 	%fd10, [%rd19];
	sub.f64 	%fd11, %fd8, %fd1;
	sub.f64 	%fd12, %fd9, %fd3;
	neg.f64 	%fd44, %fd11;
	mul.f64 	%fd45, %fd11, %fd44;
	div.rn.f64 	%fd13, %fd45, %fd5;
	fma.rn.f64 	%fd46, %fd13, 0d3FF71547652B82FE, 0d4338000000000000;
	{
	.reg .b32 %temp; 
	mov.b64 	{%r9, %temp}, %fd46;
	}
	mov.f64 	%fd47, 0dC338000000000000;
	add.rn.f64 	%fd48, %fd46, %fd47;
	fma.rn.f64 	%fd49, %fd48, 0dBFE62E42FEFA39EF, %fd13;
	fma.rn.f64 	%fd50, %fd48, 0dBC7ABC9E3B39803F, %fd49;
	fma.rn.f64 	%fd51, %fd50, 0d3E5ADE1569CE2BDF, 0d3E928AF3FCA213EA;
	fma.rn.f64 	%fd52, %fd51, %fd50, 0d3EC71DEE62401315;
	fma.rn.f64 	%fd53, %fd52, %fd50, 0d3EFA01997C89EB71;
	fma.rn.f64 	%fd54, %fd53, %fd50, 0d3F2A01A014761F65;
	fma.rn.f64 	%fd55, %fd54, %fd50, 0d3F56C16C1852B7AF;
	fma.rn.f64 	%fd56, %fd55, %fd50, 0d3F81111111122322;
	fma.rn.f64 	%fd57, %fd56, %fd50, 0d3FA55555555502A1;
	fma.rn.f64 	%fd58, %fd57, %fd50, 0d3FC5555555555511;
	fma.rn.f64 	%fd59, %fd58, %fd50, 0d3FE000000000000B;
	fma.rn.f64 	%fd60, %fd59, %fd50, 0d3FF0000000000000;
	fma.rn.f64 	%fd61, %fd60, %fd50, 0d3FF0000000000000;
	{
	.reg .b32 %temp; 
	mov.b64 	{%r10, %temp}, %fd61;
	}
	{
	.reg .b32 %temp; 
	mov.b64 	{%temp, %r11}, %fd61;
	}
	shl.b32 	%r34, %r9, 20;
	add.s32 	%r35, %r34, %r11;
	mov.b64 	%fd140, {%r10, %r35};
	{
	.reg .b32 %temp; 
	mov.b64 	{%temp, %r36}, %fd13;
	}
	mov.b32 	%f5, %r36;
	abs.f32 	%f1, %f5;
	setp.lt.f32 	%p4, %f1, 0f4086232B;
	@%p4 bra 	$L__BB5_8;
	setp.lt.f64 	%p5, %fd13, 0d0000000000000000;
	add.f64 	%fd62, %fd13, 0d7FF0000000000000;
	selp.f64 	%fd140, 0d0000000000000000, %fd62, %p5;
	setp.geu.f32 	%p6, %f1, 0f40874800;
	@%p6 bra 	$L__BB5_8;
	shr.u32 	%r37, %r9, 31;
	add.s32 	%r38, %r9, %r37;
	shr.s32 	%r39, %r38, 1;
	shl.b32 	%r40, %r39, 20;
	add.s32 	%r41, %r11, %r40;
	mov.b64 	%fd63, {%r10, %r41};
	sub.s32 	%r42, %r9, %r39;
	shl.b32 	%r43, %r42, 20;
	add.s32 	%r44, %r43, 1072693248;
	mov.b32 	%r45, 0;
	mov.b64 	%fd64, {%r45, %r44};
	mul.f64 	%fd140, %fd64, %fd63;
$L__BB5_8:
	mul.f64 	%fd18, %fd4, %fd140;
	neg.f64 	%fd65, %fd8;
	mul.f64 	%fd66, %fd8, %fd65;
	div.rn.f64 	%fd19, %fd66, %fd5;
	fma.rn.f64 	%fd67, %fd19, 0d3FF71547652B82FE, 0d4338000000000000;
	{
	.reg .b32 %temp; 
	mov.b64 	{%r12, %temp}, %fd67;
	}
	mov.f64 	%fd68, 0dC338000000000000;
	add.rn.f64 	%fd69, %fd67, %fd68;
	fma.rn.f64 	%fd70, %fd69, 0dBFE62E42FEFA39EF, %fd19;
	fma.rn.f64 	%fd71, %fd69, 0dBC7ABC9E3B39803F, %fd70;
	fma.rn.f64 	%fd72, %fd71, 0d3E5ADE1569CE2BDF, 0d3E928AF3FCA213EA;
	fma.rn.f64 	%fd73, %fd72, %fd71, 0d3EC71DEE62401315;
	fma.rn.f64 	%fd74, %fd73, %fd71, 0d3EFA01997C89EB71;
	fma.rn.f64 	%fd75, %fd74, %fd71, 0d3F2A01A014761F65;
	fma.rn.f64 	%fd76, %fd75, %fd71, 0d3F56C16C1852B7AF;
	fma.rn.f64 	%fd77, %fd76, %fd71, 0d3F81111111122322;
	fma.rn.f64 	%fd78, %fd77, %fd71, 0d3FA55555555502A1;
	fma.rn.f64 	%fd79, %fd78, %fd71, 0d3FC5555555555511;
	fma.rn.f64 	%fd80, %fd79, %fd71, 0d3FE000000000000B;
	fma.rn.f64 	%fd81, %fd80, %fd71, 0d3FF0000000000000;
	fma.rn.f64 	%fd82, %fd81, %fd71, 0d3FF0000000000000;
	{
	.reg .b32 %temp; 
	mov.b64 	{%r13, %temp}, %fd82;
	}
	{
	.reg .b32 %temp; 
	mov.b64 	{%temp, %r14}, %fd82;
	}
	shl.b32 	%r46, %r12, 20;
	add.s32 	%r47, %r46, %r14;
	mov.b64 	%fd141, {%r13, %r47};
	{
	.reg .b32 %temp; 
	mov.b64 	{%temp, %r48}, %fd19;
	}
	mov.b32 	%f6, %r48;
	abs.f32 	%f2, %f6;
	setp.lt.f32 	%p7, %f2, 0f4086232B;
	@%p7 bra 	$L__BB5_11;
	setp.lt.f64 	%p8, %fd19, 0d0000000000000000;
	add.f64 	%fd83, %fd19, 0d7FF0000000000000;
	selp.f64 	%fd141, 0d0000000000000000, %fd83, %p8;
	setp.geu.f32 	%p9, %f2, 0f40874800;
	@%p9 bra 	$L__BB5_11;
	shr.u32 	%r49, %r12, 31;
	add.s32 	%r50, %r12, %r49;
	shr.s32 	%r51, %r50, 1;
	shl.b32 	%r52, %r51, 20;
	add.s32 	%r53, %r14, %r52;
	mov.b64 	%fd84, {%r13, %r53};
	sub.s32 	%r54, %r12, %r51;
	shl.b32 	%r55, %r54, 20;
	add.s32 	%r56, %r55, 1072693248;
	mov.b32 	%r57, 0;
	mov.b64 	%fd85, {%r57, %r56};
	mul.f64 	%fd141, %fd85, %fd84;
$L__BB5_11:
	sub.f64 	%fd86, %fd2, %fd9;
	mul.f64 	%fd87, %fd4, %fd141;
	setp.gt.f64 	%p10, %fd12, 0d0000000000000000;
	selp.f64 	%fd88, 0d3FF0000000000000, 0d0000000000000000, %p10;
	mul.f64 	%fd89, %fd88, %fd87;
	setp.gt.f64 	%p11, %fd86, 0d0000000000000000;
	selp.f64 	%fd90, 0d3FF0000000000000, 0d0000000000000000, %p11;
	fma.rn.f64 	%fd24, %fd90, %fd18, %fd89;
	mul.f64 	%fd91, %fd86, %fd86;
	div.rn.f64 	%fd25, %fd91, 0dBFD4FEC56D5CFAAE;
	fma.rn.f64 	%fd92, %fd25, 0d3FF71547652B82FE, 0d4338000000000000;
	{
	.reg .b32 %temp; 
	mov.b64 	{%r15, %temp}, %fd92;
	}
	mov.f64 	%fd93, 0dC338000000000000;
	add.rn.f64 	%fd94, %fd92, %fd93;
	fma.rn.f64 	%fd95, %fd94, 0dBFE62E42FEFA39EF, %fd25;
	fma.rn.f64 	%fd96, %fd94, 0dBC7ABC9E3B39803F, %fd95;
	fma.rn.f64 	%fd97, %fd96, 0d3E5ADE1569CE2BDF, 0d3E928AF3FCA213EA;
	fma.rn.f64 	%fd98, %fd97, %fd96, 0d3EC71DEE62401315;
	fma.rn.f64 	%fd99, %fd98, %fd96, 0d3EFA01997C89EB71;
	fma.rn.f64 	%fd100, %fd99, %fd96, 0d3F2A01A014761F65;
	fma.rn.f64 	%fd101, %fd100, %fd96, 0d3F56C16C1852B7AF;
	fma.rn.f64 	%fd102, %fd101, %fd96, 0d3F81111111122322;
	fma.rn.f64 	%fd103, %fd102, %fd96, 0d3FA55555555502A1;
	fma.rn.f64 	%fd104, %fd103, %fd96, 0d3FC5555555555511;
	fma.rn.f64 	%fd105, %fd104, %fd96, 0d3FE000000000000B;
	fma.rn.f64 	%fd106, %fd105, %fd96, 0d3FF0000000000000;
	fma.rn.f64 	%fd107, %fd106, %fd96, 0d3FF0000000000000;
	{
	.reg .b32 %temp; 
	mov.b64 	{%r16, %temp}, %fd107;
	}
	{
	.reg .b32 %temp; 
	mov.b64 	{%temp, %r17}, %fd107;
	}
	shl.b32 	%r58, %r15, 20;
	add.s32 	%r59, %r58, %r17;
	mov.b64 	%fd142, {%r16, %r59};
	{
	.reg .b32 %temp; 
	mov.b64 	{%temp, %r60}, %fd25;
	}
	mov.b32 	%f7, %r60;
	abs.f32 	%f3, %f7;
	setp.lt.f32 	%p12, %f3, 0f4086232B;
	@%p12 bra 	$L__BB5_14;
	setp.lt.f64 	%p13, %fd25, 0d0000000000000000;
	add.f64 	%fd108, %fd25, 0d7FF0000000000000;
	selp.f64 	%fd142, 0d0000000000000000, %fd108, %p13;
	setp.geu.f32 	%p14, %f3, 0f40874800;
	@%p14 bra 	$L__BB5_14;
	shr.u32 	%r61, %r15, 31;
	add.s32 	%r62, %r15, %r61;
	shr.s32 	%r63, %r62, 1;
	shl.b32 	%r64, %r63, 20;
	add.s32 	%r65, %r17, %r64;
	mov.b64 	%fd109, {%r16, %r65};
	sub.s32 	%r66, %r15, %r63;
	shl.b32 	%r67, %r66, 20;
	add.s32 	%r68, %r67, 1072693248;
	mov.b32 	%r69, 0;
	mov.b64 	%fd110, {%r69, %r68};
	mul.f64 	%fd142, %fd110, %fd109;
$L__BB5_14:
	setp.ge.f64 	%p15, %fd11, 0d0000000000000000;
	selp.f64 	%fd111, 0d3FF0000000000000, 0d0000000000000000, %p15;
	mul.f64 	%fd30, %fd111, %fd142;
	mul.f64 	%fd112, %fd12, %fd12;
	div.rn.f64 	%fd31, %fd112, 0dBFD4FEC56D5CFAAE;
	fma.rn.f64 	%fd113, %fd31, 0d3FF71547652B82FE, 0d4338000000000000;
	{
	.reg .b32 %temp; 
	mov.b64 	{%r18, %temp}, %fd113;
	}
	mov.f64 	%fd114, 0dC338000000000000;
	add.rn.f64 	%fd115, %fd113, %fd114;
	fma.rn.f64 	%fd116, %fd115, 0dBFE62E42FEFA39EF, %fd31;
	fma.rn.f64 	%fd117, %fd115, 0dBC7ABC9E3B39803F, %fd116;
	fma.rn.f64 	%fd118, %fd117, 0d3E5ADE1569CE2BDF, 0d3E928AF3FCA213EA;
	fma.rn.f64 	%fd119, %fd118, %fd117, 0d3EC71DEE62401315;
	fma.rn.f64 	%fd120, %fd119, %fd117, 0d3EFA01997C89EB71;
	fma.rn.f64 	%fd121, %fd120, %fd117, 0d3F2A01A014761F65;
	fma.rn.f64 	%fd122, %fd121, %fd117, 0d3F56C16C1852B7AF;
	fma.rn.f64 	%fd123, %fd122, %fd117, 0d3F81111111122322;
	fma.rn.f64 	%fd124, %fd123, %fd117, 0d3FA55555555502A1;
	fma.rn.f64 	%fd125, %fd124, %fd117, 0d3FC5555555555511;
	fma.rn.f64 	%fd126, %fd125, %fd117, 0d3FE000000000000B;
	fma.rn.f64 	%fd127, %fd126, %fd117, 0d3FF0000000000000;
	fma.rn.f64 	%fd128, %fd127, %fd117, 0d3FF0000000000000;
	{
	.reg .b32 %temp; 
	mov.b64 	{%r19, %temp}, %fd128;
	}
	{
	.reg .b32 %temp; 
	mov.b64 	{%temp, %r20}, %fd128;
	}
	shl.b32 	%r70, %r18, 20;
	add.s32 	%r71, %r70, %r20;
	mov.b64 	%fd143, {%r19, %r71};
	{
	.reg .b32 %temp; 
	mov.b64 	{%temp, %r72}, %fd31;
	}
	mov.b32 	%f8, %r72;
	abs.f32 	%f4, %f8;
	setp.lt.f32 	%p16, %f4, 0f4086232B;
	@%p16 bra 	$L__BB5_17;
	setp.lt.f64 	%p17, %fd31, 0d0000000000000000;
	add.f64 	%fd129, %fd31, 0d7FF0000000000000;
	selp.f64 	%fd143, 0d0000000000000000, %fd129, %p17;
	setp.geu.f32 	%p18, %f4, 0f40874800;
	@%p18 bra 	$L__BB5_17;
	shr.u32 	%r73, %r18, 31;
	add.s32 	%r74, %r18, %r73;
	shr.s32 	%r75, %r74, 1;
	shl.b32 	%r76, %r75, 20;
	add.s32 	%r77, %r20, %r76;
	mov.b64 	%fd130, {%r19, %r77};
	sub.s32 	%r78, %r18, %r75;
	shl.b32 	%r79, %r78, 20;
	add.s32 	%r80, %r79, 1072693248;
	mov.b32 	%r81, 0;
	mov.b64 	%fd131, {%r81, %r80};
	mul.f64 	%fd143, %fd131, %fd130;
$L__BB5_17:
	setp.lt.f64 	%p19, %fd8, 0d0000000000000000;
	selp.f64 	%fd132, 0d3FF0000000000000, 0d0000000000000000, %p19;
	fma.rn.f64 	%fd133, %fd132, %fd143, %fd30;
	mul.f64 	%fd134, %fd1, %fd139;
	sub.f64 	%fd135, %fd10, %fd134;
	add.f64 	%fd136, %fd138, %fd135;
	fma.rn.f64 	%fd139, %fd136, %fd24, %fd139;
	mul.f64 	%fd137, %fd136, %fd133;
	sub.f64 	%fd138, %fd138, %fd137;
	add.s64 	%rd21, %rd4, %rd17;
	st.global.f64 	[%rd21], %fd139;
	sub.s32 	%r83, %r83, %r3;
	sub.s32 	%r82, %r82, %r3;
	setp.gt.u32 	%p20, %r84, 1;
	add.s32 	%r84, %r84, -1;
	@%p20 bra 	$L__BB5_5;
$L__BB5_18:
	ret;

}


// ===== COMPILED SASS (sm_100) =====

	.target	sm_100

	.elftype	@"ET_EXEC"


//--------------------- .note.nv.tkinfo           --------------------------
	.section	.note.nv.tkinfo,"",@"SHT_NOTE"
	.sectionflags	@"SHF_NOTE_NV_TKINFO"
	.tkinfo
        /*0018*/ 	.word	0x00000002
        /*0030*/ 	.string	""
        /*0030*/ 	.string	"ptxas"
        /*0030*/ 	.string	"Cuda compilation tools, release 13.0, V13.0.88"
        /*0030*/ 	.string	"Build cuda_13.0.r13.0/compiler.36424714_0"
        /*0030*/ 	.string	"-arch sm_100 -m 64 "



//--------------------- .note.nv.cuinfo           --------------------------
	.section	.note.nv.cuinfo,"",@"SHT_NOTE"
	.sectionflags	@"SHF_NOTE_NV_CUINFO"
        /*0018*/ 	.short	0x0002
        /*001a*/ 	.short	0x0064
        /*001c*/ 	.short	0x0082
	.zero		2


//--------------------- .nv.info                  --------------------------
	.section	.nv.info,"",@"SHT_CUDA_INFO"
	.align	4


	//----- nvinfo : EIATTR_REGCOUNT
	.align		4
        /*0000*/ 	.byte	0x04, 0x2f
        /*0002*/ 	.short	(.L_13 - .L_12)
	.align		4
.L_12:
        /*0004*/ 	.word	index@(forward_kernel_fp32)
        /*0008*/ 	.word	0x00000028


	//----- nvinfo : EIATTR_FRAME_SIZE
	.align		4
.L_13:
        /*000c*/ 	.byte	0x04, 0x11
        /*000e*/ 	.short	(.L_15 - .L_14)
	.align		4
.L_14:
        /*0010*/ 	.word	index@($__internal_3_$__cuda_sm3x_div_rn_noftz_f32_slowpath)
        /*0014*/ 	.word	0x00000000


	//----- nvinfo : EIATTR_FRAME_SIZE
	.align		4
.L_15:
        /*0018*/ 	.byte	0x04, 0x11
        /*001a*/ 	.short	(.L_17 - .L_16)
	.align		4
.L_16:
        /*001c*/ 	.word	index@(forward_kernel_fp32)
        /*0020*/ 	.word	0x00000000


	//----- nvinfo : EIATTR_REGCOUNT
	.align		4
.L_17:
        /*0024*/ 	.byte	0x04, 0x2f
        /*0026*/ 	.short	(.L_19 - .L_18)
	.align		4
.L_18:
        /*0028*/ 	.word	index@(forward_kernel_fp16)
        /*002c*/ 	.word	0x00000027


	//----- nvinfo : EIATTR_FRAME_SIZE
	.align		4
.L_19:
        /*0030*/ 	.byte	0x04, 0x11
        /*0032*/ 	.short	(.L_21 - .L_20)
	.align		4
.L_20:
        /*0034*/ 	.word	index@(forward_kernel_fp16)
        /*0038*/ 	.word	0x00000000


	//----- nvinfo : EIATTR_REGCOUNT
	.align		4
.L_21:
        /*003c*/ 	.byte	0x04, 0x2f
        /*003e*/ 	.short	(.L_23 - .L_22)
	.align		4
.L_22:
        /*0040*/ 	.word	index@(backward_kernel_fp32)
        /*0044*/ 	.word	0x00000028


	//----- nvinfo : EIATTR_FRAME_SIZE
	.align		4
.L_23:
        /*0048*/ 	.byte	0x04, 0x11
        /*004a*/ 	.short	(.L_25 - .L_24)
	.align		4
.L_24:
        /*004c*/ 	.word	index@(backward_kernel_fp32)
        /*0050*/ 	.word	0x00000000


	//----- nvinfo : EIATTR_REGCOUNT
	.align		4
.L_25:
        /*0054*/ 	.byte	0x04, 0x2f
        /*0056*/ 	.short	(.L_27 - .L_26)
	.align		4
.L_26:
        /*0058*/ 	.word	index@(backward_kernel_fp16)
        /*005c*/ 	.word	0x00000040


	//----- nvinfo : EIATTR_FRAME_SIZE
	.align		4
.L_27:
        /*0060*/ 	.byte	0x04, 0x11
        /*0062*/ 	.short	(.L_29 - .L_28)
	.align		4
.L_28:
        /*0064*/ 	.word	index@(backward_kernel_fp16)
        /*0068*/ 	.word	0x00000000


	//----- nvinfo : EIATTR_REGCOUNT
	.align		4
.L_29:
        /*006c*/ 	.byte	0x04, 0x2f
        /*006e*/ 	.short	(.L_31 - .L_30)
	.align		4
.L_30:
        /*0070*/ 	.word	index@(forward_kernel_fp64)
        /*0074*/ 	.word	0x00000038


	//----- nvinfo : EIATTR_FRAME_SIZE
	.align		4
.L_31:
        /*0078*/ 	.byte	0x04, 0x11
        /*007a*/ 	.short	(.L_33 - .L_32)
	.align		4
.L_32:
        /*007c*/ 	.word	index@($__internal_2_$__cuda_sm20_div_rn_f64_full)
        /*0080*/ 	.word	0x00000000


	//----- nvinfo : EIATTR_FRAME_SIZE
	.align		4
.L_33:
        /*0084*/ 	.byte	0x04, 0x11
        /*0086*/ 	.short	(.L_35 - .L_34)
	.align		4
.L_34:
        /*0088*/ 	.word	index@(forward_kernel_fp64)
        /*008c*/ 	.word	0x00000000


	//----- nvinfo : EIATTR_REGCOUNT
	.align		4
.L_35:
        /*0090*/ 	.byte	0x04, 0x2f
        /*0092*/ 	.short	(.L_37 - .L_36)
	.align		4
.L_36:
        /*0094*/ 	.word	index@(backward_kernel_fp64)
        /*0098*/ 	.word	0x0000003b


	//----- nvinfo : EIATTR_FRAME_SIZE
	.align		4
.L_37:
        /*009c*/ 	.byte	0x04, 0x11
        /*009e*/ 	.short	(.L_39 - .L_38)
	.align		4
.L_38:
        /*00a0*/ 	.word	index@($__internal_1_$__cuda_sm20_div_rn_f64_full)
        /*00a4*/ 	.word	0x00000000


	//----- nvinfo : EIATTR_FRAME_SIZE
	.align		4
.L_39:
        /*00a8*/ 	.byte	0x04, 0x11
        /*00aa*/ 	.short	(.L_41 - .L_40)
	.align		4
.L_40:
        /*00ac*/ 	.word	index@($__internal_0_$__cuda_sm20_dblrcp_rn_slowpath_v3)
        /*00b0*/ 	.word	0x00000000


	//----- nvinfo : EIATTR_FRAME_SIZE
	.align		4
.L_41:
        /*00b4*/ 	.byte	0x04, 0x11
        /*00b6*/ 	.short	(.L_43 - .L_42)
	.align		4
.L_42:
        /*00b8*/ 	.word	index@(backward_kernel_fp64)
        /*00bc*/ 	.word	0x00000000


	//----- nvinfo : EIATTR_MIN_STACK_SIZE
	.align		4
.L_43:
        /*00c0*/ 	.byte	0x04, 0x12
        /*00c2*/ 	.short	(.L_45 - .L_44)
	.align		4
.L_44:
        /*00c4*/ 	.word	index@(backward_kernel_fp64)
        /*00c8*/ 	.word	0x00000000


	//----- nvinfo : EIATTR_MIN_STACK_SIZE
	.align		4
.L_45:
        /*00cc*/ 	.byte	0x04, 0x12
        /*00ce*/ 	.short	(.L_47 - .L_46)
	.align		4
.L_46:
        /*00d0*/ 	.word	index@(forward_kernel_fp64)
        /*00d4*/ 	.word	0x00000000


	//----- nvinfo : EIATTR_MIN_STACK_SIZE
	.align		4
.L_47:
        /*00d8*/ 	.byte	0x04, 0x12
        /*00da*/ 	.short	(.L_49 - .L_48)
	.align		4
.L_48:
        /*00dc*/ 	.word	index@(backward_kernel_fp16)
        /*00e0*/ 	.word	0x00000000


	//----- nvinfo : EIATTR_MIN_STACK_SIZE
	.align		4
.L_49:
        /*00e4*/ 	.byte	0x04, 0x12
        /*00e6*/ 	.short	(.L_51 - .L_50)
	.align		4
.L_50:
        /*00e8*/ 	.word	index@(backward_kernel_fp32)
        /*00ec*/ 	.word	0x00000000


	//----- nvinfo : EIATTR_MIN_STACK_SIZE
	.align		4
.L_51:
        /*00f0*/ 	.byte	0x04, 0x12
        /*00f2*/ 	.short	(.L_53 - .L_52)
	.align		4
.L_52:
        /*00f4*/ 	.word	index@(forward_kernel_fp16)
        /*00f8*/ 	.word	0x00000000


	//----- nvinfo : EIATTR_MIN_STACK_SIZE
	.align		4
.L_53:
        /*00fc*/ 	.byte	0x04, 0x12
        /*00fe*/ 	.short	(.L_55 - .L_54)
	.align		4
.L_54:
        /*0100*/ 	.word	index@(forward_kernel_fp32)
        /*0104*/ 	.word	0x00000000
.L_55:


//--------------------- .nv.compat                --------------------------
	.section	.nv.compat,"",@"SHT_CUDA_COMPAT_INFO"
	.align	4
        /*0000*/ 	.byte	0x02, 0x09, 0x00, 0x00, 0x02, 0x02, 0x01, 0x00, 0x02, 0x05, 0x05, 0x00, 0x03, 0x07, 0x01, 0x01
        /*0010*/ 	.byte	0x02, 0x03, 0x00, 0x00, 0x02, 0x06, 0x01, 0x00, 0x04, 0x0b, 0x08, 0x00, 0x01, 0x00, 0x00, 0x00
        /*0020*/ 	.byte	0x00, 0x00, 0x00, 0x00


//--------------------- .nv.info.backward_kernel_fp64 --------------------------
	.section	.nv.info.backward_kernel_fp64,"",@"SHT_CUDA_INFO"
	.sectionflags	@""
	.align	4


	//----- nvinfo : EIATTR_CUDA_API_VERSION
	.align		4
        /*0000*/ 	.byte	0x04, 0x37
        /*0002*/ 	.short	(.L_57 - .L_56)
.L_56:
        /*0004*/ 	.word	0x00000082


	//----- nvinfo : EIATTR_KPARAM_INFO
	.align		4
.L_57:
        /*0008*/ 	.byte	0x04, 0x17
        /*000a*/ 	.short	(.L_59 - .L_58)
.L_58:
        /*000c*/ 	.word	0x00000000
        /*0010*/ 	.short	0x000c
        /*0012*/ 	.short	0x0058
        /*0014*/ 	.byte	0x00, 0xf0, 0x11, 0x00


	//----- nvinfo : EIATTR_KPARAM_INFO
	.align		4
.L_59:
        /*0018*/ 	.byte	0x04, 0x17
        /*001a*/ 	.short	(.L_61 - .L_60)
.L_60:
        /*001c*/ 	.word	0x00000000
        /*0020*/ 	.short	0x000b
        /*0022*/ 	.short	0x0054
        /*0024*/ 	.byte	0x00, 0xf0, 0x11, 0x00


	//----- nvinfo : EIATTR_KPARAM_INFO
	.align		4
.L_61:
        /*0028*/ 	.byte	0x04, 0x17
        /*002a*/ 	.short	(.L_63 - .L_62)
.L_62:
        /*002c*/ 	.word	0x00000000
        /*0030*/ 	.short	0x000a
        /*0032*/ 	.short	0x0050
        /*0034*/ 	.byte	0x00, 0xf0, 0x11, 0x00


	//----- nvinfo : EIATTR_KPARAM_INFO
	.align		4
.L_63:
        /*0038*/ 	.byte	0x04, 0x17
        /*003a*/ 	.short	(.L_65 - .L_64)
.L_64:
        /*003c*/ 	.word	0x00000000
        /*0040*/ 	.short	0x0009
        /*0042*/ 	.short	0x0048
        /*0044*/ 	.byte	0x00, 0xf5, 0x21, 0x00


	//----- nvinfo : EIATTR_KPARAM_INFO
	.align		4
.L_65:
        /*0048*/ 	.byte	0x04, 0x17
        /*004a*/ 	.short	(.L_67 - .L_66)
.L_66:
        /*004c*/ 	.word	0x00000000
        /*0050*/ 	.short	0x0008
        /*0052*/ 	.short	0x0040
        /*0054*/ 	.byte	0x00, 0xf5, 0x21, 0x00


	//----- nvinfo : EIATTR_KPARAM_INFO
	.align		4
.L_67:
        /*0058*/ 	.byte	0x04, 0x17
        /*005a*/ 	.short	(.L_69 - .L_68)
.L_68:
        /*005c*/ 	.word	0x00000000
        /*0060*/ 	.short	0x0007
        /*0062*/ 	.short	0x0038
        /*0064*/ 	.byte	0x00, 0xf5, 0x21, 0x00


	//----- nvinfo : EIATTR_KPARAM_INFO
	.align		4
.L_69:
        /*0068*/ 	.byte	0x04, 0x17
        /*006a*/ 	.short	(.L_71 - .L_70)
.L_70:
        /*006c*/ 	.word	0x00000000
        /*0070*/ 	.short	0x0006
        /*0072*/ 	.short	0x0030
        /*0074*/ 	.byte	0x00, 0xf5, 0x21, 0x00


	//----- nvinfo : EIATTR_KPARAM_INFO
	.align		4
.L_71:
        /*0078*/ 	.byte	0x04, 0x17
        /*007a*/ 	.short	(.L_73 - .L_72)
.L_72:
        /*007c*/ 	.word	0x00000000
        /*0080*/ 	.short	0x0005
        /*0082*/ 	.short	0x0028
        /*0084*/ 	.byte	0x00, 0xf5, 0x21, 0x00


	//----- nvinfo : EIATTR_KPARAM_INFO
	.align		4
.L_73:
        /*0088*/ 	.byte	0x04, 0x17
        /*008a*/ 	.short	(.L_75 - .L_74)
.L_74:
        /*008c*/ 	.word	0x00000000
        /*0090*/ 	.short	0x0004
        /*0092*/ 	.short	0x0020
        /*0094*/ 	.byte	0x00, 0xf5, 0x21, 0x00


	//----- nvinfo : EIATTR_KPARAM_INFO
	.align		4
.L_75:
        /*0098*/ 	.byte	0x04, 0x17
        /*009a*/ 	.short	(.L_77 - .L_76)
.L_76:
        /*009c*/ 	.word	0x00000000
        /*00a0*/ 	.short	0x0003
        /*00a2*/ 	.short	0x0018
        /*00a4*/ 	.byte	0x00, 0xf5, 0x21, 0x00


	//----- nvinfo : EIATTR_KPARAM_INFO
	.align		4
.L_77:
        /*00a8*/ 	.byte	0x04, 0x17
        /*00aa*/ 	.short	(.L_79 - .L_78)
.L_78:
        /*00ac*/ 	.word	0x00000000
        /*00b0*/ 	.short	0x0002
        /*00b2*/ 	.short	0x0010
        /*00b4*/ 	.byte	0x00, 0xf5, 0x21, 0x00


	//----- nvinfo : EIATTR_KPARAM_INFO
	.align		4
.L_79:
        /*00b8*/ 	.byte	0x04, 0x17
        /*00ba*/ 	.short	(.L_81 - .L_80)
.L_80:
        /*00bc*/ 	.word	0x00000000
        /*00c0*/ 	.short	0x0001
        /*00c2*/ 	.short	0x0008
        /*00c4*/ 	.byte	0x00, 0xf5, 0x21, 0x00


	//----- nvinfo : EIATTR_KPARAM_INFO
	.align		4
.L_81:
        /*00c8*/ 	.byte	0x04, 0x17
        /*00ca*/ 	.short	(.L_83 - .L_82)
.L_82:
        /*00cc*/ 	.word	0x00000000
        /*00d0*/ 	.short	0x0000
        /*00d2*/ 	.short	0x0000
        /*00d4*/ 	.byte	0x00, 0xf5, 0x21, 0x00


	//----- nvinfo : EIATTR_SPARSE_MMA_MASK
	.align		4
.L_83:
        /*00d8*/ 	.byte	0x03, 0x50
        /*00da*/ 	.short	0x0000


	//----- nvinfo : EIATTR_MAXREG_COUNT
	.align		4
        /*00dc*/ 	.byte	0x03, 0x1b
        /*00de*/ 	.short	0x0040


	//----- nvinfo : EIATTR_NUM_BARRIERS
	.align		4
        /*00e0*/ 	.byte	0x02, 0x4c
        /*00e2*/ 	.byte	0x01
	.zero		1


	//----- nvinfo : EIATTR_MERCURY_ISA_VERSION
	.align		4
        /*00e4*/ 	.byte	0x03, 0x5f
        /*00e6*/ 	.short	0x0101


	//----- nvinfo : EIATTR_VRC_CTA_INIT_COUNT
	.align		4
        /*00e8*/ 	.byte	0x02, 0x4a
	.zero		1
	.zero		1


	//----- nvinfo : EIATTR_EXIT_INSTR_OFFSETS
	.align		4
        /*00ec*/ 	.byte	0x04, 0x1c
        /*00ee*/ 	.short	(.L_85 - .L_84)


	//   ....[0]....
.L_84:
        /*00f0*/ 	.word	0x000000b0


	//   ....[1]....
        /*00f4*/ 	.word	0x000001c0


	//   ....[2]....
        /*00f8*/ 	.word	0x00001b80


	//----- nvinfo : EIATTR_MAX_THREADS
	.align		4
.L_85:
        /*00fc*/ 	.byte	0x04, 0x05
        /*00fe*/ 	.short	(.L_87 - .L_86)
.L_86:
        /*0100*/ 	.word	0x00000080
        /*0104*/ 	.word	0x00000001
        /*0108*/ 	.word	0x00000001


	//----- nvinfo : EIATTR_CRS_STACK_SIZE
	.align		4
.L_87:
        /*010c*/ 	.byte	0x04, 0x1e
        /*010e*/ 	.short	(.L_89 - .L_88)
.L_88:
        /*0110*/ 	.word	0x00000000


	//----- nvinfo : EIATTR_CBANK_PARAM_SIZE
	.align		4
.L_89:
        /*0114*/ 	.byte	0x03, 0x19
        /*0116*/ 	.short	0x005c


	//----- nvinfo : EIATTR_PARAM_CBANK
	.align		4
        /*0118*/ 	.byte	0x04, 0x0a
        /*011a*/ 	.short	(.L_91 - .L_90)
	.align		4
.L_90:
        /*011c*/ 	.word	index@(.nv.constant0.backward_kernel_fp64)
        /*0120*/ 	.short	0x0380
        /*0122*/ 	.short	0x005c


	//----- nvinfo : EIATTR_SW_WAR
	.align		4
.L_91:
        /*0124*/ 	.byte	0x04, 0x36
        /*0126*/ 	.short	(.L_93 - .L_92)
.L_92:
        /*0128*/ 	.word	0x00000008
.L_93:


//--------------------- .nv.info.forward_kernel_fp64 --------------------------
	.section	.nv.info.forward_kernel_fp64,"",@"SHT_CUDA_INFO"
	.sectionflags	@""
	.align	4


	//----- nvinfo : EIATTR_CUDA_API_VERSION
	.align		4
        /*0000*/ 	.byte	0x04, 0x37
        /*0002*/ 	.short	(.L_95 - .L_94)
.L_94:
        /*0004*/ 	.word	0x00000082


	//----- nvinfo : EIATTR_KPARAM_INFO
	.align		4
.L_95:
        /*0008*/ 	.byte	0x04, 0x17
        /*000a*/ 	.short	(.L_97 - .L_96)
.L_96:
        /*000c*/ 	.word	0x00000000
        /*0010*/ 	.short	0x000b
        /*0012*/ 	.short	0x0050
        /*0014*/ 	.byte	0x00, 0xf0, 0x11, 0x00


	//----- nvinfo : EIATTR_KPARAM_INFO
	.align		4
.L_97:
        /*0018*/ 	.byte	0x04, 0x17
        /*001a*/ 	.short	(.L_99 - .L_98)
.L_98:
        /*001c*/ 	.word	0x00000000
        /*0020*/ 	.short	0x000a
        /*0022*/ 	.short	0x004c
        /*0024*/ 	.byte	0x00, 0xf0, 0x11, 0x00


	//----- nvinfo : EIATTR_KPARAM_INFO
	.align		4
.L_99:
        /*0028*/ 	.byte	0x04, 0x17
        /*002a*/ 	.short	(.L_101 - .L_100)
.L_100:
        /*002c*/ 	.word	0x00000000
        /*0030*/ 	.short	0x0009
        /*0032*/ 	.short	0x0048
        /*0034*/ 	.byte	0x00, 0xf0, 0x11, 0x00


	//----- nvinfo : EIATTR_KPARAM_INFO
	.align		4
.L_101:
        /*0038*/ 	.byte	0x04, 0x17
        /*003a*/ 	.short	(.L_103 - .L_102)
.L_102:
        /*003c*/ 	.word	0x00000000
        /*0040*/ 	.short	0x0008
        /*0042*/ 	.short	0x0040
        /*0044*/ 	.byte	0x00, 0xf5, 0x21, 0x00


	//----- nvinfo : EIATTR_KPARAM_INFO
	.align		4
.L_103:
        /*0048*/ 	.byte	0x04, 0x17
        /*004a*/ 	.short	(.L_105 - .L_104)
.L_104:
        /*004c*/ 	.word	0x00000000
        /*0050*/ 	.short	0x0007
        /*0052*/ 	.short	0x0038
        /*0054*/ 	.byte	0x00, 0xf5, 0x21, 0x00


	//----- nvinfo : EIATTR_KPARAM_INFO
	.align		4
.L_105:
        /*0058*/ 	.byte	0x04, 0x17
        /*005a*/ 	.short	(.L_107 - .L_106)
.L_106:
        /*005c*/ 	.word	0x00000000
        /*0060*/ 	.short	0x0006
        /*0062*/ 	.short	0x0030
        /*0064*/ 	.byte	0x00, 0xf5, 0x21, 0x00


	//----- nvinfo : EIATTR_KPARAM_INFO
	.align		4
.L_107:
        /*0068*/ 	.byte	0x04, 0x17
        /*006a*/ 	.short	(.L_109 - .L_108)
.L_108:
        /*006c*/ 	.word	0x00000000
        /*0070*/ 	.short	0x0005
        /*0072*/ 	.short	0x0028
        /*0074*/ 	.byte	0x00, 0xf5, 0x21, 0x00


	//----- nvinfo : EIATTR_KPARAM_INFO
	.align		4
.L_109:
        /*0078*/ 	.byte	0x04, 0x17
        /*007a*/ 	.short	(.L_111 - .L_110)
.L_110:
        /*007c*/ 	.word	0x00000000
        /*0080*/ 	.short	0x0004
        /*0082*/ 	.short	0x0020
        /*0084*/ 	.byte	0x00, 0xf5, 0x21, 0x00


	//----- nvinfo : EIATTR_KPARAM_INFO
	.align		4
.L_111:
        /*0088*/ 	.byte	0x04, 0x17
        /*008a*/ 	.short	(.L_113 - .L_112)
.L_112:
        /*008c*/ 	.word	0x00000000
        /*0090*/ 	.short	0x0003
        /*0092*/ 	.short	0x0018
        /*0094*/ 	.byte	0x00, 0xf5, 0x21, 0x00


	//----- nvinfo : EIATTR_KPARAM_INFO
	.align		4
.L_113:
        /*0098*/ 	.byte	0x04, 0x17
        /*009a*/ 	.short	(.L_115 - .L_114)
.L_114:
        /*009c*/ 	.word	0x00000000
        /*00a0*/ 	.short	0x0002
        /*00a2*/ 	.short	0x0010
        /*00a4*/ 	.byte	0x00, 0xf5, 0x21, 0x00


	//----- nvinfo : EIATTR_KPARAM_INFO
	.align		4
.L_115:
        /*00a8*/ 	.byte	0x04, 0x17
        /*00aa*/ 	.short	(.L_117 - .L_116)
.L_116:
        /*00ac*/ 	.word	0x00000000
        /*00b0*/ 	.short	0x0001
        /*00b2*/ 	.short	0x0008
        /*00b4*/ 	.byte	0x00, 0xf5, 0x21, 0x00


	//----- nvinfo : EIATTR_KPARAM_INFO
	.align		4
.L_117:
        /*00b8*/ 	.byte	0x04, 0x17
        /*00ba*/ 	.short	(.L_119 - .L_118)
.L_118:
        /*00bc*/ 	.word	0x00000000
        /*00c0*/ 	.short	0x0000
        /*00c2*/ 	.short	0x0000
        /*00c4*/ 	.byte	0x00, 0xf5, 0x21, 0x00


	//----- nvinfo : EIATTR_SPARSE_MMA_MASK
	.align		4
.L_119:
        /*00c8*/ 	.byte	0x03, 0x50
        /*00ca*/ 	.short	0x0000


	//----- nvinfo : EIATTR_MAXREG_COUNT
	.align		4
        /*00cc*/ 	.byte	0x03, 0x1b
        /*00ce*/ 	.short	0x0040


	//----- nvinfo : EIATTR_NUM_BARRIERS
	.align		4
        /*00d0*/ 	.byte	0x02, 0x4c
        /*00d2*/ 	.byte	0x01
	.zero		1


	//----- nvinfo : EIATTR_MERCURY_ISA_VERSION
	.align		4
        /*00d4*/ 	.byte	0x03, 0x5f
        /*00d6*/ 	.short	0x0101


	//----- nvinfo : EIATTR_VRC_CTA_INIT_COUNT
	.align		4
        /*00d8*/ 	.byte	0x02, 0x4a
	.zero		1
	.zero		1


	//----- nvinfo : EIATTR_EXIT_INSTR_OFFSETS
	.align		4
        /*00dc*/ 	.byte	0x04, 0x1c
        /*00de*/ 	.short	(.L_121 - .L_120)


	//   ....[0]....
.L_120:
        /*00e0*/ 	.word	0x000000a0


	//   ....[1]....
        /*00e4*/ 	.word	0x00000df0


	//----- nvinfo : EIATTR_MAX_THREADS
	.align		4
.L_121:
        /*00e8*/ 	.byte	0x04, 0x05
        /*00ea*/ 	.short	(.L_123 - .L_122)
.L_122:
        /*00ec*/ 	.word	0x00000080
        /*00f0*/ 	.word	0x00000001
        /*00f4*/ 	.word	0x00000001


	//----- nvinfo : EIATTR_CRS_STACK_SIZE
	.align		4
.L_123:
        /*00f8*/ 	.byte	0x04, 0x1e
        /*00fa*/ 	.short	(.L_125 - .L_124)
.L_124:
        /*00fc*/ 	.word	0x00000000


	//----- nvinfo : EIATTR_CBANK_PARAM_SIZE
	.align		4
.L_125:
        /*0100*/ 	.byte	0x03, 0x19
        /*0102*/ 	.short	0x0054


	//----- nvinfo : EIATTR_PARAM_CBANK
	.align		4
        /*0104*/ 	.byte	0x04, 0x0a
        /*0106*/ 	.short	(.L_127 - .L_126)
	.align		4
.L_126:
        /*0108*/ 	.word	index@(.nv.constant0.forward_kernel_fp64)
        /*010c*/ 	.short	0x0380
        /*010e*/ 	.short	0x0054


	//----- nvinfo : EIATTR_SW_WAR
	.align		4
.L_127:
        /*0110*/ 	.byte	0x04, 0x36
        /*0112*/ 	.short	(.L_129 - .L_128)
.L_128:
        /*0114*/ 	.word	0x00000008
.L_129:


//--------------------- .nv.info.backward_kernel_fp16 --------------------------
	.section	.nv.info.backward_kernel_fp16,"",@"SHT_CUDA_INFO"
	.sectionflags	@""
	.align	4


	//----- nvinfo : EIATTR_CUDA_API_VERSION
	.align		4
        /*0000*/ 	.byte	0x04, 0x37
        /*0002*/ 	.short	(.L_131 - .L_130)
.L_130:
        /*0004*/ 	.word	0x00000082


	//----- nvinfo : EIATTR_KPARAM_INFO
	.align		4
.L_131:
        /*0008*/ 	.byte	0x04, 0x17
        /*000a*/ 	.short	(.L_133 - .L_132)
.L_132:
        /*000c*/ 	.word	0x00000000
        /*0010*/ 	.short	0x000c
        /*0012*/ 	.short	0x0058
        /*0014*/ 	.byte	0x00, 0xf0, 0x11, 0x00


	//----- nvinfo : EIATTR_KPARAM_INFO
	.align		4
.L_133:
        /*0018*/ 	.byte	0x04, 0x17
        /*001a*/ 	.short	(.L_135 - .L_134)
.L_134:
        /*001c*/ 	.word	0x00000000
        /*0020*/ 	.short	0x000b
        /*0022*/ 	.short	0x0054
        /*0024*/ 	.byte	0x00, 0xf0, 0x11, 0x00


	//----- nvinfo : EIATTR_KPARAM_INFO
	.align		4
.L_135:
        /*0028*/ 	.byte	0x04, 0x17
        /*002a*/ 	.short	(.L_137 - .L_136)
.L_136:
        /*002c*/ 	.word	0x00000000
        /*0030*/ 	.short	0x000a
        /*0032*/ 	.short	0x0050
        /*0034*/ 	.byte	0x00, 0xf0, 0x11, 0x00


	//----- nvinfo : EIATTR_KPARAM_INFO
	.align		4
.L_137:
        /*0038*/ 	.byte	0x04, 0x17
        /*003a*/ 	.short	(.L_139 - .L_138)
.L_138:
        /*003c*/ 	.word	0x00000000
        /*0040*/ 	.short	0x0009
        /*0042*/ 	.short	0x0048
        /*0044*/ 	.byte	0x00, 0xf5, 0x21, 0x00


	//----- nvinfo : EIATTR_KPARAM_INFO
	.align		4
.L_139:
        /*0048*/ 	.byte	0x04, 0x17
        /*004a*/ 	.short	(.L_141 - .L_140)
.L_140:
        /*004c*/ 	.word	0x00000000
        /*0050*/ 	.short	0x0008
        /*0052*/ 	.short	0x0040
        /*0054*/ 	.byte	0x00, 0xf5, 0x21, 0x00


	//----- nvinfo : EIATTR_KPARAM_INFO
	.align		4
.L_141:
        /*0058*/ 	.byte	0x04, 0x17
        /*005a*/ 	.short	(.L_143 - .L_142)
.L_142:
        /*005c*/ 	.word	0x00000000
        /*0060*/ 	.short	0x0007
        /*0062*/ 	.short	0x0038
        /*0064*/ 	.byte	0x00, 0xf5, 0x21, 0x00


	//----- nvinfo : EIATTR_KPARAM_INFO
	.align		4
.L_143:
        /*0068*/ 	.byte	0x04, 0x17
        /*006a*/ 	.short	(.L_145 - .L_144)
.L_144:
        /*006c*/ 	.word	0x00000000
        /*0070*/ 	.short	0x0006
        /*0072*/ 	.short	0x0030
        /*0074*/ 	.byte	0x00, 0xf5, 0x21, 0x00


	//----- nvinfo : EIATTR_KPARAM_INFO
	.align		4
.L_145:
        /*0078*/ 	.byte	0x04, 0x17
        /*007a*/ 	.short	(.L_147 - .L_146)
.L_146:
        /*007c*/ 	.word	0x00000000
        /*0080*/ 	.short	0x0005
        /*0082*/ 	.short	0x0028
        /*0084*/ 	.byte	0x00, 0xf5, 0x21, 0x00


	//----- nvinfo : EIATTR_KPARAM_INFO
	.align		4
.L_147:
        /*0088*/ 	.byte	0x04, 0x17
        /*008a*/ 	.short	(.L_149 - .L_148)
.L_148:
        /*008c*/ 	.word	0x00000000
        /*0090*/ 	.short	0x0004
        /*0092*/ 	.short	0x0020
        /*0094*/ 	.byte	0x00, 0xf5, 0x21, 0x00


	//----- nvinfo : EIATTR_KPARAM_INFO
	.align		4
.L_149:
        /*0098*/ 	.byte	0x04, 0x17
        /*009a*/ 	.short	(.L_151 - .L_150)
.L_150:
        /*009c*/ 	.word	0x00000000
        /*00a0*/ 	.short	0x0003
        /*00a2*/ 	.short	0x0018
        /*00a4*/ 	.byte	0x00, 0xf5, 0x21, 0x00


	//----- nvinfo : EIATTR_KPARAM_INFO
	.align		4
.L_151:
        /*00a8*/ 	.byte	0x04, 0x17
        /*00aa*/ 	.short	(.L_153 - .L_152)
.L_152:
        /*00ac*/ 	.word	0x00000000
        /*00b0*/ 	.short	0x0002
        /*00b2*/ 	.short	0x0010
        /*00b4*/ 	.byte	0x00, 0xf5, 0x21, 0x00


	//----- nvinfo : EIATTR_KPARAM_INFO
	.align		4
.L_153:
        /*00b8*/ 	.byte	0x04, 0x17
        /*00ba*/ 	.short	(.L_155 - .L_154)
.L_154:
        /*00bc*/ 	.word	0x00000000
        /*00c0*/ 	.short	0x0001
        /*00c2*/ 	.short	0x0008
        /*00c4*/ 	.byte	0x00, 0xf5, 0x21, 0x00


	//----- nvinfo : EIATTR_KPARAM_INFO
	.align		4
.L_155:
        /*00c8*/ 	.byte	0x04, 0x17
        /*00ca*/ 	.short	(.L_157 - .L_156)
.L_156:
        /*00cc*/ 	.word	0x00000000
        /*00d0*/ 	.short	0x0000
        /*00d2*/ 	.short	0x0000
        /*00d4*/ 	.byte	0x00, 0xf5, 0x21, 0x00


	//----- nvinfo : EIATTR_SPARSE_MMA_MASK
	.align		4
.L_157:
        /*00d8*/ 	.byte	0x03, 0x50
        /*00da*/ 	.short	0x0000


	//----- nvinfo : EIATTR_MAXREG_COUNT
	.align		4
        /*00dc*/ 	.byte	0x03, 0x1b
        /*00de*/ 	.short	0x0040


	//----- nvinfo : EIATTR_NUM_BARRIERS
	.align		4
        /*00e0*/ 	.byte	0x02, 0x4c
        /*00e2*/ 	.byte	0x01
	.zero		1


	//----- nvinfo : EIATTR_MERCURY_ISA_VERSION
	.align		4
        /*00e4*/ 	.byte	0x03, 0x5f
        /*00e6*/ 	.short	0x0101


	//----- nvinfo : EIATTR_UNUSED_LOAD_BYTE_OFFSET
	.align		4
        /*00e8*/ 	.byte	0x04, 0x44
        /*00ea*/ 	.short	(.L_159 - .L_158)


	//   ....[0]....
.L_158:
        /*00ec*/ 	.word	0x000001d0
        /*00f0*/ 	.word	0x0000003f


	//----- nvinfo : EIATTR_VRC_CTA_INIT_COUNT
	.align		4
.L_159:
        /*00f4*/ 	.byte	0x02, 0x4a
	.zero		1
	.zero		1


	//----- nvinfo : EIATTR_EXIT_INSTR_OFFSETS
	.align		4
        /*00f8*/ 	.byte	0x04, 0x1c
        /*00fa*/ 	.short	(.L_161 - .L_160)


	//   ....[0]....
.L_160:
        /*00fc*/ 	.word	0x000000a0


	//   ....[1]....
        /*0100*/ 	.word	0x000001c0


	//   ....[2]....
        /*0104*/ 	.word	0x00000cf0


	//   ....[3]....
        /*0108*/ 	.word	0x00001f50


	//   ....[4]....
        /*010c*/ 	.word	0x00002970


	//   ....[5]....
        /*0110*/ 	.word	0x00003c80


	//   ....[6]....
        /*0114*/ 	.word	0x00004690


	//   ....[7]....
        /*0118*/ 	.word	0x00005930


	//   ....[8]....
        /*011c*/ 	.word	0x00006360


	//   ....[9]....
        /*0120*/ 	.word	0x00007670


	//----- nvinfo : EIATTR_MAX_THREADS
	.align		4
.L_161:
        /*0124*/ 	.byte	0x04, 0x05
        /*0126*/ 	.short	(.L_163 - .L_162)
.L_162:
        /*0128*/ 	.word	0x00000080
        /*012c*/ 	.word	0x00000001
        /*0130*/ 	.word	0x00000001


	//----- nvinfo : EIATTR_CBANK_PARAM_SIZE
	.align		4
.L_163:
        /*0134*/ 	.byte	0x03, 0x19
        /*0136*/ 	.short	0x005c


	//----- nvinfo : EIATTR_PARAM_CBANK
	.align		4
        /*0138*/ 	.byte	0x04, 0x0a
        /*013a*/ 	.short	(.L_165 - .L_164)
	.align		4
.L_164:
        /*013c*/ 	.word	index@(.nv.constant0.backward_kernel_fp16)
        /*0140*/ 	.short	0x0380
        /*0142*/ 	.short	0x005c


	//----- nvinfo : EIATTR_SW_WAR
	.align		4
.L_165:
        /*0144*/ 	.byte	0x04, 0x36
        /*0146*/ 	.short	(.L_167 - .L_166)
.L_166:
        /*0148*/ 	.word	0x00000008
.L_167:


//--------------------- .nv.info.backward_kernel_fp32 --------------------------
	.section	.nv.info.backward_kernel_fp32,"",@"SHT_CUDA_INFO"
	.sectionflags	@""
	.align	4


	//----- nvinfo : EIATTR_CUDA_API_VERSION
	.align		4
        /*0000*/ 	.byte	0x04, 0x37
        /*0002*/ 	.short	(.L_169 - .L_168)
.L_168:
        /*0004*/ 	.word	0x00000082


	//----- nvinfo : EIATTR_KPARAM_INFO
	.align		4
.L_169:
        /*0008*/ 	.byte	0x04, 0x17
        /*000a*/ 	.short	(.L_171 - .L_170)
.L_170:
        /*000c*/ 	.word	0x00000000
        /*0010*/ 	.short	0x000c
        /*0012*/ 	.short	0x0058
        /*0014*/ 	.byte	0x00, 0xf0, 0x11, 0x00


	//----- nvinfo : EIATTR_KPARAM_INFO
	.align		4
.L_171:
        /*0018*/ 	.byte	0x04, 0x17
        /*001a*/ 	.short	(.L_173 - .L_172)
.L_172:
        /*001c*/ 	.word	0x00000000
        /*0020*/ 	.short	0x000b
        /*0022*/ 	.short	0x0054
        /*0024*/ 	.byte	0x00, 0xf0, 0x11, 0x00


	//----- nvinfo : EIATTR_KPARAM_INFO
	.align		4
.L_173:
        /*0028*/ 	.byte	0x04, 0x17
        /*002a*/ 	.short	(.L_175 - .L_174)
.L_174:
        /*002c*/ 	.word	0x00000000
        /*0030*/ 	.short	0x000a
        /*0032*/ 	.short	0x0050
        /*0034*/ 	.byte	0x00, 0xf0, 0x11, 0x00


	//----- nvinfo : EIATTR_KPARAM_INFO
	.align		4
.L_175:
        /*0038*/ 	.byte	0x04, 0x17
        /*003a*/ 	.short	(.L_177 - .L_176)
.L_176:
        /*003c*/ 	.word	0x00000000
        /*0040*/ 	.short	0x0009
        /*0042*/ 	.short	0x0048
        /*0044*/ 	.byte	0x00, 0xf5, 0x21, 0x00


	//----- nvinfo : EIATTR_KPARAM_INFO
	.align		4
.L_177:
        /*0048*/ 	.byte	0x04, 0x17
        /*004a*/ 	.short	(.L_179 - .L_178)
.L_178:
        /*004c*/ 	.word	0x00000000
        /*0050*/ 	.short	0x0008
        /*0052*/ 	.short	0x0040
        /*0054*/ 	.byte	0x00, 0xf5, 0x21, 0x00


	//----- nvinfo : EIATTR_KPARAM_INFO
	.align		4
.L_179:
        /*0058*/ 	.byte	0x04, 0x17
        /*005a*/ 	.short	(.L_181 - .L_180)
.L_180:
        /*005c*/ 	.word	0x00000000
        /*0060*/ 	.short	0x0007
        /*0062*/ 	.short	0x0038
        /*0064*/ 	.byte	0x00, 0xf5, 0x21, 0x00


	//----- nvinfo : EIATTR_KPARAM_INFO
	.align		4
.L_181:
        /*0068*/ 	.byte	0x04, 0x17
        /*006a*/ 	.short	(.L_183 - .L_182)
.L_182:
        /*006c*/ 	.word	0x00000000
        /*0070*/ 	.short	0x0006
        /*0072*/ 	.short	0x0030
        /*0074*/ 	.byte	0x00, 0xf5, 0x21, 0x00


	//----- nvinfo : EIATTR_KPARAM_INFO
	.align		4
.L_183:
        /*0078*/ 	.byte	0x04, 0x17
        /*007a*/ 	.short	(.L_185 - .L_184)
.L_184:
        /*007c*/ 	.word	0x00000000
        /*0080*/ 	.short	0x0005
        /*0082*/ 	.short	0x0028
        /*0084*/ 	.byte	0x00, 0xf5, 0x21, 0x00


	//----- nvinfo : EIATTR_KPARAM_INFO
	.align		4
.L_185:
        /*0088*/ 	.byte	0x04, 0x17
        /*008a*/ 	.short	(.L_187 - .L_186)
.L_186:
        /*008c*/ 	.word	0x00000000
        /*0090*/ 	.short	0x0004
        /*0092*/ 	.short	0x0020
        /*0094*/ 	.byte	0x00, 0xf5, 0x21, 0x00


	//----- nvinfo : EIATTR_KPARAM_INFO
	.align		4
.L_187:
        /*0098*/ 	.byte	0x04, 0x17
        /*009a*/ 	.short	(.L_189 - .L_188)
.L_188:
        /*009c*/ 	.word	0x00000000
        /*00a0*/ 	.short	0x0003
        /*00a2*/ 	.short	0x0018
        /*00a4*/ 	.byte	0x00, 0xf5, 0x21, 0x00


	//----- nvinfo : EIATTR_KPARAM_INFO
	.align		4
.L_189:
        /*00a8*/ 	.byte	0x04, 0x17
        /*00aa*/ 	.short	(.L_191 - .L_190)
.L_190:
        /*00ac*/ 	.word	0x00000000
        /*00b0*/ 	.short	0x0002
        /*00b2*/ 	.short	0x0010
        /*00b4*/ 	.byte	0x00, 0xf5, 0x21, 0x00


	//----- nvinfo : EIATTR_KPARAM_INFO
	.align		4
.L_191:
        /*00b8*/ 	.byte	0x04, 0x17
        /*00ba*/ 	.short	(.L_193 - .L_192)
.L_192:
        /*00bc*/ 	.word	0x00000000
        /*00c0*/ 	.short	0x0001
        /*00c2*/ 	.short	0x0008
        /*00c4*/ 	.byte	0x00, 0xf5, 0x21, 0x00


	//----- nvinfo : EIATTR_KPARAM_INFO
	.align		4
.L_193:
        /*00c8*/ 	.byte	0x04, 0x17
        /*00ca*/ 	.short	(.L_195 - .L_194)
.L_194:
        /*00cc*/ 	.word	0x00000000
        /*00d0*/ 	.short	0x0000
        /*00d2*/ 	.short	0x0000
        /*00d4*/ 	.byte	0x00, 0xf5, 0x21, 0x00


	//----- nvinfo : EIATTR_SPARSE_MMA_MASK
	.align		4
.L_195:
        /*00d8*/ 	.byte	0x03, 0x50
        /*00da*/ 	.short	0x0000


	//----- nvinfo : EIATTR_MAXREG_COUNT
	.align		4
        /*00dc*/ 	.byte	0x03, 0x1b
        /*00de*/ 	.short	0x0040


	//----- nvinfo : EIATTR_NUM_BARRIERS
	.align		4
        /*00e0*/ 	.byte	0x02, 0x4c
        /*00e2*/ 	.byte	0x01
	.zero		1


	//----- nvinfo : EIATTR_MERCURY_ISA_VERSION
	.align		4
        /*00e4*/ 	.byte	0x03, 0x5f
        /*00e6*/ 	.short	0x0101


	//----- nvinfo : EIATTR_UNUSED_LOAD_BYTE_OFFSET
	.align		4
        /*00e8*/ 	.byte	0x04, 0x44
        /*00ea*/ 	.short	(.L_197 - .L_196)


	//   ....[0]....
.L_196:
        /*00ec*/ 	.word	0x000001c0
        /*00f0*/ 	.word	0x00000fff


	//----- nvinfo : EIATTR_VRC_CTA_INIT_COUNT
	.align		4
.L_197:
        /*00f4*/ 	.byte	0x02, 0x4a
	.zero		1
	.zero		1


	//----- nvinfo : EIATTR_EXIT_INSTR_OFFSETS
	.align		4
        /*00f8*/ 	.byte	0x04, 0x1c
        /*00fa*/ 	.short	(.L_199 - .L_198)


	//   ....[0]....
.L_198:
        /*00fc*/ 	.word	0x000000a0


	//   ....[1]....
        /*0100*/ 	.word	0x000001b0


	//   ....[2]....
        /*0104*/ 	.word	0x00000720


	//   ....[3]....
        /*0108*/ 	.word	0x00000f00


	//----- nvinfo : EIATTR_MAX_THREADS
	.align		4
.L_199:
        /*010c*/ 	.byte	0x04, 0x05
        /*010e*/ 	.short	(.L_201 - .L_200)
.L_200:
        /*0110*/ 	.word	0x00000080
        /*0114*/ 	.word	0x00000001
        /*0118*/ 	.word	0x00000001


	//----- nvinfo : EIATTR_CBANK_PARAM_SIZE
	.align		4
.L_201:
        /*011c*/ 	.byte	0x03, 0x19
        /*011e*/ 	.short	0x005c


	//----- nvinfo : EIATTR_PARAM_CBANK
	.align		4
        /*0120*/ 	.byte	0x04, 0x0a
        /*0122*/ 	.short	(.L_203 - .L_202)
	.align		4
.L_202:
        /*0124*/ 	.word	index@(.nv.constant0.backward_kernel_fp32)
        /*0128*/ 	.short	0x0380
        /*012a*/ 	.short	0x005c


	//----- nvinfo : EIATTR_SW_WAR
	.align		4
.L_203:
        /*012c*/ 	.byte	0x04, 0x36
        /*012e*/ 	.short	(.L_205 - .L_204)
.L_204:
        /*0130*/ 	.word	0x00000008
.L_205:


//--------------------- .nv.info.forward_kernel_fp16 --------------------------
	.section	.nv.info.forward_kernel_fp16,"",@"SHT_CUDA_INFO"
	.sectionflags	@""
	.align	4


	//----- nvinfo : EIATTR_CUDA_API_VERSION
	.align		4
        /*0000*/ 	.byte	0x04, 0x37
        /*0002*/ 	.short	(.L_207 - .L_206)
.L_206:
        /*0004*/ 	.word	0x00000082


	//----- nvinfo : EIATTR_KPARAM_INFO
	.align		4
.L_207:
        /*0008*/ 	.byte	0x04, 0x17
        /*000a*/ 	.short	(.L_209 - .L_208)
.L_208:
        /*000c*/ 	.word	0x00000000
        /*0010*/ 	.short	0x000b
        /*0012*/ 	.short	0x0050
        /*0014*/ 	.byte	0x00, 0xf0, 0x11, 0x00


	//----- nvinfo : EIATTR_KPARAM_INFO
	.align		4
.L_209:
        /*0018*/ 	.byte	0x04, 0x17
        /*001a*/ 	.short	(.L_211 - .L_210)
.L_210:
        /*001c*/ 	.word	0x00000000
        /*0020*/ 	.short	0x000a
        /*0022*/ 	.short	0x004c
        /*0024*/ 	.byte	0x00, 0xf0, 0x11, 0x00


	//----- nvinfo : EIATTR_KPARAM_INFO
	.align		4
.L_211:
        /*0028*/ 	.byte	0x04, 0x17
        /*002a*/ 	.short	(.L_213 - .L_212)
.L_212:
        /*002c*/ 	.word	0x00000000
        /*0030*/ 	.short	0x0009
        /*0032*/ 	.short	0x0048
        /*0034*/ 	.byte	0x00, 0xf0, 0x11, 0x00


	//----- nvinfo : EIATTR_KPARAM_INFO
	.align		4
.L_213:
        /*0038*/ 	.byte	0x04, 0x17
        /*003a*/ 	.short	(.L_215 - .L_214)
.L_214:
        /*003c*/ 	.word	0x00000000
        /*0040*/ 	.short	0x0008
        /*0042*/ 	.short	0x0040
        /*0044*/ 	.byte	0x00, 0xf5, 0x21, 0x00


	//----- nvinfo : EIATTR_KPARAM_INFO
	.align		4
.L_215:
        /*0048*/ 	.byte	0x04, 0x17
        /*004a*/ 	.short	(.L_217 - .L_216)
.L_216:
        /*004c*/ 	.word	0x00000000
        /*0050*/ 	.short	0x0007
        /*0052*/ 	.short	0x0038
        /*0054*/ 	.byte	0x00, 0xf5, 0x21, 0x00


	//----- nvinfo : EIATTR_KPARAM_INFO
	.align		4
.L_217:
        /*0058*/ 	.byte	0x04, 0x17
        /*005a*/ 	.short	(.L_219 - .L_218)
.L_218:
        /*005c*/ 	.word	0x00000000
        /*0060*/ 	.short	0x0006
        /*0062*/ 	.short	0x0030
        /*0064*/ 	.byte	0x00, 0xf5, 0x21, 0x00


	//----- nvinfo : EIATTR_KPARAM_INFO
	.align		4
.L_219:
        /*0068*/ 	.byte	0x04, 0x17
        /*006a*/ 	.short	(.L_221 - .L_220)
.L_220:
        /*006c*/ 	.word	0x00000000
        /*0070*/ 	.short	0x0005
        /*0072*/ 	.short	0x0028
        /*0074*/ 	.byte	0x00, 0xf5, 0x21, 0x00


	//----- nvinfo : EIATTR_KPARAM_INFO
	.align		4
.L_221:
        /*0078*/ 	.byte	0x04, 0x17
        /*007a*/ 	.short	(.L_223 - .L_222)
.L_222:
        /*007c*/ 	.word	0x00000000
        /*0080*/ 	.short	0x0004
        /*0082*/ 	.short	0x0020
        /*0084*/ 	.byte	0x00, 0xf5, 0x21, 0x00


	//----- nvinfo : EIATTR_KPARAM_INFO
	.align		4
.L_223:
        /*0088*/ 	.byte	0x04, 0x17
        /*008a*/ 	.short	(.L_225 - .L_224)
.L_224:
        /*008c*/ 	.word	0x00000000
        /*0090*/ 	.short	0x0003
        /*0092*/ 	.short	0x0018
        /*0094*/ 	.byte	0x00, 0xf5, 0x21, 0x00


	//----- nvinfo : EIATTR_KPARAM_INFO
	.align		4
.L_225:
        /*0098*/ 	.byte	0x04, 0x17
        /*009a*/ 	.short	(.L_227 - .L_226)
.L_226:
        /*009c*/ 	.word	0x00000000
        /*00a0*/ 	.short	0x0002
        /*00a2*/ 	.short	0x0010
        /*00a4*/ 	.byte	0x00, 0xf5, 0x21, 0x00


	//----- nvinfo : EIATTR_KPARAM_INFO
	.align		4
.L_227:
        /*00a8*/ 	.byte	0x04, 0x17
        /*00aa*/ 	.short	(.L_229 - .L_228)
.L_228:
        /*00ac*/ 	.word	0x00000000
        /*00b0*/ 	.short	0x0001
        /*00b2*/ 	.short	0x0008
        /*00b4*/ 	.byte	0x00, 0xf5, 0x21, 0x00


	//----- nvinfo : EIATTR_KPARAM_INFO
	.align		4
.L_229:
        /*00b8*/ 	.byte	0x04, 0x17
        /*00ba*/ 	.short	(.L_231 - .L_230)
.L_230:
        /*00bc*/ 	.word	0x00000000
        /*00c0*/ 	.short	0x0000
        /*00c2*/ 	.short	0x0000
        /*00c4*/ 	.byte	0x00, 0xf5, 0x21, 0x00


	//----- nvinfo : EIATTR_SPARSE_MMA_MASK
	.align		4
.L_231:
        /*00c8*/ 	.byte	0x03, 0x50
        /*00ca*/ 	.short	0x0000


	//----- nvinfo : EIATTR_MAXREG_COUNT
	.align		4
        /*00cc*/ 	.byte	0x03, 0x1b
        /*00ce*/ 	.short	0x0040


	//----- nvinfo : EIATTR_NUM_BARRIERS
	.align		4
        /*00d0*/ 	.byte	0x02, 0x4c
        /*00d2*/ 	.byte	0x01
	.zero		1


	//----- nvinfo : EIATTR_MERCURY_ISA_VERSION
	.align		4
        /*00d4*/ 	.byte	0x03, 0x5f
        /*00d6*/ 	.short	0x0101


	//----- nvinfo : EIATTR_VRC_CTA_INIT_COUNT
	.align		4
        /*00d8*/ 	.byte	0x02, 0x4a
	.zero		1
	.zero		1


	//----- nvinfo : EIATTR_EXIT_INSTR_OFFSETS
	.align		4
        /*00dc*/ 	.byte	0x04, 0x1c
        /*00de*/ 	.short	(.L_233 - .L_232)


	//   ....[0]....
.L_232:
        /*00e0*/ 	.word	0x000000a0


	//   ....[1]....
        /*00e4*/ 	.word	0x000012a0


	//----- nvinfo : EIATTR_MAX_THREADS
	.align		4
.L_233:
        /*00e8*/ 	.byte	0x04, 0x05
        /*00ea*/ 	.short	(.L_235 - .L_234)
.L_234:
        /*00ec*/ 	.word	0x00000080
        /*00f0*/ 	.word	0x00000001
        /*00f4*/ 	.word	0x00000001


	//----- nvinfo : EIATTR_CRS_STACK_SIZE
	.align		4
.L_235:
        /*00f8*/ 	.byte	0x04, 0x1e
        /*00fa*/ 	.short	(.L_237 - .L_236)
.L_236:
        /*00fc*/ 	.word	0x00000000


	//----- nvinfo : EIATTR_CBANK_PARAM_SIZE
	.align		4
.L_237:
        /*0100*/ 	.byte	0x03, 0x19
        /*0102*/ 	.short	0x0054


	//----- nvinfo : EIATTR_PARAM_CBANK
	.align		4
        /*0104*/ 	.byte	0x04, 0x0a
        /*0106*/ 	.short	(.L_239 - .L_238)
	.align		4
.L_238:
        /*0108*/ 	.word	index@(.nv.constant0.forward_kernel_fp16)
        /*010c*/ 	.short	0x0380
        /*010e*/ 	.short	0x0054


	//----- nvinfo : EIATTR_SW_WAR
	.align		4
.L_239:
        /*0110*/ 	.byte	0x04, 0x36
        /*0112*/ 	.short	(.L_241 - .L_240)
.L_240:
        /*0114*/ 	.word	0x00000008
.L_241:


//--------------------- .nv.info.forward_kernel_fp32 --------------------------
	.section	.nv.info.forward_kernel_fp32,"",@"SHT_CUDA_INFO"
	.sectionflags	@""
	.align	4


	//----- nvinfo : EIATTR_CUDA_API_VERSION
	.align		4
        /*0000*/ 	.byte	0x04, 0x37
        /*0002*/ 	.short	(.L_243 - .L_242)
.L_242:
        /*0004*/ 	.word	0x00000082


	//----- nvinfo : EIATTR_KPARAM_INFO
	.align		4
.L_243:
        /*0008*/ 	.byte	0x04, 0x17
        /*000a*/ 	.short	(.L_245 - .L_244)
.L_244:
        /*000c*/ 	.word	0x00000000
        /*0010*/ 	.short	0x000b
        /*0012*/ 	.short	0x0050
        /*0014*/ 	.byte	0x00, 0xf0, 0x11, 0x00


	//----- nvinfo : EIATTR_KPARAM_INFO
	.align		4
.L_245:
        /*0018*/ 	.byte	0x04, 0x17
        /*001a*/ 	.short	(.L_247 - .L_246)
.L_246:
        /*001c*/ 	.word	0x00000000
        /*0020*/ 	.short	0x000a
        /*0022*/ 	.short	0x004c
        /*0024*/ 	.byte	0x00, 0xf0, 0x11, 0x00


	//----- nvinfo : EIATTR_KPARAM_INFO
	.align		4
.L_247:
        /*0028*/ 	.byte	0x04, 0x17
        /*002a*/ 	.short	(.L_249 - .L_248)
.L_248:
        /*002c*/ 	.word	0x00000000
        /*0030*/ 	.short	0x0009
        /*0032*/ 	.short	0x0048
        /*0034*/ 	.byte	0x00, 0xf0, 0x11, 0x00


	//----- nvinfo : EIATTR_KPARAM_INFO
	.align		4
.L_249:
        /*0038*/ 	.byte	0x04, 0x17
        /*003a*/ 	.short	(.L_251 - .L_250)
.L_250:
        /*003c*/ 	.word	0x00000000
        /*0040*/ 	.short	0x0008
        /*0042*/ 	.short	0x0040
        /*0044*/ 	.byte	0x00, 0xf5, 0x21, 0x00


	//----- nvinfo : EIATTR_KPARAM_INFO
	.align		4
.L_251:
        /*0048*/ 	.byte	0x04, 0x17
        /*004a*/ 	.short	(.L_253 - .L_252)
.L_252:
        /*004c*/ 	.word	0x00000000
        /*0050*/ 	.short	0x0007
        /*0052*/ 	.short	0x0038
        /*0054*/ 	.byte	0x00, 0xf5, 0x21, 0x00


	//----- nvinfo : EIATTR_KPARAM_INFO
	.align		4
.L_253:
        /*0058*/ 	.byte	0x04, 0x17
        /*005a*/ 	.short	(.L_255 - .L_254)
.L_254:
        /*005c*/ 	.word	0x00000000
        /*0060*/ 	.short	0x0006
        /*0062*/ 	.short	0x0030
        /*0064*/ 	.byte	0x00, 0xf5, 0x21, 0x00


	//----- nvinfo : EIATTR_KPARAM_INFO
	.align		4
.L_255:
        /*0068*/ 	.byte	0x04, 0x17
        /*006a*/ 	.short	(.L_257 - .L_256)
.L_256:
        /*006c*/ 	.word	0x00000000
        /*0070*/ 	.short	0x0005
        /*0072*/ 	.short	0x0028
        /*0074*/ 	.byte	0x00, 0xf5, 0x21, 0x00


	//----- nvinfo : EIATTR_KPARAM_INFO
	.align		4
.L_257:
        /*0078*/ 	.byte	0x04, 0x17
        /*007a*/ 	.short	(.L_259 - .L_258)
.L_258:
        /*007c*/ 	.word	0x00000000
        /*0080*/ 	.short	0x0004
        /*0082*/ 	.short	0x0020
        /*0084*/ 	.byte	0x00, 0xf5, 0x21, 0x00


	//----- nvinfo : EIATTR_KPARAM_INFO
	.align		4
.L_259:
        /*0088*/ 	.byte	0x04, 0x17
        /*008a*/ 	.short	(.L_261 - .L_260)
.L_260:
        /*008c*/ 	.word	0x00000000
        /*0090*/ 	.short	0x0003
        /*0092*/ 	.short	0x0018
        /*0094*/ 	.byte	0x00, 0xf5, 0x21, 0x00


	//----- nvinfo : EIATTR_KPARAM_INFO
	.align		4
.L_261:
        /*0098*/ 	.byte	0x04, 0x17
        /*009a*/ 	.short	(.L_263 - .L_262)
.L_262:
        /*009c*/ 	.word	0x00000000
        /*00a0*/ 	.short	0x0002
        /*00a2*/ 	.short	0x0010
        /*00a4*/ 	.byte	0x00, 0xf5, 0x21, 0x00


	//----- nvinfo : EIATTR_KPARAM_INFO
	.align		4
.L_263:
        /*00a8*/ 	.byte	0x04, 0x17
        /*00aa*/ 	.short	(.L_265 - .L_264)
.L_264:
        /*00ac*/ 	.word	0x00000000
        /*00b0*/ 	.short	0x0001
        /*00b2*/ 	.short	0x0008
        /*00b4*/ 	.byte	0x00, 0xf5, 0x21, 0x00


	//----- nvinfo : EIATTR_KPARAM_INFO
	.align		4
.L_265:
        /*00b8*/ 	.byte	0x04, 0x17
        /*00ba*/ 	.short	(.L_267 - .L_266)
.L_266:
        /*00bc*/ 	.word	0x00000000
        /*00c0*/ 	.short	0x0000
        /*00c2*/ 	.short	0x0000
        /*00c4*/ 	.byte	0x00, 0xf5, 0x21, 0x00


	//----- nvinfo : EIATTR_SPARSE_MMA_MASK
	.align		4
.L_267:
        /*00c8*/ 	.byte	0x03, 0x50
        /*00ca*/ 	.short	0x0000


	//----- nvinfo : EIATTR_MAXREG_COUNT
	.align		4
        /*00cc*/ 	.byte	0x03, 0x1b
        /*00ce*/ 	.short	0x0040


	//----- nvinfo : EIATTR_NUM_BARRIERS
	.align		4
        /*00d0*/ 	.byte	0x02, 0x4c
        /*00d2*/ 	.byte	0x01
	.zero		1


	//----- nvinfo : EIATTR_MERCURY_ISA_VERSION
	.align		4
        /*00d4*/ 	.byte	0x03, 0x5f
        /*00d6*/ 	.short	0x0101


	//----- nvinfo : EIATTR_VRC_CTA_INIT_COUNT
	.align		4
        /*00d8*/ 	.byte	0x02, 0x4a
	.zero		1
	.zero		1


	//----- nvinfo : EIATTR_EXIT_INSTR_OFFSETS
	.align		4
        /*00dc*/ 	.byte	0x04, 0x1c
        /*00de*/ 	.short	(.L_269 - .L_268)


	//   ....[0]....
.L_268:
        /*00e0*/ 	.word	0x000000a0


	//   ....[1]....
        /*00e4*/ 	.word	0x00000cf0


	//----- nvinfo : EIATTR_MAX_THREADS
	.align		4
.L_269:
        /*00e8*/ 	.byte	0x04, 0x05
        /*00ea*/ 	.short	(.L_271 - .L_270)
.L_270:
        /*00ec*/ 	.word	0x00000080
        /*00f0*/ 	.word	0x00000001
        /*00f4*/ 	.word	0x00000001


	//----- nvinfo : EIATTR_CRS_STACK_SIZE
	.align		4
.L_271:
        /*00f8*/ 	.byte	0x04, 0x1e
        /*00fa*/ 	.short	(.L_273 - .L_272)
.L_272:
        /*00fc*/ 	.word	0x00000000


	//----- nvinfo : EIATTR_CBANK_PARAM_SIZE
	.align		4
.L_273:
        /*0100*/ 	.byte	0x03, 0x19
        /*0102*/ 	.short	0x0054


	//----- nvinfo : EIATTR_PARAM_CBANK
	.align		4
        /*0104*/ 	.byte	0x04, 0x0a
        /*0106*/ 	.short	(.L_275 - .L_274)
	.align		4
.L_274:
        /*0108*/ 	.word	index@(.nv.constant0.forward_kernel_fp32)
        /*010c*/ 	.short	0x0380
        /*010e*/ 	.short	0x0054


	//----- nvinfo : EIATTR_SW_WAR
	.align		4
.L_275:
        /*0110*/ 	.byte	0x04, 0x36
        /*0112*/ 	.short	(.L_277 - .L_276)
.L_276:
        /*0114*/ 	.word	0x00000008
.L_277:


//--------------------- .nv.callgraph             --------------------------
	.section	.nv.callgraph,"",@"SHT_CUDA_CALLGRAPH"
	.align	4
	.sectionentsize	8
	.align		4
        /*0000*/ 	.word	0x00000000
	.align		4
        /*0004*/ 	.word	0xffffffff
	.align		4
        /*0008*/ 	.word	0x00000000
	.align		4
        /*000c*/ 	.word	0xfffffffe
	.align		4
        /*0010*/ 	.word	0x00000000
	.align		4
        /*0014*/ 	.word	0xfffffffd
	.align		4
        /*0018*/ 	.word	0x00000000
	.align		4
        /*001c*/ 	.word	0xfffffffc


//--------------------- .nv.constant3             --------------------------
	.section	.nv.constant3,"a",@progbits
	.align	8
.nv.constant3:
	.type		d_v_th_fp32,@object
	.size		d_v_th_fp32,(d_T_max_fp32 - d_v_th_fp32)
d_v_th_fp32:
	.zero		4
	.type		d_T_max_fp32,@object
	.size		d_T_max_fp32,(d_T_min_fp32 - d_T_max_fp32)
d_T_max_fp32:
	.zero		4
	.type		d_T_min_fp32,@object
	.size		d_T_min_fp32,(d_prefire_fp32 - d_T_min_fp32)
d_T_min_fp32:
	.zero		4
	.type		d_prefire_fp32,@object
	.size		d_prefire_fp32,(d_v_th_fp16 - d_prefire_fp32)
d_prefire_fp32:
	.zero		4
	.type		d_v_th_fp16,@object
	.size		d_v_th_fp16,(d_T_max_fp16 - d_v_th_fp16)
d_v_th_fp16:
	.zero		2
	.type		d_T_max_fp16,@object
	.size		d_T_max_fp16,(d_T_min_fp16 - d_T_max_fp16)
d_T_max_fp16:
	.zero		2
	.type		d_T_min_fp16,@object
	.size		d_T_min_fp16,(d_prefire_fp16 - d_T_min_fp16)
d_T_min_fp16:
	.zero		2
	.type		d_prefire_fp16,@object
	.size		d_prefire_fp16,(d_v_th_fp64 - d_prefire_fp16)
d_prefire_fp16:
	.zero		2
	.type		d_v_th_fp64,@object
	.size		d_v_th_fp64,(d_T_max_fp64 - d_v_th_fp64)
d_v_th_fp64:
	.zero		8
	.type		d_T_max_fp64,@object
	.size		d_T_max_fp64,(d_T_min_fp64 - d_T_max_fp64)
d_T_max_fp64:
	.zero		8
	.type		d_T_min_fp64,@object
	.size		d_T_min_fp64,(d_prefire_fp64 - d_T_min_fp64)
d_T_min_fp64:
	.zero		8
	.type		d_prefire_fp64,@object
	.size		d_prefire_fp64,(.L_11 - d_prefire_fp64)
d_prefire_fp64:
	.zero		8
.L_11:


//--------------------- .text.backward_kernel_fp64 --------------------------
	.section	.text.backward_kernel_fp64,"ax",@progbits
	.align	128
        .global         backward_kernel_fp64
        .type           backward_kernel_fp64,@function
        .size           backward_kernel_fp64,(.L_x_88 - backward_kernel_fp64)
        .other          backward_kernel_fp64,@"STO_CUDA_ENTRY STV_DEFAULT"
backward_kernel_fp64:
.text.backward_kernel_fp64:
[----:B------:R-:W-:Y:S01]  /*0000*/  LDC R1, c[0x0][0x37c] ;  /* 0x0000df00ff017b82 */ /* 0x000fe20000000800 */
[----:B------:R-:W0:Y:S07]  /*0010*/  S2R R3, SR_TID.X ;  /* 0x0000000000037919 */ /* 0x000e2e0000002100 */
[----:B------:R-:W1:Y:S01]  /*0020*/  S2UR UR5, SR_CTAID.X ;  /* 0x00000000000579c3 */ /* 0x000e620000002500 */
[----:B------:R-:W1:Y:S01]  /*0030*/  LDCU UR4, c[0x0][0x360] ;  /* 0x00006c00ff0477ac */ /* 0x000e620008000800 */
[----:B------:R-:W2:Y:S01]  /*0040*/  LDCU UR6, c[0x0][0x3d8] ;  /* 0x00007b00ff0677ac */ /* 0x000ea20008000800 */
[----:B------:R-:W2:Y:S01]  /*0050*/  LDCU UR7, c[0x0][0x3d0] ;  /* 0x00007a00ff0777ac */ /* 0x000ea20008000800 */
[----:B------:R-:W3:Y:S01]  /*0060*/  LDCU UR10, c[0x0][0x3d4] ;  /* 0x00007a80ff0a77ac */ /* 0x000ee20008000800 */
[----:B-1----:R-:W-:-:S02]  /*0070*/  UIMAD UR5, UR5, UR4, URZ ;  /* 0x00000004050572a4 */ /* 0x002fc4000f8e02ff */
[----:B--2---:R-:W-:-:S04]  /*0080*/  UIMAD UR4, UR6, UR7, URZ ;  /* 0x00000007060472a4 */ /* 0x004fc8000f8e02ff */
[----:B0-----:R-:W-:-:S05]  /*0090*/  VIADD R0, R3, UR5 ;  /* 0x0000000503007c36 */ /* 0x001fca0008000000 */
[----:B------:R-:W-:-:S13]  /*00a0*/  ISETP.GE.AND P0, PT, R0, UR4, PT ;  /* 0x0000000400007c0c */ /* 0x000fda000bf06270 */
[----:B---3--:R-:W-:Y:S05]  /*00b0*/  @P0 EXIT ;  /* 0x000000000000094d */ /* 0x008fea0003800000 */
[----:B------:R-:W-:Y:S01]  /*00c0*/  ISETP.NE.AND P0, PT, R3, RZ, PT ;  /* 0x000000ff0300720c */ /* 0x000fe20003f05270 */
[----:B------:R-:W0:Y:S01]  /*00d0*/  LDCU.64 UR8, c[0x0][0x358] ;  /* 0x00006b00ff0877ac */ /* 0x000e220008000a00 */
[----:B------:R-:W1:Y:S08]  /*00e0*/  S2UR UR7, SR_CgaCtaId ;  /* 0x00000000000779c3 */ /* 0x000e700000008800 */
[----:B------:R-:W2:Y:S08]  /*00f0*/  LDC R0, c[0x0][0x3d4] ;  /* 0x0000f500ff007b82 */ /* 0x000eb00000000800 */
[----:B------:R-:W0:Y:S08]  /*0100*/  @!P0 LDC.64 R4, c[0x0][0x3b0] ;  /* 0x0000ec00ff048b82 */ /* 0x000e300000000a00 */
[----:B------:R-:W3:Y:S08]  /*0110*/  @!P0 LDC.64 R6, c[0x0][0x3b8] ;  /* 0x0000ee00ff068b82 */ /* 0x000ef00000000a00 */
[----:B------:R-:W4:Y:S01]  /*0120*/  @!P0 LDC.64 R8, c[0x0][0x3c0] ;  /* 0x0000f000ff088b82 */ /* 0x000f220000000a00 */
[----:B0-----:R-:W5:Y:S04]  /*0130*/  @!P0 LDG.E.64 R4, desc[UR8][R4.64] ;  /* 0x0000000804048981 */ /* 0x001f68000c1e1b00 */
[----:B---3--:R-:W5:Y:S04]  /*0140*/  @!P0 LDG.E.64 R6, desc[UR8][R6.64] ;  /* 0x0000000806068981 */ /* 0x008f68000c1e1b00 */
[----:B----4-:R-:W3:Y:S01]  /*0150*/  @!P0 LDG.E.64 R8, desc[UR8][R8.64] ;  /* 0x0000000808088981 */ /* 0x010ee2000c1e1b00 */
[----:B------:R-:W-:Y:S01]  /*0160*/  UMOV UR6, 0x400 ;  /* 0x0000040000067882 */ /* 0x000fe20000000000 */
[----:B--2---:R-:W-:Y:S01]  /*0170*/  ISETP.GE.AND P1, PT, R0, 0x1, PT ;  /* 0x000000010000780c */ /* 0x004fe20003f26270 */
[----:B-1----:R-:W-:-:S09]  /*0180*/  ULEA UR6, UR7, UR6, 0x18 ;  /* 0x0000000607067291 */ /* 0x002fd2000f8ec0ff */
[----:B-----5:R0:W-:Y:S04]  /*0190*/  @!P0 STS.128 [UR6], R4 ;  /* 0x00000004ff008988 */ /* 0x0201e80008000c06 */
[----:B---3--:R0:W-:Y:S01]  /*01a0*/  @!P0 STS.64 [UR6+0x10], R8 ;  /* 0x00001008ff008988 */ /* 0x0081e20008000a06 */
[----:B------:R-:W-:Y:S06]  /*01b0*/  BAR.SYNC.DEFER_BLOCKING 0x0 ;  /* 0x0000000000007b1d */ /* 0x000fec0000010000 */
[----:B------:R-:W-:Y:S05]  /*01c0*/  @!P1 EXIT ;  /* 0x000000000000994d */ /* 0x000fea0003800000 */
[----:B0-----:R-:W0:Y:S01]  /*01d0*/  LDS.128 R4, [UR6] ;  /* 0x00000006ff047984 */ /* 0x001e220008000c00 */
[----:B------:R-:W-:-:S03]  /*01e0*/  UMOV UR7, 0x3fd9eb85 ;  /* 0x3fd9eb8500077882 */ /* 0x000fc60000000000 */
[----:B------:R-:W1:Y:S01]  /*01f0*/  LDS.64 R8, [UR6+0x10] ;  /* 0x00001006ff087984 */ /* 0x000e620008000a00 */
[----:B------:R-:W-:Y:S01]  /*0200*/  UMOV UR6, 0x1eb851ec ;  /* 0x1eb851ec00067882 */ /* 0x000fe20000000000 */
[----:B0-----:R-:W0:Y:S01]  /*0210*/  MUFU.RCP64H R11, R5 ;  /* 0x00000005000b7308 */ /* 0x001e220000001800 */
[----:B------:R-:W-:Y:S01]  /*0220*/  VIADD R10, R5, 0x300402 ;  /* 0x00300402050a7836 */ /* 0x000fe20000000000 */
[----:B------:R-:W-:-:S04]  /*0230*/  DMUL R20, R4, UR6 ;  /* 0x0000000604147c28 */ /* 0x000fc80008000000 */
[----:B------:R-:W-:Y:S01]  /*0240*/  FSETP.GEU.AND P0, PT, |R10|, 5.8789094863358348022e-39, PT ;  /* 0x004004020a00780b */ /* 0x000fe20003f0e200 */
[----:B0-----:R-:W-:-:S08]  /*0250*/  DFMA R12, -R4, R10, 1 ;  /* 0x3ff00000040c742b */ /* 0x001fd0000000010a */
[----:B------:R-:W-:-:S08]  /*0260*/  DFMA R12, R12, R12, R12 ;  /* 0x0000000c0c0c722b */ /* 0x000fd0000000000c */
[----:B------:R-:W-:-:S08]  /*0270*/  DFMA R12, R10, R12, R10 ;  /* 0x0000000c0a0c722b */ /* 0x000fd0000000000a */
[----:B------:R-:W-:-:S08]  /*0280*/  DFMA R14, -R4, R12, 1 ;  /* 0x3ff00000040e742b */ /* 0x000fd0000000010c */
[----:B------:R-:W-:Y:S01]  /*0290*/  DFMA R10, R12, R14, R12 ;  /* 0x0000000e0c0a722b */ /* 0x000fe2000000000c */
[----:B-1----:R-:W-:Y:S10]  /*02a0*/  @P0 BRA `(.L_x_0) ;  /* 0x0000000000180947 */ /* 0x002ff40003800000 */
[----:B------:R-:W-:Y:S02]  /*02b0*/  LOP3.LUT R0, R5, 0x7fffffff, RZ, 0xc0, !PT ;  /* 0x7fffffff05007812 */ /* 0x000fe400078ec0ff */
[----:B------:R-:W-:-:S03]  /*02c0*/  MOV R2, 0x2f0 ;  /* 0x000002f000027802 */ /* 0x000fc60000000f00 */
[----:B------:R-:W-:-:S07]  /*02d0*/  VIADD R15, R0, 0xfff00000 ;  /* 0xfff00000000f7836 */ /* 0x000fce0000000000 */
[----:B------:R-:W-:Y:S05]  /*02e0*/  CALL.REL.NOINC `($__internal_0_$__cuda_sm20_dblrcp_rn_slowpath_v3) ;  /* 0x0000001800287944 */ /* 0x000fea0003c00000 */
[----:B------:R-:W-:Y:S02]  /*02f0*/  IMAD.MOV.U32 R10, RZ, RZ, R0 ;  /* 0x000000ffff0a7224 */ /* 0x000fe400078e0000 */
[----:B------:R-:W-:-:S07]  /*0300*/  IMAD.MOV.U32 R11, RZ, RZ, R13 ;  /* 0x000000ffff0b7224 */ /* 0x000fce00078e000d */
.L_x_0:
[----:B------:R-:W0:Y:S01]  /*0310*/  LDC.64 R24, c[0x0][0x3d0] ;  /* 0x0000f400ff187b82 */ /* 0x000e220000000a00 */
[----:B------:R-:W1:Y:S01]  /*0320*/  LDCU UR6, c[0x0][0x3d8] ;  /* 0x00007b00ff0677ac */ /* 0x000e620008000800 */
[----:B------:R-:W-:-:S06]  /*0330*/  DADD R22, R20, R20 ;  /* 0x0000000014167229 */ /* 0x000fcc0000000014 */
[----:B------:R-:W2:Y:S02]  /*0340*/  LDC.64 R12, c[0x0][0x380] ;  /* 0x0000e000ff0c7b82 */ /* 0x000ea40000000a00 */
[----:B------:R-:W-:Y:S01]  /*0350*/  DMUL R20, R20, R22 ;  /* 0x0000001614147228 */ /* 0x000fe20000000000 */
[----:B------:R-:W-:-:S05]  /*0360*/  CS2R R22, SRZ ;  /* 0x0000000000167805 */ /* 0x000fca000001ff00 */
[----:B------:R-:W3:Y:S08]  /*0370*/  LDC.64 R14, c[0x0][0x3c8] ;  /* 0x0000f200ff0e7b82 */ /* 0x000ef00000000a00 */
[----:B------:R-:W4:Y:S01]  /*0380*/  LDC.64 R16, c[0x0][0x3a0] ;  /* 0x0000e800ff107b82 */ /* 0x000f220000000a00 */
[C---:B0-----:R-:W-:Y:S02]  /*0390*/  VIADD R0, R25.reuse, 0xffffffff ;  /* 0xffffffff19007836 */ /* 0x041fe40000000000 */
[----:B-1----:R-:W-:-:S02]  /*03a0*/  IMAD R2, R25, UR6, RZ ;  /* 0x0000000619027c24 */ /* 0x002fc4000f8e02ff */
[--C-:B------:R-:W-:Y:S02]  /*03b0*/  IMAD R0, R0, UR4, R3.reuse ;  /* 0x0000000400007c24 */ /* 0x100fe4000f8e0203 */
[----:B------:R-:W-:Y:S01]  /*03c0*/  IMAD R2, R2, R24, R3 ;  /* 0x0000001802027224 */ /* 0x000fe200078e0203 */
[----:B------:R-:W0:Y:S01]  /*03d0*/  LDC.64 R18, c[0x0][0x3a8] ;  /* 0x0000ea00ff127b82 */ /* 0x000e220000000a00 */
[----:B------:R-:W-:Y:S02]  /*03e0*/  CS2R R24, SRZ ;  /* 0x0000000000187805 */ /* 0x000fe4000001ff00 */
[----:B------:R-:W-:Y:S01]  /*03f0*/  IADD3 R53, PT, PT, R0, UR5, RZ ;  /* 0x0000000500357c10 */ /* 0x000fe2000fffe0ff */
[----:B--2---:R-:W-:-:S07]  /*0400*/  VIADD R51, R2, UR5 ;  /* 0x0000000502337c36 */ /* 0x004fce0008000000 */
.L_x_17:
[----:B0-----:R-:W-:-:S06]  /*0410*/  IMAD.WIDE R26, R51, 0x8, R18 ;  /* 0x00000008331a7825 */ /* 0x001fcc00078e0212 */
[----:B------:R-:W2:Y:S01]  /*0420*/  LDG.E.64.CONSTANT R26, desc[UR8][R26.64] ;  /* 0x000000081a1a7981 */ /* 0x000ea2000c1e9b00 */
[----:B----4-:R-:W-:-:S04]  /*0430*/  IMAD.WIDE R46, R53, 0x8, R16 ;  /* 0x00000008352e7825 */ /* 0x010fc800078e0210 */
[----:B------:R-:W-:Y:S02]  /*0440*/  IMAD.WIDE R28, R53, 0x8, R12 ;  /* 0x00000008351c7825 */ /* 0x000fe400078e020c */
[----:B------:R-:W4:Y:S04]  /*0450*/  LDG.E.64.CONSTANT R46, desc[UR8][R46.64] ;  /* 0x000000082e2e7981 */ /* 0x000f28000c1e9b00 */
[----:B------:R-:W5:Y:S01]  /*0460*/  LDG.E.64.CONSTANT R28, desc[UR8][R28.64] ;  /* 0x000000081c1c7981 */ /* 0x000f62000c1e9b00 */
[----:B-1----:R-:W0:Y:S01]  /*0470*/  MUFU.RCP64H R3, R21 ;  /* 0x0000001500037308 */ /* 0x002e220000001800 */
[----:B------:R-:W-:Y:S01]  /*0480*/  IMAD.MOV.U32 R2, RZ, RZ, 0x1 ;  /* 0x00000001ff027424 */ /* 0x000fe200078e00ff */
[----:B------:R-:W-:Y:S05]  /*0490*/  BSSY.RECONVERGENT B0, `(.L_x_1) ;  /* 0x0000016000007945 */ /* 0x000fea0003800200 */
[----:B0-----:R-:W-:-:S08]  /*04a0*/  DFMA R30, -R20, R2, 1 ;  /* 0x3ff00000141e742b */ /* 0x001fd00000000102 */
[----:B------:R-:W-:-:S08]  /*04b0*/  DFMA R30, R30, R30, R30 ;  /* 0x0000001e1e1e722b */ /* 0x000fd0000000001e */
[----:B------:R-:W-:-:S08]  /*04c0*/  DFMA R2, R2, R30, R2 ;  /* 0x0000001e0202722b */ /* 0x000fd00000000002 */
[----:B------:R-:W-:-:S08]  /*04d0*/  DFMA R32, -R20, R2, 1 ;  /* 0x3ff000001420742b */ /* 0x000fd00000000102 */
[----:B------:R-:W-:Y:S02]  /*04e0*/  DFMA R32, R2, R32, R2 ;  /* 0x000000200220722b */ /* 0x000fe40000000002 */
[----:B--2---:R-:W-:-:S08]  /*04f0*/  DADD R30, -R4, R26 ;  /* 0x00000000041e7229 */ /* 0x004fd0000000011a */
[----:B------:R-:W-:-:S08]  /*0500*/  DMUL R36, R30, -R30 ;  /* 0x8000001e1e247228 */ /* 0x000fd00000000000 */
[----:B------:R-:W-:Y:S02]  /*0510*/  DMUL R34, R36, R32 ;  /* 0x0000002024227228 */ /* 0x000fe40000000000 */
[----:B------:R-:W-:-:S06]  /*0520*/  FSETP.GEU.AND P1, PT, |R37|, 6.5827683646048100446e-37, PT ;  /* 0x036000002500780b */ /* 0x000fcc0003f2e200 */
[----:B------:R-:W-:-:S08]  /*0530*/  DFMA R2, -R20, R34, R36 ;  /* 0x000000221402722b */ /* 0x000fd00000000124 */
[----:B------:R-:W-:Y:S02]  /*0540*/  DFMA R34, R32, R2, R34 ;  /* 0x000000022022722b */ /* 0x000fe40000000022 */
[----:B----4-:R-:W-:-:S08]  /*0550*/  DADD R32, -R8, R46 ;  /* 0x0000000008207229 */ /* 0x010fd0000000012e */
[----:B------:R-:W-:-:S05]  /*0560*/  FFMA R0, RZ, R21, R35 ;  /* 0x00000015ff007223 */ /* 0x000fca0000000023 */
[----:B------:R-:W-:-:S13]  /*0570*/  FSETP.GT.AND P0, PT, |R0|, 1.469367938527859385e-39, PT ;  /* 0x001000000000780b */ /* 0x000fda0003f04200 */
[----:B------:R-:W-:Y:S05]  /*0580*/  @P0 BRA P1, `(.L_x_2) ;  /* 0x0000000000180947 */ /* 0x000fea0000800000 */
[----:B------:R-:W-:Y:S01]  /*0590*/  IMAD.MOV.U32 R40, RZ, RZ, R36 ;  /* 0x000000ffff287224 */ /* 0x000fe200078e0024 */
[----:B------:R-:W-:Y:S01]  /*05a0*/  MOV R0, 0x5f0 ;  /* 0x000005f000007802 */ /* 0x000fe20000000f00 */
[----:B------:R-:W-:Y:S02]  /*05b0*/  IMAD.MOV.U32 R39, RZ, RZ, R37 ;  /* 0x000000ffff277224 */ /* 0x000fe400078e0025 */
[----:B------:R-:W-:Y:S02]  /*05c0*/  IMAD.MOV.U32 R36, RZ, RZ, R20 ;  /* 0x000000ffff247224 */ /* 0x000fe400078e0014 */
[----:B------:R-:W-:-:S07]  /*05d0*/  IMAD.MOV.U32 R37, RZ, RZ, R21 ;  /* 0x000000ffff257224 */ /* 0x000fce00078e0015 */
[----:B---3-5:R-:W-:Y:S05]  /*05e0*/  CALL.REL.NOINC `($__internal_1_$__cuda_sm20_div_rn_f64_full) ;  /* 0x00000018000c7944 */ /* 0x028fea0003c00000 */
.L_x_2:
[----:B------:R-:W-:Y:S05]  /*05f0*/  BSYNC.RECONVERGENT B0 ;  /* 0x0000000000007941 */ /* 0x000fea0003800200 */
.L_x_1:
[----:B------:R-:W-:Y:S01]  /*0600*/  MOV R36, 0x652b82fe ;  /* 0x652b82fe00247802 */ /* 0x000fe20000000f00 */
[----:B------:R-:W-:Y:S01]  /*0610*/  IMAD.MOV.U32 R37, RZ, RZ, 0x3ff71547 ;  /* 0x3ff71547ff257424 */ /* 0x000fe200078e00ff */
[----:B------:R-:W-:Y:S01]  /*0620*/  UMOV UR6, 0xfefa39ef ;  /* 0xfefa39ef00067882 */ /* 0x000fe20000000000 */
[----:B------:R-:W-:Y:S01]  /*0630*/  UMOV UR7, 0x3fe62e42 ;  /* 0x3fe62e4200077882 */ /* 0x000fe20000000000 */
[----:B------:R-:W0:Y:S01]  /*0640*/  MUFU.RCP64H R41, R21 ;  /* 0x0000001500297308 */ /* 0x000e220000001800 */
[----:B------:R-:W-:Y:S01]  /*0650*/  IMAD.MOV.U32 R40, RZ, RZ, 0x1 ;  /* 0x00000001ff287424 */ /* 0x000fe200078e00ff */
[----:B------:R-:W-:Y:S01]  /*0660*/  FSETP.GEU.AND P2, PT, |R35|, 4.1917929649353027344, PT ;  /* 0x4086232b2300780b */ /* 0x000fe20003f4e200 */
[----:B------:R-:W-:Y:S01]  /*0670*/  DFMA R36, R34, R36, 6.75539944105574400000e+15 ;  /* 0x433800002224742b */ /* 0x000fe20000000024 */
[----:B------:R-:W-:Y:S07]  /*0680*/  BSSY.RECONVERGENT B0, `(.L_x_3) ;  /* 0x0000041000007945 */ /* 0x000fee0003800200 */
[----:B------:R-:W-:-:S02]  /*0690*/  DADD R38, R36, -6.75539944105574400000e+15 ;  /* 0xc338000024267429 */ /* 0x000fc40000000000 */
[----:B0-----:R-:W-:-:S06]  /*06a0*/  DFMA R42, -R20, R40, 1 ;  /* 0x3ff00000142a742b */ /* 0x001fcc0000000128 */
[----:B------:R-:W-:Y:S01]  /*06b0*/  DFMA R2, R38, -UR6, R34 ;  /* 0x8000000626027c2b */ /* 0x000fe20008000022 */
[----:B------:R-:W-:Y:S01]  /*06c0*/  UMOV UR6, 0x3b39803f ;  /* 0x3b39803f00067882 */ /* 0x000fe20000000000 */
[----:B------:R-:W-:Y:S01]  /*06d0*/  UMOV UR7, 0x3c7abc9e ;  /* 0x3c7abc9e00077882 */ /* 0x000fe20000000000 */
[----:B------:R-:W-:-:S05]  /*06e0*/  DFMA R42, R42, R42, R42 ;  /* 0x0000002a2a2a722b */ /* 0x000fca000000002a */
[----:B------:R-:W-:Y:S01]  /*06f0*/  DFMA R38, R38, -UR6, R2 ;  /* 0x8000000626267c2b */ /* 0x000fe20008000002 */
[----:B------:R-:W-:Y:S01]  /*0700*/  UMOV UR6, 0x69ce2bdf ;  /* 0x69ce2bdf00067882 */ /* 0x000fe20000000000 */
[----:B------:R-:W-:Y:S01]  /*0710*/  IMAD.MOV.U32 R2, RZ, RZ, -0x35dec16 ;  /* 0xfca213eaff027424 */ /* 0x000fe200078e00ff */
[----:B------:R-:W-:Y:S01]  /*0720*/  UMOV UR7, 0x3e5ade15 ;  /* 0x3e5ade1500077882 */ /* 0x000fe20000000000 */
[----:B------:R-:W-:Y:S01]  /*0730*/  IMAD.MOV.U32 R3, RZ, RZ, 0x3e928af3 ;  /* 0x3e928af3ff037424 */ /* 0x000fe200078e00ff */
[----:B------:R-:W-:-:S05]  /*0740*/  DFMA R42, R40, R42, R40 ;  /* 0x0000002a282a722b */ /* 0x000fca0000000028 */
[----:B------:R-:W-:Y:S01]  /*0750*/  DFMA R2, R38, UR6, R2 ;  /* 0x0000000626027c2b */ /* 0x000fe20008000002 */
[----:B------:R-:W-:Y:S01]  /*0760*/  UMOV UR6, 0x62401315 ;  /* 0x6240131500067882 */ /* 0x000fe20000000000 */
[----:B------:R-:W-:Y:S01]  /*0770*/  UMOV UR7, 0x3ec71dee ;  /* 0x3ec71dee00077882 */ /* 0x000fe20000000000 */
[----:B------:R-:W-:-:S05]  /*0780*/  DFMA R40, -R20, R42, 1 ;  /* 0x3ff000001428742b */ /* 0x000fca000000012a */
[----:B------:R-:W-:Y:S01]  /*0790*/  DFMA R2, R38, R2, UR6 ;  /* 0x0000000626027e2b */ /* 0x000fe20008000002 */
[----:B------:R-:W-:Y:S01]  /*07a0*/  UMOV UR6, 0x7c89eb71 ;  /* 0x7c89eb7100067882 */ /* 0x000fe20000000000 */
[----:B------:R-:W-:Y:S01]  /*07b0*/  UMOV UR7, 0x3efa0199 ;  /* 0x3efa019900077882 */ /* 0x000fe20000000000 */
[----:B------:R-:W-:Y:S02]  /*07c0*/  DFMA R54, R42, R40, R42 ;  /* 0x000000282a36722b */ /* 0x000fe4000000002a */
[----:B------:R-:W-:-:S03]  /*07d0*/  DMUL R40, R26, -R26 ;  /* 0x8000001a1a287228 */ /* 0x000fc60000000000 */
[----:B------:R-:W-:Y:S01]  /*07e0*/  DFMA R2, R38, R2, UR6 ;  /* 0x0000000626027e2b */ /* 0x000fe20008000002 */
[----:B------:R-:W-:Y:S01]  /*07f0*/  UMOV UR6, 0x14761f65 ;  /* 0x14761f6500067882 */ /* 0x000fe20000000000 */
[----:B------:R-:W-:-:S03]  /*0800*/  UMOV UR7, 0x3f2a01a0 ;  /* 0x3f2a01a000077882 */ /* 0x000fc60000000000 */
[----:B------:R-:W-:-:S03]  /*0810*/  DMUL R44, R54, R40 ;  /* 0x00000028362c7228 */ /* 0x000fc60000000000 */
[----:B------:R-:W-:Y:S01]  /*0820*/  DFMA R2, R38, R2, UR6 ;  /* 0x0000000626027e2b */ /* 0x000fe20008000002 */
[----:B------:R-:W-:Y:S01]  /*0830*/  UMOV UR6, 0x1852b7af ;  /* 0x1852b7af00067882 */ /* 0x000fe20000000000 */
[----:B------:R-:W-:Y:S01]  /*0840*/  UMOV UR7, 0x3f56c16c ;  /* 0x3f56c16c00077882 */ /* 0x000fe20000000000 */
[----:B------:R-:W-:Y:S02]  /*0850*/  FSETP.GEU.AND P1, PT, |R41|, 6.5827683646048100446e-37, PT ;  /* 0x036000002900780b */ /* 0x000fe40003f2e200 */
[----:B------:R-:W-:-:S03]  /*0860*/  DFMA R48, -R20, R44, R40 ;  /* 0x0000002c1430722b */ /* 0x000fc60000000128 */
[----:B------:R-:W-:Y:S01]  /*0870*/  DFMA R2, R38, R2, UR6 ;  /* 0x0000000626027e2b */ /* 0x000fe20008000002 */
[----:B------:R-:W-:Y:S01]  /*0880*/  UMOV UR6, 0x11122322 ;  /* 0x1112232200067882 */ /* 0x000fe20000000000 */
[----:B------:R-:W-:-:S06]  /*0890*/  UMOV UR7, 0x3f811111 ;  /* 0x3f81111100077882 */ /* 0x000fcc0000000000 */
        /* <DEDUP_REMOVED lines=9> */
[----:B------:R-:W-:Y:S02]  /*0930*/  DFMA R42, R38, R2, UR6 ;  /* 0x00000006262a7e2b */ /* 0x000fe40008000002 */
[----:B------:R-:W-:-:S06]  /*0940*/  DFMA R2, R54, R48, R44 ;  /* 0x000000303602722b */ /* 0x000fcc000000002c */
[----:B------:R-:W-:-:S04]  /*0950*/  DFMA R42, R38, R42, 1 ;  /* 0x3ff00000262a742b */ /* 0x000fc8000000002a */
[----:B------:R-:W-:-:S04]  /*0960*/  FFMA R0, RZ, R21, R3 ;  /* 0x00000015ff007223 */ /* 0x000fc80000000003 */
[----:B------:R-:W-:Y:S01]  /*0970*/  DFMA R42, R38, R42, 1 ;  /* 0x3ff00000262a742b */ /* 0x000fe2000000002a */
[----:B------:R-:W-:-:S09]  /*0980*/  FSETP.GT.AND P0, PT, |R0|, 1.469367938527859385e-39, PT ;  /* 0x001000000000780b */ /* 0x000fd20003f04200 */
[----:B------:R-:W-:Y:S02]  /*0990*/  IMAD R49, R36, 0x100000, R43 ;  /* 0x0010000024317824 */ /* 0x000fe400078e022b */
[----:B------:R-:W-:Y:S01]  /*09a0*/  IMAD.MOV.U32 R48, RZ, RZ, R42 ;  /* 0x000000ffff307224 */ /* 0x000fe200078e002a */
[----:B------:R-:W-:Y:S06]  /*09b0*/  @!P2 BRA `(.L_x_4) ;  /* 0x000000000034a947 */ /* 0x000fec0003800000 */
[----:B------:R-:W-:Y:S01]  /*09c0*/  FSETP.GEU.AND P3, PT, |R35|, 4.2275390625, PT ;  /* 0x408748002300780b */ /* 0x000fe20003f6e200 */
[C---:B------:R-:W-:Y:S02]  /*09d0*/  DADD R38, R34.reuse, +INF ;  /* 0x7ff0000022267429 */ /* 0x040fe40000000000 */
[----:B------:R-:W-:-:S08]  /*09e0*/  DSETP.GEU.AND P2, PT, R34, RZ, PT ;  /* 0x000000ff2200722a */ /* 0x000fd00003f4e000 */
[----:B------:R-:W-:Y:S02]  /*09f0*/  FSEL R48, R38, RZ, P2 ;  /* 0x000000ff26307208 */ /* 0x000fe40001000000 */
[----:B------:R-:W-:Y:S01]  /*0a00*/  @!P3 LEA.HI R0, R36, R36, RZ, 0x1 ;  /* 0x000000242400b211 */ /* 0x000fe200078f08ff */
[----:B------:R-:W-:Y:S01]  /*0a10*/  @!P3 IMAD.MOV.U32 R34, RZ, RZ, R42 ;  /* 0x000000ffff22b224 */ /* 0x000fe200078e002a */
[----:B------:R-:W-:Y:S02]  /*0a20*/  FSEL R49, R39, RZ, P2 ;  /* 0x000000ff27317208 */ /* 0x000fe40001000000 */
[----:B------:R-:W-:-:S04]  /*0a30*/  @!P3 SHF.R.S32.HI R35, RZ, 0x1, R0 ;  /* 0x00000001ff23b819 */ /* 0x000fc80000011400 */
[----:B------:R-:W-:Y:S01]  /*0a40*/  @!P3 IADD3 R36, PT, PT, R36, -R35, RZ ;  /* 0x800000232424b210 */ /* 0x000fe20007ffe0ff */
[----:B------:R-:W-:-:S03]  /*0a50*/  @!P3 IMAD R35, R35, 0x100000, R43 ;  /* 0x001000002323b824 */ /* 0x000fc600078e022b */
[----:B------:R-:W-:Y:S01]  /*0a60*/  @!P3 LEA R37, R36, 0x3ff00000, 0x14 ;  /* 0x3ff000002425b811 */ /* 0x000fe200078ea0ff */
[----:B------:R-:W-:-:S06]  /*0a70*/  @!P3 IMAD.MOV.U32 R36, RZ, RZ, RZ ;  /* 0x000000ffff24b224 */ /* 0x000fcc00078e00ff */
[----:B------:R-:W-:-:S11]  /*0a80*/  @!P3 DMUL R48, R34, R36 ;  /* 0x000000242230b228 */ /* 0x000fd60000000000 */
.L_x_4:
[----:B------:R-:W-:Y:S05]  /*0a90*/  BSYNC.RECONVERGENT B0 ;  /* 0x0000000000007941 */ /* 0x000fea0003800200 */
.L_x_3:
[----:B------:R-:W-:Y:S01]  /*0aa0*/  BSSY.RECONVERGENT B0, `(.L_x_5) ;  /* 0x000000a000007945 */ /* 0x000fe20003800200 */
[----:B------:R-:W-:-:S03]  /*0ab0*/  DMUL R48, R48, R10 ;  /* 0x0000000a30307228 */ /* 0x000fc60000000000 */
[----:B------:R-:W-:Y:S08]  /*0ac0*/  @P0 BRA P1, `(.L_x_6) ;  /* 0x00000000001c0947 */ /* 0x000ff00000800000 */
[----:B------:R-:W-:Y:S01]  /*0ad0*/  IMAD.MOV.U32 R39, RZ, RZ, R41 ;  /* 0x000000ffff277224 */ /* 0x000fe200078e0029 */
[----:B------:R-:W-:Y:S01]  /*0ae0*/  MOV R0, 0xb20 ;  /* 0x00000b2000007802 */ /* 0x000fe20000000f00 */
[----:B------:R-:W-:Y:S02]  /*0af0*/  IMAD.MOV.U32 R36, RZ, RZ, R20 ;  /* 0x000000ffff247224 */ /* 0x000fe400078e0014 */
[----:B------:R-:W-:-:S07]  /*0b00*/  IMAD.MOV.U32 R37, RZ, RZ, R21 ;  /* 0x000000ffff257224 */ /* 0x000fce00078e0015 */
[----:B---3-5:R-:W-:Y:S05]  /*0b10*/  CALL.REL.NOINC `($__internal_1_$__cuda_sm20_div_rn_f64_full) ;  /* 0x0000001000c07944 */ /* 0x028fea0003c00000 */
[----:B------:R-:W-:Y:S01]  /*0b20*/  MOV R2, R34 ;  /* 0x0000002200027202 */ /* 0x000fe20000000f00 */
[----:B------:R-:W-:-:S07]  /*0b30*/  IMAD.MOV.U32 R3, RZ, RZ, R35 ;  /* 0x000000ffff037224 */ /* 0x000fce00078e0023 */
.L_x_6:
[----:B------:R-:W-:Y:S05]  /*0b40*/  BSYNC.RECONVERGENT B0 ;  /* 0x0000000000007941 */ /* 0x000fea0003800200 */
.L_x_5:
[----:B------:R-:W-:Y:S01]  /*0b50*/  IMAD.MOV.U32 R36, RZ, RZ, 0x652b82fe ;  /* 0x652b82feff247424 */ /* 0x000fe200078e00ff */
[----:B------:R-:W-:Y:S01]  /*0b60*/  UMOV UR6, 0xfefa39ef ;  /* 0xfefa39ef00067882 */ /* 0x000fe20000000000 */
[----:B------:R-:W-:Y:S01]  /*0b70*/  IMAD.MOV.U32 R37, RZ, RZ, 0x3ff71547 ;  /* 0x3ff71547ff257424 */ /* 0x000fe200078e00ff */
[----:B------:R-:W-:Y:S01]  /*0b80*/  UMOV UR7, 0x3fe62e42 ;  /* 0x3fe62e4200077882 */ /* 0x000fe20000000000 */
[----:B------:R-:W0:Y:S01]  /*0b90*/  MUFU.RCP64H R41, -0.32804989814758300781 ;  /* 0xbfd4fec500297908 */ /* 0x000e220000001800 */
[----:B------:R-:W-:Y:S01]  /*0ba0*/  IMAD.MOV.U32 R40, RZ, RZ, 0x1 ;  /* 0x00000001ff287424 */ /* 0x000fe200078e00ff */
[----:B------:R-:W-:Y:S01]  /*0bb0*/  DADD R46, R6, -R46 ;  /* 0x00000000062e7229 */ /* 0x000fe2000000082e */
[----:B------:R-:W-:Y:S01]  /*0bc0*/  FSETP.GEU.AND P1, PT, |R3|, 4.1917929649353027344, PT ;  /* 0x4086232b0300780b */ /* 0x000fe20003f2e200 */
[----:B------:R-:W-:Y:S01]  /*0bd0*/  DFMA R36, R2, R36, 6.75539944105574400000e+15 ;  /* 0x433800000224742b */ /* 0x000fe20000000024 */
[----:B------:R-:W-:Y:S01]  /*0be0*/  BSSY.RECONVERGENT B0, `(.L_x_7) ;  /* 0x0000040000007945 */ /* 0x000fe20003800200 */
[----:B------:R-:W-:-:S06]  /*0bf0*/  DSETP.GT.AND P0, PT, R32, RZ, PT ;  /* 0x000000ff2000722a */ /* 0x000fcc0003f04000 */
[----:B------:R-:W-:-:S08]  /*0c00*/  DADD R34, R36, -6.75539944105574400000e+15 ;  /* 0xc338000024227429 */ /* 0x000fd00000000000 */
[----:B------:R-:W-:Y:S01]  /*0c10*/  DFMA R38, R34, -UR6, R2 ;  /* 0x8000000622267c2b */ /* 0x000fe20008000002 */
[----:B------:R-:W-:Y:S01]  /*0c20*/  UMOV UR6, 0x3b39803f ;  /* 0x3b39803f00067882 */ /* 0x000fe20000000000 */
[----:B------:R-:W-:-:S06]  /*0c30*/  UMOV UR7, 0x3c7abc9e ;  /* 0x3c7abc9e00077882 */ /* 0x000fcc0000000000 */
[----:B------:R-:W-:Y:S01]  /*0c40*/  DFMA R34, R34, -UR6, R38 ;  /* 0x8000000622227c2b */ /* 0x000fe20008000026 */
[----:B------:R-:W-:Y:S01]  /*0c50*/  UMOV UR6, 0x69ce2bdf ;  /* 0x69ce2bdf00067882 */ /* 0x000fe20000000000 */
[----:B------:R-:W-:Y:S01]  /*0c60*/  IMAD.MOV.U32 R38, RZ, RZ, -0x35dec16 ;  /* 0xfca213eaff267424 */ /* 0x000fe200078e00ff */
[----:B------:R-:W-:Y:S01]  /*0c70*/  UMOV UR7, 0x3e5ade15 ;  /* 0x3e5ade1500077882 */ /* 0x000fe20000000000 */
[----:B------:R-:W-:-:S06]  /*0c80*/  IMAD.MOV.U32 R39, RZ, RZ, 0x3e928af3 ;  /* 0x3e928af3ff277424 */ /* 0x000fcc00078e00ff */
[----:B------:R-:W-:Y:S01]  /*0c90*/  DFMA R38, R34, UR6, R38 ;  /* 0x0000000622267c2b */ /* 0x000fe20008000026 */
        /* <DEDUP_REMOVED lines=10> */
[----:B------:R-:W-:Y:S01]  /*0d40*/  IMAD.MOV.U32 R38, RZ, RZ, 0x6d5cfaae ;  /* 0x6d5cfaaeff267424 */ /* 0x000fe200078e00ff */
[----:B------:R-:W-:Y:S01]  /*0d50*/  MOV R39, 0x3fd4fec5 ;  /* 0x3fd4fec500277802 */ /* 0x000fe20000000f00 */
[----:B------:R-:W-:-:S04]  /*0d60*/  UMOV UR7, 0x3f56c16c ;  /* 0x3f56c16c00077882 */ /* 0x000fc80000000000 */
[----:B------:R-:W-:Y:S01]  /*0d70*/  DFMA R42, R34, R42, UR6 ;  /* 0x00000006222a7e2b */ /* 0x000fe2000800002a */
[----:B------:R-:W-:Y:S01]  /*0d80*/  UMOV UR6, 0x11122322 ;  /* 0x1112232200067882 */ /* 0x000fe20000000000 */
[----:B0-----:R-:W-:Y:S01]  /*0d90*/  DFMA R44, R40, R38, 1 ;  /* 0x3ff00000282c742b */ /* 0x001fe20000000026 */
[----:B------:R-:W-:-:S05]  /*0da0*/  UMOV UR7, 0x3f811111 ;  /* 0x3f81111100077882 */ /* 0x000fca0000000000 */
[----:B------:R-:W-:Y:S01]  /*0db0*/  DFMA R42, R34, R42, UR6 ;  /* 0x00000006222a7e2b */ /* 0x000fe2000800002a */
[----:B------:R-:W-:Y:S01]  /*0dc0*/  UMOV UR6, 0x555502a1 ;  /* 0x555502a100067882 */ /* 0x000fe20000000000 */
[----:B------:R-:W-:Y:S01]  /*0dd0*/  DFMA R44, R44, R44, R44 ;  /* 0x0000002c2c2c722b */ /* 0x000fe2000000002c */
[----:B------:R-:W-:-:S05]  /*0de0*/  UMOV UR7, 0x3fa55555 ;  /* 0x3fa5555500077882 */ /* 0x000fca0000000000 */
[----:B------:R-:W-:Y:S01]  /*0df0*/  DFMA R42, R34, R42, UR6 ;  /* 0x00000006222a7e2b */ /* 0x000fe2000800002a */
[----:B------:R-:W-:Y:S01]  /*0e00*/  UMOV UR6, 0x55555511 ;  /* 0x5555551100067882 */ /* 0x000fe20000000000 */
[----:B------:R-:W-:Y:S01]  /*0e10*/  DFMA R44, R40, R44, R40 ;  /* 0x0000002c282c722b */ /* 0x000fe20000000028 */
[----:B------:R-:W-:Y:S01]  /*0e20*/  UMOV UR7, 0x3fc55555 ;  /* 0x3fc5555500077882 */ /* 0x000fe20000000000 */
[----:B------:R-:W-:-:S04]  /*0e30*/  DMUL R40, R46, R46 ;  /* 0x0000002e2e287228 */ /* 0x000fc80000000000 */
[----:B------:R-:W-:Y:S01]  /*0e40*/  DFMA R42, R34, R42, UR6 ;  /* 0x00000006222a7e2b */ /* 0x000fe2000800002a */
[----:B------:R-:W-:Y:S01]  /*0e50*/  UMOV UR6, 0xb ;  /* 0x0000000b00067882 */ /* 0x000fe20000000000 */
[----:B------:R-:W-:Y:S01]  /*0e60*/  DFMA R54, R44, R38, 1 ;  /* 0x3ff000002c36742b */ /* 0x000fe20000000026 */
[----:B------:R-:W-:-:S05]  /*0e70*/  UMOV UR7, 0x3fe00000 ;  /* 0x3fe0000000077882 */ /* 0x000fca0000000000 */
[----:B------:R-:W-:Y:S02]  /*0e80*/  DFMA R42, R34, R42, UR6 ;  /* 0x00000006222a7e2b */ /* 0x000fe4000800002a */
[----:B------:R-:W-:-:S06]  /*0e90*/  DFMA R54, R44, R54, R44 ;  /* 0x000000362c36722b */ /* 0x000fcc000000002c */
[----:B------:R-:W-:Y:S02]  /*0ea0*/  DFMA R42, R34, R42, 1 ;  /* 0x3ff00000222a742b */ /* 0x000fe4000000002a */
[----:B------:R-:W-:-:S06]  /*0eb0*/  DMUL R44, R40, R54 ;  /* 0x00000036282c7228 */ /* 0x000fcc0000000000 */
[----:B------:R-:W-:Y:S02]  /*0ec0*/  DFMA R42, R34, R42, 1 ;  /* 0x3ff00000222a742b */ /* 0x000fe4000000002a */
[----:B------:R-:W-:-:S08]  /*0ed0*/  DFMA R34, R44, R38, R40 ;  /* 0x000000262c22722b */ /* 0x000fd00000000028 */
[----:B------:R-:W-:Y:S01]  /*0ee0*/  DFMA R34, R54, R34, R44 ;  /* 0x000000223622722b */ /* 0x000fe2000000002c */
[----:B------:R-:W-:Y:S02]  /*0ef0*/  IMAD R39, R36, 0x100000, R43 ;  /* 0x0010000024277824 */ /* 0x000fe400078e022b */
[----:B------:R-:W-:Y:S01]  /*0f00*/  IMAD.MOV.U32 R38, RZ, RZ, R42 ;  /* 0x000000ffff267224 */ /* 0x000fe200078e002a */
[----:B------:R-:W-:Y:S07]  /*0f10*/  @!P1 BRA `(.L_x_8) ;  /* 0x0000000000309947 */ /* 0x000fee0003800000 */
[----:B------:R-:W-:Y:S01]  /*0f20*/  FSETP.GEU.AND P2, PT, |R3|, 4.2275390625, PT ;  /* 0x408748000300780b */ /* 0x000fe20003f4e200 */
[C---:B------:R-:W-:Y:S02]  /*0f30*/  DADD R38, R2.reuse, +INF ;  /* 0x7ff0000002267429 */ /* 0x040fe40000000000 */
[----:B------:R-:W-:-:S08]  /*0f40*/  DSETP.GEU.AND P1, PT, R2, RZ, PT ;  /* 0x000000ff0200722a */ /* 0x000fd00003f2e000 */
[----:B------:R-:W-:Y:S02]  /*0f50*/  FSEL R38, R38, RZ, P1 ;  /* 0x000000ff26267208 */ /* 0x000fe40000800000 */
[----:B------:R-:W-:Y:S02]  /*0f60*/  @!P2 LEA.HI R0, R36, R36, RZ, 0x1 ;  /* 0x000000242400a211 */ /* 0x000fe400078f08ff */
[----:B------:R-:W-:Y:S02]  /*0f70*/  FSEL R39, R39, RZ, P1 ;  /* 0x000000ff27277208 */ /* 0x000fe40000800000 */
[----:B------:R-:W-:-:S05]  /*0f80*/  @!P2 SHF.R.S32.HI R3, RZ, 0x1, R0 ;  /* 0x00000001ff03a819 */ /* 0x000fca0000011400 */
[----:B------:R-:W-:Y:S02]  /*0f90*/  @!P2 IMAD.IADD R2, R36, 0x1, -R3 ;  /* 0x000000012402a824 */ /* 0x000fe400078e0a03 */
[----:B------:R-:W-:-:S03]  /*0fa0*/  @!P2 IMAD R43, R3, 0x100000, R43 ;  /* 0x00100000032ba824 */ /* 0x000fc600078e022b */
[----:B------:R-:W-:Y:S01]  /*0fb0*/  @!P2 LEA R3, R2, 0x3ff00000, 0x14 ;  /* 0x3ff000000203a811 */ /* 0x000fe200078ea0ff */
[----:B------:R-:W-:-:S06]  /*0fc0*/  @!P2 IMAD.MOV.U32 R2, RZ, RZ, RZ ;  /* 0x000000ffff02a224 */ /* 0x000fcc00078e00ff */
[----:B------:R-:W-:-:S11]  /*0fd0*/  @!P2 DMUL R38, R42, R2 ;  /* 0x000000022a26a228 */ /* 0x000fd60000000000 */
.L_x_8:
[----:B------:R-:W-:Y:S05]  /*0fe0*/  BSYNC.RECONVERGENT B0 ;  /* 0x0000000000007941 */ /* 0x000fea0003800200 */
.L_x_7:
[----:B------:R-:W-:Y:S01]  /*0ff0*/  DMUL R38, R38, R10 ;  /* 0x0000000a26267228 */ /* 0x000fe20000000000 */
[----:B------:R-:W-:Y:S01]  /*1000*/  FSEL R3, RZ, 1.875, !P0 ;  /* 0x3ff00000ff037808 */ /* 0x000fe20004000000 */
[----:B------:R-:W-:Y:S01]  /*1010*/  DSETP.GT.AND P0, PT, R46, RZ, PT ;  /* 0x000000ff2e00722a */ /* 0x000fe20003f04000 */
[----:B------:R-:W-:Y:S01]  /*1020*/  MOV R2, RZ ;  /* 0x000000ff00027202 */ /* 0x000fe20000000f00 */
[----:B------:R-:W-:Y:S01]  /*1030*/  FFMA R0, RZ, -1.6640249490737915039, R35 ;  /* 0xbfd4fec5ff007823 */ /* 0x000fe20000000023 */
[----:B------:R-:W-:Y:S01]  /*1040*/  FSETP.GEU.AND P1, PT, |R41|, 6.5827683646048100446e-37, PT ;  /* 0x036000002900780b */ /* 0x000fe20003f2e200 */
[----:B------:R-:W-:Y:S03]  /*1050*/  BSSY.RECONVERGENT B0, `(.L_x_9) ;  /* 0x000000b000007945 */ /* 0x000fe60003800200 */
[----:B------:R-:W-:Y:S01]  /*1060*/  DMUL R38, R38, R2 ;  /* 0x0000000226267228 */ /* 0x000fe20000000000 */
[----:B------:R-:W-:-:S02]  /*1070*/  FSEL R3, RZ, 1.875, !P0 ;  /* 0x3ff00000ff037808 */ /* 0x000fc40004000000 */
[----:B------:R-:W-:-:S05]  /*1080*/  FSETP.GT.AND P0, PT, |R0|, 1.469367938527859385e-39, PT ;  /* 0x001000000000780b */ /* 0x000fca0003f04200 */
[----:B------:R-:W-:-:S08]  /*1090*/  DFMA R48, R48, R2, R38 ;  /* 0x000000023030722b */ /* 0x000fd00000000026 */
[----:B------:R-:W-:Y:S05]  /*10a0*/  @P0 BRA P1, `(.L_x_10) ;  /* 0x0000000000140947 */ /* 0x000fea0000800000 */
[----:B------:R-:W-:Y:S01]  /*10b0*/  IMAD.MOV.U32 R39, RZ, RZ, R41 ;  /* 0x000000ffff277224 */ /* 0x000fe200078e0029 */
[----:B------:R-:W-:Y:S01]  /*10c0*/  MOV R0, 0x1100 ;  /* 0x0000110000007802 */ /* 0x000fe20000000f00 */
[----:B------:R-:W-:Y:S02]  /*10d0*/  IMAD.MOV.U32 R36, RZ, RZ, 0x6d5cfaae ;  /* 0x6d5cfaaeff247424 */ /* 0x000fe400078e00ff */
[----:B------:R-:W-:-:S07]  /*10e0*/  IMAD.MOV.U32 R37, RZ, RZ, -0x402b013b ;  /* 0xbfd4fec5ff257424 */ /* 0x000fce00078e00ff */
[----:B---3-5:R-:W-:Y:S05]  /*10f0*/  CALL.REL.NOINC `($__internal_1_$__cuda_sm20_div_rn_f64_full) ;  /* 0x0000000c00487944 */ /* 0x028fea0003c00000 */
.L_x_10:
[----:B------:R-:W-:Y:S05]  /*1100*/  BSYNC.RECONVERGENT B0 ;  /* 0x0000000000007941 */ /* 0x000fea0003800200 */
.L_x_9:
[----:B------:R-:W-:Y:S01]  /*1110*/  IMAD.MOV.U32 R36, RZ, RZ, 0x652b82fe ;  /* 0x652b82feff247424 */ /* 0x000fe200078e00ff */
[----:B------:R-:W-:Y:S01]  /*1120*/  UMOV UR6, 0xfefa39ef ;  /* 0xfefa39ef00067882 */ /* 0x000fe20000000000 */
[----:B------:R-:W-:Y:S01]  /*1130*/  IMAD.MOV.U32 R37, RZ, RZ, 0x3ff71547 ;  /* 0x3ff71547ff257424 */ /* 0x000fe200078e00ff */
[----:B------:R-:W-:Y:S01]  /*1140*/  UMOV UR7, 0x3fe62e42 ;  /* 0x3fe62e4200077882 */ /* 0x000fe20000000000 */
[----:B------:R-:W0:Y:S01]  /*1150*/  MUFU.RCP64H R43, -0.32804989814758300781 ;  /* 0xbfd4fec5002b7908 */ /* 0x000e220000001800 */
[----:B------:R-:W-:Y:S01]  /*1160*/  IMAD.MOV.U32 R42, RZ, RZ, 0x1 ;  /* 0x00000001ff2a7424 */ /* 0x000fe200078e00ff */
[----:B------:R-:W-:Y:S01]  /*1170*/  DMUL R32, R32, R32 ;  /* 0x0000002020207228 */ /* 0x000fe20000000000 */
[----:B------:R-:W-:Y:S01]  /*1180*/  FSETP.GEU.AND P2, PT, |R35|, 4.1917929649353027344, PT ;  /* 0x4086232b2300780b */ /* 0x000fe20003f4e200 */
[----:B------:R-:W-:Y:S01]  /*1190*/  DFMA R36, R34, R36, 6.75539944105574400000e+15 ;  /* 0x433800002224742b */ /* 0x000fe20000000024 */
[----:B------:R-:W-:Y:S01]  /*11a0*/  BSSY.RECONVERGENT B0, `(.L_x_11) ;  /* 0x0000043000007945 */ /* 0x000fe20003800200 */
[----:B------:R-:W-:-:S06]  /*11b0*/  DSETP.GE.AND P1, PT, R30, RZ, PT ;  /* 0x000000ff1e00722a */ /* 0x000fcc0003f26000 */
[----:B------:R-:W-:-:S08]  /*11c0*/  DADD R38, R36, -6.75539944105574400000e+15 ;  /* 0xc338000024267429 */ /* 0x000fd00000000000 */
[----:B------:R-:W-:Y:S01]  /*11d0*/  DFMA R2, R38, -UR6, R34 ;  /* 0x8000000626027c2b */ /* 0x000fe20008000022 */
[----:B------:R-:W-:Y:S01]  /*11e0*/  UMOV UR6, 0x3b39803f ;  /* 0x3b39803f00067882 */ /* 0x000fe20000000000 */
[----:B------:R-:W-:-:S06]  /*11f0*/  UMOV UR7, 0x3c7abc9e ;  /* 0x3c7abc9e00077882 */ /* 0x000fcc0000000000 */
[----:B------:R-:W-:Y:S01]  /*1200*/  DFMA R38, R38, -UR6, R2 ;  /* 0x8000000626267c2b */ /* 0x000fe20008000002 */
[----:B------:R-:W-:Y:S01]  /*1210*/  UMOV UR6, 0x69ce2bdf ;  /* 0x69ce2bdf00067882 */ /* 0x000fe20000000000 */
[----:B------:R-:W-:Y:S01]  /*1220*/  IMAD.MOV.U32 R2, RZ, RZ, -0x35dec16 ;  /* 0xfca213eaff027424 */ /* 0x000fe200078e00ff */
[----:B------:R-:W-:Y:S01]  /*1230*/  MOV R3, 0x3e928af3 ;  /* 0x3e928af300037802 */ /* 0x000fe20000000f00 */
[----:B------:R-:W-:-:S05]  /*1240*/  UMOV UR7, 0x3e5ade15 ;  /* 0x3e5ade1500077882 */ /* 0x000fca0000000000 */
[----:B------:R-:W-:Y:S01]  /*1250*/  DFMA R2, R38, UR6, R2 ;  /* 0x0000000626027c2b */ /* 0x000fe20008000002 */
[----:B------:R-:W-:Y:S01]  /*1260*/  UMOV UR6, 0x62401315 ;  /* 0x6240131500067882 */ /* 0x000fe20000000000 */
[----:B------:R-:W-:-:S06]  /*1270*/  UMOV UR7, 0x3ec71dee ;  /* 0x3ec71dee00077882 */ /* 0x000fcc0000000000 */
[----:B------:R-:W-:Y:S01]  /*1280*/  DFMA R40, R38, R2, UR6 ;  /* 0x0000000626287e2b */ /* 0x000fe20008000002 */
[----:B------:R-:W-:Y:S01]  /*1290*/  UMOV UR6, 0x7c89eb71 ;  /* 0x7c89eb7100067882 */ /* 0x000fe20000000000 */
[----:B------:R-:W-:Y:S01]  /*12a0*/  IMAD.MOV.U32 R2, RZ, RZ, 0x6d5cfaae ;  /* 0x6d5cfaaeff027424 */ /* 0x000fe200078e00ff */
[----:B------:R-:W-:Y:S01]  /*12b0*/  UMOV UR7, 0x3efa0199 ;  /* 0x3efa019900077882 */ /* 0x000fe20000000000 */
[----:B------:R-:W-:-:S04]  /*12c0*/  IMAD.MOV.U32 R3, RZ, RZ, 0x3fd4fec5 ;  /* 0x3fd4fec5ff037424 */ /* 0x000fc800078e00ff */
        /* <DEDUP_REMOVED lines=11> */
[----:B------:R-:W-:-:S05]  /*1380*/  UMOV UR7, 0x3f811111 ;  /* 0x3f81111100077882 */ /* 0x000fca0000000000 */
[----:B------:R-:W-:Y:S01]  /*1390*/  DFMA R40, R38, R40, UR6 ;  /* 0x0000000626287e2b */ /* 0x000fe20008000028 */
[----:B------:R-:W-:Y:S01]  /*13a0*/  UMOV UR6, 0x555502a1 ;  /* 0x555502a100067882 */ /* 0x000fe20000000000 */
[----:B------:R-:W-:Y:S01]  /*13b0*/  DFMA R42, R44, R2, 1 ;  /* 0x3ff000002c2a742b */ /* 0x000fe20000000002 */
[----:B------:R-:W-:-:S05]  /*13c0*/  UMOV UR7, 0x3fa55555 ;  /* 0x3fa5555500077882 */ /* 0x000fca0000000000 */
[----:B------:R-:W-:Y:S01]  /*13d0*/  DFMA R40, R38, R40, UR6 ;  /* 0x0000000626287e2b */ /* 0x000fe20008000028 */
[----:B------:R-:W-:Y:S01]  /*13e0*/  UMOV UR6, 0x55555511 ;  /* 0x5555551100067882 */ /* 0x000fe20000000000 */
[----:B------:R-:W-:Y:S01]  /*13f0*/  DFMA R44, R44, R42, R44 ;  /* 0x0000002a2c2c722b */ /* 0x000fe2000000002c */
[----:B------:R-:W-:-:S05]  /*1400*/  UMOV UR7, 0x3fc55555 ;  /* 0x3fc5555500077882 */ /* 0x000fca0000000000 */
[----:B------:R-:W-:Y:S01]  /*1410*/  DFMA R40, R38, R40, UR6 ;  /* 0x0000000626287e2b */ /* 0x000fe20008000028 */
[----:B------:R-:W-:Y:S01]  /*1420*/  UMOV UR6, 0xb ;  /* 0x0000000b00067882 */ /* 0x000fe20000000000 */
[----:B------:R-:W-:Y:S01]  /*1430*/  DMUL R42, R44, R32 ;  /* 0x000000202c2a7228 */ /* 0x000fe20000000000 */
[----:B------:R-:W-:-:S05]  /*1440*/  UMOV UR7, 0x3fe00000 ;  /* 0x3fe0000000077882 */ /* 0x000fca0000000000 */
[----:B------:R-:W-:Y:S02]  /*1450*/  DFMA R40, R38, R40, UR6 ;  /* 0x0000000626287e2b */ /* 0x000fe40008000028 */
[----:B------:R-:W-:-:S06]  /*1460*/  DFMA R2, R42, R2, R32 ;  /* 0x000000022a02722b */ /* 0x000fcc0000000020 */
[----:B------:R-:W-:Y:S02]  /*1470*/  DFMA R40, R38, R40, 1 ;  /* 0x3ff000002628742b */ /* 0x000fe40000000028 */
[----:B------:R-:W-:-:S06]  /*1480*/  DFMA R2, R44, R2, R42 ;  /* 0x000000022c02722b */ /* 0x000fcc000000002a */
[----:B------:R-:W-:Y:S01]  /*1490*/  DFMA R40, R38, R40, 1 ;  /* 0x3ff000002628742b */ /* 0x000fe20000000028 */
[----:B------:R-:W-:-:S03]  /*14a0*/  FSEL R38, RZ, 1.875, !P1 ;  /* 0x3ff00000ff267808 */ /* 0x000fc60004800000 */
[----:B------:R-:W-:-:S05]  /*14b0*/  FFMA R0, RZ, -1.6640249490737915039, R3 ;  /* 0xbfd4fec5ff007823 */ /* 0x000fca0000000003 */
[----:B------:R-:W-:Y:S01]  /*14c0*/  FSETP.GT.AND P0, PT, |R0|, 1.469367938527859385e-39, PT ;  /* 0x001000000000780b */ /* 0x000fe20003f04200 */
[----:B------:R-:W-:Y:S02]  /*14d0*/  IMAD R31, R36, 0x100000, R41 ;  /* 0x00100000241f7824 */ /* 0x000fe400078e0229 */
[----:B------:R-:W-:Y:S01]  /*14e0*/  IMAD.MOV.U32 R30, RZ, RZ, R40 ;  /* 0x000000ffff1e7224 */ /* 0x000fe200078e0028 */
[----:B------:R-:W-:Y:S09]  /*14f0*/  @!P2 BRA `(.L_x_12) ;  /* 0x000000000034a947 */ /* 0x000ff20003800000 */
[----:B------:R-:W-:Y:S01]  /*1500*/  FSETP.GEU.AND P2, PT, |R35|, 4.2275390625, PT ;  /* 0x408748002300780b */ /* 0x000fe20003f4e200 */
[C---:B------:R-:W-:Y:S02]  /*1510*/  DADD R30, R34.reuse, +INF ;  /* 0x7ff00000221e7429 */ /* 0x040fe40000000000 */
[----:B------:R-:W-:-:S08]  /*1520*/  DSETP.GEU.AND P1, PT, R34, RZ, PT ;  /* 0x000000ff2200722a */ /* 0x000fd00003f2e000 */
[----:B------:R-:W-:Y:S02]  /*1530*/  FSEL R30, R30, RZ, P1 ;  /* 0x000000ff1e1e7208 */ /* 0x000fe40000800000 */
[----:B------:R-:W-:Y:S01]  /*1540*/  @!P2 LEA.HI R0, R36, R36, RZ, 0x1 ;  /* 0x000000242400a211 */ /* 0x000fe200078f08ff */
[----:B------:R-:W-:Y:S01]  /*1550*/  @!P2 IMAD.MOV.U32 R34, RZ, RZ, R40 ;  /* 0x000000ffff22a224 */ /* 0x000fe200078e0028 */
[----:B------:R-:W-:Y:S02]  /*1560*/  FSEL R31, R31, RZ, P1 ;  /* 0x000000ff1f1f7208 */ /* 0x000fe40000800000 */
[----:B------:R-:W-:-:S05]  /*1570*/  @!P2 SHF.R.S32.HI R35, RZ, 0x1, R0 ;  /* 0x00000001ff23a819 */ /* 0x000fca0000011400 */
[----:B------:R-:W-:Y:S01]  /*1580*/  @!P2 IMAD.IADD R36, R36, 0x1, -R35 ;  /* 0x000000012424a824 */ /* 0x000fe200078e0a23 */
[----:B------:R-:W-:-:S04]  /*1590*/  @!P2 LEA R35, R35, R41, 0x14 ;  /* 0x000000292323a211 */ /* 0x000fc800078ea0ff */
[----:B------:R-:W-:Y:S01]  /*15a0*/  @!P2 LEA R37, R36, 0x3ff00000, 0x14 ;  /* 0x3ff000002425a811 */ /* 0x000fe200078ea0ff */
[----:B------:R-:W-:-:S06]  /*15b0*/  @!P2 IMAD.MOV.U32 R36, RZ, RZ, RZ ;  /* 0x000000ffff24a224 */ /* 0x000fcc00078e00ff */
[----:B------:R-:W-:-:S11]  /*15c0*/  @!P2 DMUL R30, R34, R36 ;  /* 0x00000024221ea228 */ /* 0x000fd60000000000 */
.L_x_12:
[----:B------:R-:W-:Y:S05]  /*15d0*/  BSYNC.RECONVERGENT B0 ;  /* 0x0000000000007941 */ /* 0x000fea0003800200 */
.L_x_11:
[----:B------:R-:W-:Y:S01]  /*15e0*/  FSETP.GEU.AND P1, PT, |R33|, 6.5827683646048100446e-37, PT ;  /* 0x036000002100780b */ /* 0x000fe20003f2e200 */
[----:B------:R-:W-:Y:S01]  /*15f0*/  IMAD.MOV.U32 R34, RZ, RZ, RZ ;  /* 0x000000ffff227224 */ /* 0x000fe200078e00ff */
[----:B------:R-:W-:Y:S01]  /*1600*/  BSSY.RECONVERGENT B0, `(.L_x_13) ;  /* 0x000000c000007945 */ /* 0x000fe20003800200 */
[----:B------:R-:W-:-:S06]  /*1610*/  IMAD.MOV.U32 R35, RZ, RZ, R38 ;  /* 0x000000ffff237224 */ /* 0x000fcc00078e0026 */
[----:B------:R-:W-:-:S04]  /*1620*/  DMUL R30, R30, R34 ;  /* 0x000000221e1e7228 */ /* 0x000fc80000000000 */
[----:B------:R-:W-:Y:S07]  /*1630*/  @P0 BRA P1, `(.L_x_14) ;  /* 0x0000000000200947 */ /* 0x000fee0000800000 */
[----:B------:R-:W-:Y:S01]  /*1640*/  IMAD.MOV.U32 R40, RZ, RZ, R32 ;  /* 0x000000ffff287224 */ /* 0x000fe200078e0020 */
[----:B------:R-:W-:Y:S01]  /*1650*/  MOV R36, 0x6d5cfaae ;  /* 0x6d5cfaae00247802 */ /* 0x000fe20000000f00 */
[----:B------:R-:W-:Y:S01]  /*1660*/  IMAD.MOV.U32 R39, RZ, RZ, R33 ;  /* 0x000000ffff277224 */ /* 0x000fe200078e0021 */
[----:B------:R-:W-:Y:S01]  /*1670*/  MOV R0, 0x16a0 ;  /* 0x000016a000007802 */ /* 0x000fe20000000f00 */
[----:B------:R-:W-:-:S07]  /*1680*/  IMAD.MOV.U32 R37, RZ, RZ, -0x402b013b ;  /* 0xbfd4fec5ff257424 */ /* 0x000fce00078e00ff */
[----:B---3-5:R-:W-:Y:S05]  /*1690*/  CALL.REL.NOINC `($__internal_1_$__cuda_sm20_div_rn_f64_full) ;  /* 0x0000000400e07944 */ /* 0x028fea0003c00000 */
[----:B------:R-:W-:Y:S02]  /*16a0*/  IMAD.MOV.U32 R2, RZ, RZ, R34 ;  /* 0x000000ffff027224 */ /* 0x000fe400078e0022 */
[----:B------:R-:W-:-:S07]  /*16b0*/  IMAD.MOV.U32 R3, RZ, RZ, R35 ;  /* 0x000000ffff037224 */ /* 0x000fce00078e0023 */
.L_x_14:
[----:B------:R-:W-:Y:S05]  /*16c0*/  BSYNC.RECONVERGENT B0 ;  /* 0x0000000000007941 */ /* 0x000fea0003800200 */
.L_x_13:
[----:B------:R-:W-:Y:S01]  /*16d0*/  IMAD.MOV.U32 R32, RZ, RZ, 0x652b82fe ;  /* 0x652b82feff207424 */ /* 0x000fe200078e00ff */
[----:B------:R-:W-:Y:S01]  /*16e0*/  UMOV UR6, 0xfefa39ef ;  /* 0xfefa39ef00067882 */ /* 0x000fe20000000000 */
[----:B------:R-:W-:Y:S01]  /*16f0*/  IMAD.MOV.U32 R33, RZ, RZ, 0x3ff71547 ;  /* 0x3ff71547ff217424 */ /* 0x000fe200078e00ff */
[----:B------:R-:W-:Y:S01]  /*1700*/  UMOV UR7, 0x3fe62e42 ;  /* 0x3fe62e4200077882 */ /* 0x000fe20000000000 */
[----:B------:R-:W-:Y:S01]  /*1710*/  FSETP.GEU.AND P0, PT, |R3|, 4.1917929649353027344, PT ;  /* 0x4086232b0300780b */ /* 0x000fe20003f0e200 */
[----:B------:R-:W-:Y:S03]  /*1720*/  BSSY.RECONVERGENT B0, `(.L_x_15) ;  /* 0x0000036000007945 */ /* 0x000fe60003800200 */
[----:B------:R-:W-:-:S08]  /*1730*/  DFMA R32, R2, R32, 6.75539944105574400000e+15 ;  /* 0x433800000220742b */ /* 0x000fd00000000020 */
        /* <DEDUP_REMOVED lines=33> */
[----:B------:R-:W-:-:S08]  /*1950*/  DFMA R36, R34, R36, UR6 ;  /* 0x0000000622247e2b */ /* 0x000fd00008000024 */
[----:B------:R-:W-:-:S08]  /*1960*/  DFMA R36, R34, R36, 1 ;  /* 0x3ff000002224742b */ /* 0x000fd00000000024 */
[----:B------:R-:W-:-:S10]  /*1970*/  DFMA R36, R34, R36, 1 ;  /* 0x3ff000002224742b */ /* 0x000fd40000000024 */
        /* <DEDUP_REMOVED lines=11> */
[----:B------:R-:W-:Y:S02]  /*1a30*/  @!P1 IMAD.IADD R32, R32, 0x1, -R3 ;  /* 0x0000000120209824 */ /* 0x000fe400078e0a03 */
[----:B------:R-:W-:-:S03]  /*1a40*/  @!P1 IMAD R3, R3, 0x100000, R37 ;  /* 0x0010000003039824 */ /* 0x000fc600078e0225 */
[----:B------:R-:W-:Y:S02]  /*1a50*/  @!P1 LEA R33, R32, 0x3ff00000, 0x14 ;  /* 0x3ff0000020219811 */ /* 0x000fe400078ea0ff */
[----:B------:R-:W-:-:S06]  /*1a60*/  @!P1 MOV R32, RZ ;  /* 0x000000ff00209202 */ /* 0x000fcc0000000f00 */
[----:B------:R-:W-:-:S11]  /*1a70*/  @!P1 DMUL R34, R2, R32 ;  /* 0x0000002002229228 */ /* 0x000fd60000000000 */
.L_x_16:
[----:B------:R-:W-:Y:S05]  /*1a80*/  BSYNC.RECONVERGENT B0 ;  /* 0x0000000000007941 */ /* 0x000fea0003800200 */
.L_x_15:
[----:B-----5:R-:W-:Y:S01]  /*1a90*/  DFMA R28, -R4, R24, R28 ;  /* 0x00000018041c722b */ /* 0x020fe2000000011c */
[----:B---3--:R-:W-:Y:S01]  /*1aa0*/  IMAD.WIDE R2, R53, 0x8, R14 ;  /* 0x0000000835027825 */ /* 0x008fe200078e020e */
[----:B------:R-:W-:Y:S01]  /*1ab0*/  DSETP.GEU.AND P0, PT, R26, RZ, PT ;  /* 0x000000ff1a00722a */ /* 0x000fe20003f0e000 */
[----:B------:R-:W-:Y:S02]  /*1ac0*/  UISETP.GT.U32.AND UP0, UPT, UR10, 0x1, UPT ;  /* 0x000000010a00788c */ /* 0x000fe4000bf04070 */
[----:B------:R-:W-:Y:S01]  /*1ad0*/  IMAD.MOV.U32 R26, RZ, RZ, RZ ;  /* 0x000000ffff1a7224 */ /* 0x000fe200078e00ff */
[----:B------:R-:W-:Y:S01]  /*1ae0*/  UIADD3 UR10, UPT, UPT, UR10, -0x1, URZ ;  /* 0xffffffff0a0a7890 */ /* 0x000fe2000fffe0ff */
[----:B------:R-:W-:Y:S01]  /*1af0*/  VIADD R51, R51, -UR4 ;  /* 0x8000000433337c36 */ /* 0x000fe20008000000 */
[----:B------:R-:W-:Y:S01]  /*1b00*/  DADD R28, R28, R22 ;  /* 0x000000001c1c7229 */ /* 0x000fe20000000016 */
[----:B------:R-:W-:Y:S01]  /*1b10*/  FSEL R27, RZ, 1.875, P0 ;  /* 0x3ff00000ff1b7808 */ /* 0x000fe20000000000 */
[----:B------:R-:W-:-:S05]  /*1b20*/  VIADD R53, R53, -UR4 ;  /* 0x8000000435357c36 */ /* 0x000fca0008000000 */
[----:B------:R-:W-:Y:S02]  /*1b30*/  DFMA R30, R34, R26, R30 ;  /* 0x0000001a221e722b */ /* 0x000fe4000000001e */
[----:B------:R-:W-:-:S06]  /*1b40*/  DFMA R24, R48, R28, R24 ;  /* 0x0000001c3018722b */ /* 0x000fcc0000000018 */
[----:B------:R-:W-:Y:S01]  /*1b50*/  DFMA R22, R30, -R28, R22 ;  /* 0x8000001c1e16722b */ /* 0x000fe20000000016 */
[----:B------:R1:W-:Y:S01]  /*1b60*/  STG.E.64 desc[UR8][R2.64], R24 ;  /* 0x0000001802007986 */ /* 0x0003e2000c101b08 */
[----:B------:R-:W-:Y:S09]  /*1b70*/  BRA.U UP0, `(.L_x_17) ;  /* 0xffffffe900247547 */ /* 0x000ff2000b83ffff */
[----:B------:R-:W-:Y:S05]  /*1b80*/  EXIT ;  /* 0x000000000000794d */ /* 0x000fea0003800000 */
        .weak           $__internal_0_$__cuda_sm20_dblrcp_rn_slowpath_v3
        .type           $__internal_0_$__cuda_sm20_dblrcp_rn_slowpath_v3,@function
        .size           $__internal_0_$__cuda_sm20_dblrcp_rn_slowpath_v3,($__internal_1_$__cuda_sm20_div_rn_f64_full - $__internal_0_$__cuda_sm20_dblrcp_rn_slowpath_v3)
$__internal_0_$__cuda_sm20_dblrcp_rn_slowpath_v3:
[----:B------:R-:W-:-:S14]  /*1b90*/  DSETP.GTU.AND P0, PT, |R4|, +INF , PT ;  /* 0x7ff000000400742a */ /* 0x000fdc0003f0c200 */
[----:B------:R-:W-:Y:S05]  /*1ba0*/  @P0 BRA `(.L_x_18) ;  /* 0x0000000000800947 */ /* 0x000fea0003800000 */
[----:B------:R-:W-:-:S05]  /*1bb0*/  LOP3.LUT R0, R5, 0x7fffffff, RZ, 0xc0, !PT ;  /* 0x7fffffff05007812 */ /* 0x000fca00078ec0ff */
[----:B------:R-:W-:-:S05]  /*1bc0*/  VIADD R10, R0, 0xffffffff ;  /* 0xffffffff000a7836 */ /* 0x000fca0000000000 */
[----:B------:R-:W-:-:S13]  /*1bd0*/  ISETP.GE.U32.AND P0, PT, R10, 0x7fefffff, PT ;  /* 0x7fefffff0a00780c */ /* 0x000fda0003f06070 */
[----:B------:R-:W-:Y:S01]  /*1be0*/  @P0 LOP3.LUT R11, R5, 0x7ff00000, RZ, 0x3c, !PT ;  /* 0x7ff00000050b0812 */ /* 0x000fe200078e3cff */
[----:B------:R-:W-:Y:S01]  /*1bf0*/  @P0 IMAD.MOV.U32 R10, RZ, RZ, RZ ;  /* 0x000000ffff0a0224 */ /* 0x000fe200078e00ff */
[----:B------:R-:W-:Y:S06]  /*1c00*/  @P0 BRA `(.L_x_19) ;  /* 0x0000000000700947 */ /* 0x000fec0003800000 */
[----:B------:R-:W-:-:S13]  /*1c10*/  ISETP.GE.U32.AND P0, PT, R0, 0x1000001, PT ;  /* 0x010000010000780c */ /* 0x000fda0003f06070 */
[----:B------:R-:W-:Y:S05]  /*1c20*/  @!P0 BRA `(.L_x_20) ;  /* 0x0000000000388947 */ /* 0x000fea0003800000 */
[----:B------:R-:W-:Y:S01]  /*1c30*/  IADD3 R11, PT, PT, R5, -0x3fe00000, RZ ;  /* 0xc0200000050b7810 */ /* 0x000fe20007ffe0ff */
[----:B------:R-:W-:Y:S02]  /*1c40*/  IMAD.MOV.U32 R10, RZ, RZ, R4 ;  /* 0x000000ffff0a7224 */ /* 0x000fe400078e0004 */
[----:B------:R-:W-:Y:S01]  /*1c50*/  IMAD.MOV.U32 R12, RZ, RZ, R15 ;  /* 0x000000ffff0c7224 */ /* 0x000fe200078e000f */
[----:B------:R-:W0:Y:S05]  /*1c60*/  MUFU.RCP64H R13, R11 ;  /* 0x0000000b000d7308 */ /* 0x000e2a0000001800 */
[----:B0-----:R-:W-:-:S08]  /*1c70*/  DFMA R14, -R10, R12, 1 ;  /* 0x3ff000000a0e742b */ /* 0x001fd0000000010c */
[----:B------:R-:W-:-:S08]  /*1c80*/  DFMA R14, R14, R14, R14 ;  /* 0x0000000e0e0e722b */ /* 0x000fd0000000000e */
[----:B------:R-:W-:-:S08]  /*1c90*/  DFMA R14, R12, R14, R12 ;  /* 0x0000000e0c0e722b */ /* 0x000fd0000000000c */
[----:B------:R-:W-:-:S08]  /*1ca0*/  DFMA R12, -R10, R14, 1 ;  /* 0x3ff000000a0c742b */ /* 0x000fd0000000010e */
[----:B------:R-:W-:-:S08]  /*1cb0*/  DFMA R12, R14, R12, R14 ;  /* 0x0000000c0e0c722b */ /* 0x000fd0000000000e */
[----:B------:R-:W-:-:S08]  /*1cc0*/  DMUL R12, R12, 2.2250738585072013831e-308 ;  /* 0x001000000c0c7828 */ /* 0x000fd00000000000 */
[----:B------:R-:W-:-:S08]  /*1cd0*/  DFMA R14, -R4, R12, 1 ;  /* 0x3ff00000040e742b */ /* 0x000fd0000000010c */
[----:B------:R-:W-:-:S08]  /*1ce0*/  DFMA R14, R14, R14, R14 ;  /* 0x0000000e0e0e722b */ /* 0x000fd0000000000e */
[----:B------:R-:W-:Y:S01]  /*1cf0*/  DFMA R10, R12, R14, R12 ;  /* 0x0000000e0c0a722b */ /* 0x000fe2000000000c */
[----:B------:R-:W-:Y:S10]  /*1d00*/  BRA `(.L_x_19) ;  /* 0x0000000000307947 */ /* 0x000ff40003800000 */
.L_x_20:
[----:B------:R-:W-:Y:S01]  /*1d10*/  DMUL R12, R4, 8.11296384146066816958e+31 ;  /* 0x46900000040c7828 */ /* 0x000fe20000000000 */
[----:B------:R-:W-:-:S05]  /*1d20*/  IMAD.MOV.U32 R10, RZ, RZ, R15 ;  /* 0x000000ffff0a7224 */ /* 0x000fca00078e000f */
[----:B------:R-:W0:Y:S02]  /*1d30*/  MUFU.RCP64H R11, R13 ;  /* 0x0000000d000b7308 */ /* 0x000e240000001800 */
[----:B0-----:R-:W-:-:S08]  /*1d40*/  DFMA R14, -R12, R10, 1 ;  /* 0x3ff000000c0e742b */ /* 0x001fd0000000010a */
[----:B------:R-:W-:-:S08]  /*1d50*/  DFMA R14, R14, R14, R14 ;  /* 0x0000000e0e0e722b */ /* 0x000fd0000000000e */
[----:B------:R-:W-:-:S08]  /*1d60*/  DFMA R14, R10, R14, R10 ;  /* 0x0000000e0a0e722b */ /* 0x000fd0000000000a */
[----:B------:R-:W-:-:S08]  /*1d70*/  DFMA R10, -R12, R14, 1 ;  /* 0x3ff000000c0a742b */ /* 0x000fd0000000010e */
[----:B------:R-:W-:-:S08]  /*1d80*/  DFMA R10, R14, R10, R14 ;  /* 0x0000000a0e0a722b */ /* 0x000fd0000000000e */
[----:B------:R-:W-:Y:S01]  /*1d90*/  DMUL R10, R10, 8.11296384146066816958e+31 ;  /* 0x469000000a0a7828 */ /* 0x000fe20000000000 */
[----:B------:R-:W-:Y:S10]  /*1da0*/  BRA `(.L_x_19) ;  /* 0x0000000000087947 */ /* 0x000ff40003800000 */
.L_x_18:
[----:B------:R-:W-:Y:S01]  /*1db0*/  LOP3.LUT R11, R5, 0x80000, RZ, 0xfc, !PT ;  /* 0x00080000050b7812 */ /* 0x000fe200078efcff */
[----:B------:R-:W-:-:S07]  /*1dc0*/  IMAD.MOV.U32 R10, RZ, RZ, R4 ;  /* 0x000000ffff0a7224 */ /* 0x000fce00078e0004 */
.L_x_19:
[----:B------:R-:W-:Y:S01]  /*1dd0*/  IMAD.MOV.U32 R0, RZ, RZ, R10 ;  /* 0x000000ffff007224 */ /* 0x000fe200078e000a */
[----:B------:R-:W-:Y:S01]  /*1de0*/  MOV R13, R11 ;  /* 0x0000000b000d7202 */ /* 0x000fe20000000f00 */
[----:B------:R-:W-:Y:S02]  /*1df0*/  IMAD.MOV.U32 R10, RZ, RZ, R2 ;  /* 0x000000ffff0a7224 */ /* 0x000fe400078e0002 */
[----:B------:R-:W-:-:S04]  /*1e00*/  IMAD.MOV.U32 R11, RZ, RZ, 0x0 ;  /* 0x00000000ff0b7424 */ /* 0x000fc800078e00ff */
[----:B------:R-:W-:Y:S05]  /*1e10*/  RET.REL.NODEC R10 `(backward_kernel_fp64) ;  /* 0xffffffe00a787950 */ /* 0x000fea0003c3ffff */
        .weak           $__internal_1_$__cuda_sm20_div_rn_f64_full
        .type           $__internal_1_$__cuda_sm20_div_rn_f64_full,@function
        .size           $__internal_1_$__cuda_sm20_div_rn_f64_full,(.L_x_88 - $__internal_1_$__cuda_sm20_div_rn_f64_full)
$__internal_1_$__cuda_sm20_div_rn_f64_full:
[C---:B------:R-:W-:Y:S01]  /*1e20*/  FSETP.GEU.AND P0, PT, |R37|.reuse, 1.469367938527859385e-39, PT ;  /* 0x001000002500780b */ /* 0x040fe20003f0e200 */
[----:B------:R-:W-:Y:S01]  /*1e30*/  IMAD.MOV.U32 R38, RZ, RZ, R40 ;  /* 0x000000ffff267224 */ /* 0x000fe200078e0028 */
[----:B------:R-:W-:Y:S01]  /*1e40*/  LOP3.LUT R34, R37, 0x800fffff, RZ, 0xc0, !PT ;  /* 0x800fffff25227812 */ /* 0x000fe200078ec0ff */
[----:B------:R-:W-:Y:S01]  /*1e50*/  IMAD.MOV.U32 R40, RZ, RZ, 0x1 ;  /* 0x00000001ff287424 */ /* 0x000fe200078e00ff */
[C---:B------:R-:W-:Y:S01]  /*1e60*/  FSETP.GEU.AND P2, PT, |R39|.reuse, 1.469367938527859385e-39, PT ;  /* 0x001000002700780b */ /* 0x040fe20003f4e200 */
[----:B------:R-:W-:Y:S01]  /*1e70*/  BSSY.RECONVERGENT B1, `(.L_x_21) ;  /* 0x0000053000017945 */ /* 0x000fe20003800200 */
[----:B------:R-:W-:Y:S01]  /*1e80*/  LOP3.LUT R35, R34, 0x3ff00000, RZ, 0xfc, !PT ;  /* 0x3ff0000022237812 */ /* 0x000fe200078efcff */
[----:B------:R-:W-:Y:S01]  /*1e90*/  IMAD.MOV.U32 R34, RZ, RZ, R36 ;  /* 0x000000ffff227224 */ /* 0x000fe200078e0024 */
[----:B------:R-:W-:Y:S02]  /*1ea0*/  LOP3.LUT R50, R39, 0x7ff00000, RZ, 0xc0, !PT ;  /* 0x7ff0000027327812 */ /* 0x000fe400078ec0ff */
[----:B------:R-:W-:-:S02]  /*1eb0*/  MOV R52, 0x1ca00000 ;  /* 0x1ca0000000347802 */ /* 0x000fc40000000f00 */
[C---:B------:R-:W-:Y:S01]  /*1ec0*/  LOP3.LUT R55, R37.reuse, 0x7ff00000, RZ, 0xc0, !PT ;  /* 0x7ff0000025377812 */ /* 0x040fe200078ec0ff */
[----:B------:R-:W-:Y:S01]  /*1ed0*/  @!P0 DMUL R34, R36, 8.98846567431157953865e+307 ;  /* 0x7fe0000024228828 */ /* 0x000fe20000000000 */
[----:B------:R-:W-:Y:S02]  /*1ee0*/  IMAD.MOV.U32 R54, RZ, RZ, R50 ;  /* 0x000000ffff367224 */ /* 0x000fe400078e0032 */
[C---:B------:R-:W-:Y:S02]  /*1ef0*/  ISETP.GE.U32.AND P1, PT, R50.reuse, R55, PT ;  /* 0x000000373200720c */ /* 0x040fe40003f26070 */
[----:B------:R-:W-:Y:S01]  /*1f00*/  @!P2 LOP3.LUT R43, R37, 0x7ff00000, RZ, 0xc0, !PT ;  /* 0x7ff00000252ba812 */ /* 0x000fe200078ec0ff */
[----:B------:R-:W0:Y:S03]  /*1f10*/  MUFU.RCP64H R41, R35 ;  /* 0x0000002300297308 */ /* 0x000e260000001800 */
[----:B------:R-:W-:-:S02]  /*1f20*/  @!P2 ISETP.GE.U32.AND P3, PT, R50, R43, PT ;  /* 0x0000002b3200a20c */ /* 0x000fc40003f66070 */
[----:B------:R-:W-:Y:S02]  /*1f30*/  @!P0 LOP3.LUT R55, R35, 0x7ff00000, RZ, 0xc0, !PT ;  /* 0x7ff0000023378812 */ /* 0x000fe400078ec0ff */
[----:B------:R-:W-:-:S04]  /*1f40*/  @!P2 SEL R43, R52, 0x63400000, !P3 ;  /* 0x63400000342ba807 */ /* 0x000fc80005800000 */
[----:B------:R-:W-:-:S04]  /*1f50*/  @!P2 LOP3.LUT R44, R43, 0x80000000, R39, 0xf8, !PT ;  /* 0x800000002b2ca812 */ /* 0x000fc800078ef827 */
[----:B------:R-:W-:Y:S01]  /*1f60*/  @!P2 LOP3.LUT R45, R44, 0x100000, RZ, 0xfc, !PT ;  /* 0x001000002c2da812 */ /* 0x000fe200078efcff */
[----:B------:R-:W-:Y:S01]  /*1f70*/  @!P2 IMAD.MOV.U32 R44, RZ, RZ, RZ ;  /* 0x000000ffff2ca224 */ /* 0x000fe200078e00ff */
[----:B0-----:R-:W-:-:S08]  /*1f80*/  DFMA R2, R40, -R34, 1 ;  /* 0x3ff000002802742b */ /* 0x001fd00000000822 */
[----:B------:R-:W-:-:S08]  /*1f90*/  DFMA R2, R2, R2, R2 ;  /* 0x000000020202722b */ /* 0x000fd00000000002 */
[----:B------:R-:W-:Y:S01]  /*1fa0*/  DFMA R40, R40, R2, R40 ;  /* 0x000000022828722b */ /* 0x000fe20000000028 */
[----:B------:R-:W-:Y:S01]  /*1fb0*/  SEL R3, R52, 0x63400000, !P1 ;  /* 0x6340000034037807 */ /* 0x000fe20004800000 */
[----:B------:R-:W-:-:S03]  /*1fc0*/  IMAD.MOV.U32 R2, RZ, RZ, R38 ;  /* 0x000000ffff027224 */ /* 0x000fc600078e0026 */
[----:B------:R-:W-:-:S03]  /*1fd0*/  LOP3.LUT R3, R3, 0x800fffff, R39, 0xf8, !PT ;  /* 0x800fffff03037812 */ /* 0x000fc600078ef827 */
[----:B------:R-:W-:-:S03]  /*1fe0*/  DFMA R42, R40, -R34, 1 ;  /* 0x3ff00000282a742b */ /* 0x000fc60000000822 */
[----:B------:R-:W-:-:S05]  /*1ff0*/  @!P2 DFMA R2, R2, 2, -R44 ;  /* 0x400000000202a82b */ /* 0x000fca000000082c */
[----:B------:R-:W-:-:S05]  /*2000*/  DFMA R42, R40, R42, R40 ;  /* 0x0000002a282a722b */ /* 0x000fca0000000028 */
[----:B------:R-:W-:-:S03]  /*2010*/  @!P2 LOP3.LUT R54, R3, 0x7ff00000, RZ, 0xc0, !PT ;  /* 0x7ff000000336a812 */ /* 0x000fc600078ec0ff */
[----:B------:R-:W-:Y:S02]  /*2020*/  DMUL R40, R42, R2 ;  /* 0x000000022a287228 */ /* 0x000fe40000000000 */
[----:B------:R-:W-:-:S05]  /*2030*/  VIADD R56, R54, 0xffffffff ;  /* 0xffffffff36387836 */ /* 0x000fca0000000000 */
[----:B------:R-:W-:Y:S01]  /*2040*/  ISETP.GT.U32.AND P0, PT, R56, 0x7feffffe, PT ;  /* 0x7feffffe3800780c */ /* 0x000fe20003f04070 */
[----:B------:R-:W-:Y:S01]  /*2050*/  VIADD R56, R55, 0xffffffff ;  /* 0xffffffff37387836 */ /* 0x000fe20000000000 */
[----:B------:R-:W-:-:S04]  /*2060*/  DFMA R44, R40, -R34, R2 ;  /* 0x80000022282c722b */ /* 0x000fc80000000002 */
[----:B------:R-:W-:-:S04]  /*2070*/  ISETP.GT.U32.OR P0, PT, R56, 0x7feffffe, P0 ;  /* 0x7feffffe3800780c */ /* 0x000fc80000704470 */
[----:B------:R-:W-:-:S09]  /*2080*/  DFMA R44, R42, R44, R40 ;  /* 0x0000002c2a2c722b */ /* 0x000fd20000000028 */
[----:B------:R-:W-:Y:S05]  /*2090*/  @P0 BRA `(.L_x_22) ;  /* 0x00000000006c0947 */ /* 0x000fea0003800000 */
[----:B------:R-:W-:Y:S01]  /*20a0*/  LOP3.LUT R39, R37, 0x7ff00000, RZ, 0xc0, !PT ;  /* 0x7ff0000025277812 */ /* 0x000fe200078ec0ff */
[----:B------:R-:W-:-:S03]  /*20b0*/  IMAD.MOV.U32 R42, RZ, RZ, RZ ;  /* 0x000000ffff2a7224 */ /* 0x000fc600078e00ff */
[CC--:B------:R-:W-:Y:S02]  /*20c0*/  VIADDMNMX R38, R50.reuse, -R39.reuse, 0xb9600000, !PT ;  /* 0xb960000032267446 */ /* 0x0c0fe40007800927 */
[----:B------:R-:W-:Y:S02]  /*20d0*/  ISETP.GE.U32.AND P0, PT, R50, R39, PT ;  /* 0x000000273200720c */ /* 0x000fe40003f06070 */
[----:B------:R-:W-:Y:S02]  /*20e0*/  VIMNMX R38, PT, PT, R38, 0x46a00000, PT ;  /* 0x46a0000026267848 */ /* 0x000fe40003fe0100 */
[----:B------:R-:W-:-:S04]  /*20f0*/  SEL R39, R52, 0x63400000, !P0 ;  /* 0x6340000034277807 */ /* 0x000fc80004000000 */
[----:B------:R-:W-:-:S05]  /*2100*/  IADD3 R38, PT, PT, -R39, R38, RZ ;  /* 0x0000002627267210 */ /* 0x000fca0007ffe1ff */
[----:B------:R-:W-:-:S06]  /*2110*/  VIADD R43, R38, 0x7fe00000 ;  /* 0x7fe00000262b7836 */ /* 0x000fcc0000000000 */
[----:B------:R-:W-:-:S10]  /*2120*/  DMUL R40, R44, R42 ;  /* 0x0000002a2c287228 */ /* 0x000fd40000000000 */
[----:B------:R-:W-:-:S13]  /*2130*/  FSETP.GTU.AND P0, PT, |R41|, 1.469367938527859385e-39, PT ;  /* 0x001000002900780b */ /* 0x000fda0003f0c200 */
[----:B------:R-:W-:Y:S05]  /*2140*/  @P0 BRA `(.L_x_23) ;  /* 0x0000000000940947 */ /* 0x000fea0003800000 */
[----:B------:R-:W-:Y:S01]  /*2150*/  DFMA R2, R44, -R34, R2 ;  /* 0x800000222c02722b */ /* 0x000fe20000000002 */
[----:B------:R-:W-:-:S09]  /*2160*/  IMAD.MOV.U32 R42, RZ, RZ, RZ ;  /* 0x000000ffff2a7224 */ /* 0x000fd200078e00ff */
[C---:B------:R-:W-:Y:S02]  /*2170*/  FSETP.NEU.AND P0, PT, R3.reuse, RZ, PT ;  /* 0x000000ff0300720b */ /* 0x040fe40003f0d000 */
[----:B------:R-:W-:-:S04]  /*2180*/  LOP3.LUT R37, R3, 0x80000000, R37, 0x48, !PT ;  /* 0x8000000003257812 */ /* 0x000fc800078e4825 */
[----:B------:R-:W-:-:S07]  /*2190*/  LOP3.LUT R43, R37, R43, RZ, 0xfc, !PT ;  /* 0x0000002b252b7212 */ /* 0x000fce00078efcff */
[----:B------:R-:W-:Y:S05]  /*21a0*/  @!P0 BRA `(.L_x_23) ;  /* 0x00000000007c8947 */ /* 0x000fea0003800000 */
[----:B------:R-:W-:Y:S01]  /*21b0*/  IMAD.MOV R3, RZ, RZ, -R38 ;  /* 0x000000ffff037224 */ /* 0x000fe200078e0a26 */
[----:B------:R-:W-:Y:S01]  /*21c0*/  DMUL.RP R42, R44, R42 ;  /* 0x0000002a2c2a7228 */ /* 0x000fe20000008000 */
[----:B------:R-:W-:-:S06]  /*21d0*/  IMAD.MOV.U32 R2, RZ, RZ, RZ ;  /* 0x000000ffff027224 */ /* 0x000fcc00078e00ff */
[----:B------:R-:W-:-:S03]  /*21e0*/  DFMA R2, R40, -R2, R44 ;  /* 0x800000022802722b */ /* 0x000fc6000000002c */
[----:B------:R-:W-:-:S03]  /*21f0*/  LOP3.LUT R37, R43, R37, RZ, 0x3c, !PT ;  /* 0x000000252b257212 */ /* 0x000fc600078e3cff */
[----:B------:R-:W-:-:S04]  /*2200*/  IADD3 R2, PT, PT, -R38, -0x43300000, RZ ;  /* 0xbcd0000026027810 */ /* 0x000fc80007ffe1ff */
[----:B------:R-:W-:-:S04]  /*2210*/  FSETP.NEU.AND P0, PT, |R3|, R2, PT ;  /* 0x000000020300720b */ /* 0x000fc80003f0d200 */
[----:B------:R-:W-:Y:S02]  /*2220*/  FSEL R40, R42, R40, !P0 ;  /* 0x000000282a287208 */ /* 0x000fe40004000000 */
[----:B------:R-:W-:Y:S01]  /*2230*/  FSEL R41, R37, R41, !P0 ;  /* 0x0000002925297208 */ /* 0x000fe20004000000 */
[----:B------:R-:W-:Y:S06]  /*2240*/  BRA `(.L_x_23) ;  /* 0x0000000000547947 */ /* 0x000fec0003800000 */
.L_x_22:
[----:B------:R-:W-:-:S14]  /*2250*/  DSETP.NAN.AND P0, PT, R38, R38, PT ;  /* 0x000000262600722a */ /* 0x000fdc0003f08000 */
[----:B------:R-:W-:Y:S05]  /*2260*/  @P0 BRA `(.L_x_24) ;  /* 0x0000000000440947 */ /* 0x000fea0003800000 */
[----:B------:R-:W-:-:S14]  /*2270*/  DSETP.NAN.AND P0, PT, R36, R36, PT ;  /* 0x000000242400722a */ /* 0x000fdc0003f08000 */
[----:B------:R-:W-:Y:S05]  /*2280*/  @P0 BRA `(.L_x_25) ;  /* 0x0000000000300947 */ /* 0x000fea0003800000 */
[----:B------:R-:W-:Y:S01]  /*2290*/  ISETP.NE.AND P0, PT, R54, R55, PT ;  /* 0x000000373600720c */ /* 0x000fe20003f05270 */
[----:B------:R-:W-:Y:S01]  /*22a0*/  IMAD.MOV.U32 R41, RZ, RZ, -0x80000 ;  /* 0xfff80000ff297424 */ /* 0x000fe200078e00ff */
[----:B------:R-:W-:-:S11]  /*22b0*/  MOV R40, 0x0 ;  /* 0x0000000000287802 */ /* 0x000fd60000000f00 */
[----:B------:R-:W-:Y:S05]  /*22c0*/  @!P0 BRA `(.L_x_23) ;  /* 0x0000000000348947 */ /* 0x000fea0003800000 */
[----:B------:R-:W-:Y:S02]  /*22d0*/  ISETP.NE.AND P0, PT, R54, 0x7ff00000, PT ;  /* 0x7ff000003600780c */ /* 0x000fe40003f05270 */
[----:B------:R-:W-:Y:S02]  /*22e0*/  LOP3.LUT R41, R39, 0x80000000, R37, 0x48, !PT ;  /* 0x8000000027297812 */ /* 0x000fe400078e4825 */
[----:B------:R-:W-:-:S13]  /*22f0*/  ISETP.EQ.OR P0, PT, R55, RZ, !P0 ;  /* 0x000000ff3700720c */ /* 0x000fda0004702670 */
[----:B------:R-:W-:Y:S01]  /*2300*/  @P0 LOP3.LUT R2, R41, 0x7ff00000, RZ, 0xfc, !PT ;  /* 0x7ff0000029020812 */ /* 0x000fe200078efcff */
[----:B------:R-:W-:Y:S02]  /*2310*/  @!P0 IMAD.MOV.U32 R40, RZ, RZ, RZ ;  /* 0x000000ffff288224 */ /* 0x000fe400078e00ff */
[----:B------:R-:W-:Y:S02]  /*2320*/  @P0 IMAD.MOV.U32 R40, RZ, RZ, RZ ;  /* 0x000000ffff280224 */ /* 0x000fe400078e00ff */
[----:B------:R-:W-:Y:S01]  /*2330*/  @P0 IMAD.MOV.U32 R41, RZ, RZ, R2 ;  /* 0x000000ffff290224 */ /* 0x000fe200078e0002 */
[----:B------:R-:W-:Y:S06]  /*2340*/  BRA `(.L_x_23) ;  /* 0x0000000000147947 */ /* 0x000fec0003800000 */
.L_x_25:
[----:B------:R-:W-:Y:S01]  /*2350*/  LOP3.LUT R41, R37, 0x80000, RZ, 0xfc, !PT ;  /* 0x0008000025297812 */ /* 0x000fe200078efcff */
[----:B------:R-:W-:Y:S01]  /*2360*/  IMAD.MOV.U32 R40, RZ, RZ, R36 ;  /* 0x000000ffff287224 */ /* 0x000fe200078e0024 */
[----:B------:R-:W-:Y:S06]  /*2370*/  BRA `(.L_x_23) ;  /* 0x0000000000087947 */ /* 0x000fec0003800000 */
.L_x_24:
[----:B------:R-:W-:Y:S02]  /*2380*/  LOP3.LUT R41, R39, 0x80000, RZ, 0xfc, !PT ;  /* 0x0008000027297812 */ /* 0x000fe400078efcff */
[----:B------:R-:W-:-:S07]  /*2390*/  MOV R40, R38 ;  /* 0x0000002600287202 */ /* 0x000fce0000000f00 */
.L_x_23:
[----:B------:R-:W-:Y:S05]  /*23a0*/  BSYNC.RECONVERGENT B1 ;  /* 0x0000000000017941 */ /* 0x000fea0003800200 */
.L_x_21:
[----:B------:R-:W-:Y:S02]  /*23b0*/  IMAD.MOV.U32 R2, RZ, RZ, R0 ;  /* 0x000000ffff027224 */ /* 0x000fe400078e0000 */
[----:B------:R-:W-:Y:S02]  /*23c0*/  IMAD.MOV.U32 R3, RZ, RZ, 0x0 ;  /* 0x00000000ff037424 */ /* 0x000fe400078e00ff */
[----:B------:R-:W-:Y:S02]  /*23d0*/  IMAD.MOV.U32 R34, RZ, RZ, R40 ;  /* 0x000000ffff227224 */ /* 0x000fe400078e0028 */
[----:B------:R-:W-:Y:S01]  /*23e0*/  IMAD.MOV.U32 R35, RZ, RZ, R41 ;  /* 0x000000ffff237224 */ /* 0x000fe200078e0029 */
[----:B------:R-:W-:Y:S06]  /*23f0*/  RET.REL.NODEC R2 `(backward_kernel_fp64) ;  /* 0xffffffdc02007950 */ /* 0x000fec0003c3ffff */
.L_x_26:
[----:B------:R-:W-:-:S00]  /*2400*/  BRA `(.L_x_26) ;  /* 0xfffffffc00fc7947 */ /* 0x000fc0000383ffff */
[----:B------:R-:W-:-:S00]  /*2410*/  NOP ;  /* 0x0000000000007918 */ /* 0x000fc00000000000 */
        /* <DEDUP_REMOVED lines=14> */
.L_x_88:


//--------------------- .text.forward_kernel_fp64 --------------------------
	.section	.text.forward_kernel_fp64,"ax",@progbits
	.align	128
        .global         forward_kernel_fp64
        .type           forward_kernel_fp64,@function
        .size           forward_kernel_fp64,(.L_x_89 - forward_kernel_fp64)
        .other          forward_kernel_fp64,@"STO_CUDA_ENTRY STV_DEFAULT"
forward_kernel_fp64:
.text.forward_kernel_fp64:
[----:B------:R-:W-:Y:S01]  /*0000*/  LDC R1, c[0x0][0x37c] ;  /* 0x0000df00ff017b82 */ /* 0x000fe20000000800 */
[----:B------:R-:W0:Y:S07]  /*0010*/  S2R R6, SR_TID.X ;  /* 0x0000000000067919 */ /* 0x000e2e0000002100 */
[----:B------:R-:W1:Y:S01]  /*0020*/  S2UR UR4, SR_CTAID.X ;  /* 0x00000000000479c3 */ /* 0x000e620000002500 */
[----:B------:R-:W1:Y:S01]  /*0030*/  LDCU UR5, c[0x0][0x360] ;  /* 0x00006c00ff0577ac */ /* 0x000e620008000800 */
[----:B------:R-:W2:Y:S06]  /*0040*/  LDCU UR6, c[0x0][0x3d0] ;  /* 0x00007a00ff0677ac */ /* 0x000eac0008000800 */
[----:B------:R-:W2:Y:S01]  /*0050*/  LDC R5, c[0x0][0x3c8] ;  /* 0x0000f200ff057b82 */ /* 0x000ea20000000800 */
[----:B-1----:R-:W-:-:S06]  /*0060*/  UIMAD UR4, UR4, UR5, URZ ;  /* 0x00000005040472a4 */ /* 0x002fcc000f8e02ff */
[----:B0-----:R-:W-:Y:S02]  /*0070*/  VIADD R4, R6, UR4 ;  /* 0x0000000406047c36 */ /* 0x001fe40008000000 */
[----:B--2---:R-:W-:-:S05]  /*0080*/  IMAD R5, R5, UR6, RZ ;  /* 0x0000000605057c24 */ /* 0x004fca000f8e02ff */
[----:B------:R-:W-:-:S13]  /*0090*/  ISETP.GE.AND P0, PT, R4, R5, PT ;  /* 0x000000050400720c */ /* 0x000fda0003f06270 */
[----:B------:R-:W-:Y:S05]  /*00a0*/  @P0 EXIT ;  /* 0x000000000000094d */ /* 0x000fea0003800000 */
[----:B------:R-:W-:Y:S01]  /*00b0*/  ISETP.NE.AND P0, PT, R6, RZ, PT ;  /* 0x000000ff0600720c */ /* 0x000fe20003f05270 */
[----:B------:R-:W0:Y:S01]  /*00c0*/  LDCU.64 UR8, c[0x0][0x358] ;  /* 0x00006b00ff0877ac */ /* 0x000e220008000a00 */
[----:B------:R-:W1:Y:S01]  /*00d0*/  S2UR UR6, SR_CgaCtaId ;  /* 0x00000000000679c3 */ /* 0x000e620000008800 */
[----:B------:R-:W-:-:S07]  /*00e0*/  UMOV UR5, 0x400 ;  /* 0x0000040000057882 */ /* 0x000fce0000000000 */
[----:B------:R-:W2:Y:S08]  /*00f0*/  LDC.64 R24, c[0x0][0x3a8] ;  /* 0x0000ea00ff187b82 */ /* 0x000eb00000000a00 */
[----:B------:R-:W0:Y:S08]  /*0100*/  @!P0 LDC.64 R2, c[0x0][0x388] ;  /* 0x0000e200ff028b82 */ /* 0x000e300000000a00 */
[----:B------:R-:W3:Y:S08]  /*0110*/  @!P0 LDC.64 R10, c[0x0][0x390] ;  /* 0x0000e400ff0a8b82 */ /* 0x000ef00000000a00 */
[----:B------:R-:W4:Y:S08]  /*0120*/  @!P0 LDC.64 R12, c[0x0][0x398] ;  /* 0x0000e600ff0c8b82 */ /* 0x000f300000000a00 */
[----:B------:R-:W5:Y:S01]  /*0130*/  @!P0 LDC.64 R14, c[0x0][0x3a0] ;  /* 0x0000e800ff0e8b82 */ /* 0x000f620000000a00 */
[----:B0-----:R0:W2:Y:S04]  /*0140*/  @!P0 LDG.E.64 R8, desc[UR8][R2.64] ;  /* 0x0000000802088981 */ /* 0x0010a8000c1e1b00 */
[----:B---3--:R-:W2:Y:S01]  /*0150*/  @!P0 LDG.E.64 R10, desc[UR8][R10.64] ;  /* 0x000000080a0a8981 */ /* 0x008ea2000c1e1b00 */
[----:B-1----:R-:W-:-:S02]  /*0160*/  ULEA UR5, UR6, UR5, 0x18 ;  /* 0x0000000506057291 */ /* 0x002fc4000f8ec0ff */
[----:B------:R-:W1:Y:S01]  /*0170*/  LDC.64 R28, c[0x0][0x3c0] ;  /* 0x0000f000ff1c7b82 */ /* 0x000e620000000a00 */
[----:B----4-:R-:W3:Y:S07]  /*0180*/  @!P0 LDG.E.64 R12, desc[UR8][R12.64] ;  /* 0x000000080c0c8981 */ /* 0x010eee000c1e1b00 */
[----:B0-----:R-:W0:Y:S01]  /*0190*/  LDC.64 R2, c[0x0][0x3b8] ;  /* 0x0000ee00ff027b82 */ /* 0x001e220000000a00 */
[----:B-----5:R-:W3:Y:S01]  /*01a0*/  @!P0 LDG.E.64 R14, desc[UR8][R14.64] ;  /* 0x000000080e0e8981 */ /* 0x020ee2000c1e1b00 */
[----:B------:R-:W-:-:S03]  /*01b0*/  IMAD.MOV.U32 R0, RZ, RZ, R4 ;  /* 0x000000ffff007224 */ /* 0x000fc600078e0004 */
[----:B--2---:R0:W-:Y:S02]  /*01c0*/  @!P0 STS.128 [UR5], R8 ;  /* 0x00000008ff008988 */ /* 0x0041e40008000c05 */
[C---:B0-----:R-:W-:Y:S02]  /*01d0*/  IMAD.WIDE R8, R4.reuse, 0x8, R2 ;  /* 0x0000000804087825 */ /* 0x041fe400078e0202 */
[----:B---3--:R1:W-:Y:S02]  /*01e0*/  @!P0 STS.128 [UR5+0x10], R12 ;  /* 0x0000100cff008988 */ /* 0x0083e40008000c05 */
[C---:B------:R-:W-:Y:S01]  /*01f0*/  IMAD.WIDE R10, R4.reuse, 0x8, R24 ;  /* 0x00000008040a7825 */ /* 0x040fe200078e0218 */
[----:B------:R-:W-:Y:S03]  /*0200*/  BAR.SYNC.DEFER_BLOCKING 0x0 ;  /* 0x0000000000007b1d */ /* 0x000fe60000010000 */
[----:B-1----:R-:W-:-:S03]  /*0210*/  IMAD.WIDE R12, R4, 0x8, R28 ;  /* 0x00000008040c7825 */ /* 0x002fc600078e021c */
[----:B------:R-:W0:Y:S04]  /*0220*/  LDS.128 R16, [UR5+0x10] ;  /* 0x00001005ff107984 */ /* 0x000e280008000c00 */
[----:B------:R-:W1:Y:S01]  /*0230*/  LDS.128 R20, [UR5] ;  /* 0x00000005ff147984 */ /* 0x000e620008000c00 */
[----:B------:R-:W2:Y:S03]  /*0240*/  LDCU UR5, c[0x0][0x3cc] ;  /* 0x00007980ff0577ac */ /* 0x000ea60008000800 */
[----:B------:R3:W-:Y:S04]  /*0250*/  STG.E.64 desc[UR8][R8.64], RZ ;  /* 0x000000ff08007986 */ /* 0x0007e8000c101b08 */
[----:B------:R3:W-:Y:S01]  /*0260*/  STG.E.64 desc[UR8][R10.64], RZ ;  /* 0x000000ff0a007986 */ /* 0x0007e2000c101b08 */
[----:B--2---:R-:W-:Y:S01]  /*0270*/  UISETP.GE.AND UP0, UPT, UR5, 0x1, UPT ;  /* 0x000000010500788c */ /* 0x004fe2000bf06270 */
[----:B0-----:R-:W-:-:S08]  /*0280*/  DADD R26, R18, 0.5 ;  /* 0x3fe00000121a7429 */ /* 0x001fd00000000000 */
[----:B-1----:R-:W-:-:S07]  /*0290*/  DMUL R26, R20, R26 ;  /* 0x0000001a141a7228 */ /* 0x002fce0000000000 */
[----:B------:R3:W-:Y:S01]  /*02a0*/  STG.E.64 desc[UR8][R12.64], R26 ;  /* 0x0000001a0c007986 */ /* 0x0007e2000c101b08 */
[----:B------:R-:W-:Y:S05]  /*02b0*/  BRA.U !UP0, `(.L_x_27) ;  /* 0x0000000908c07547 */ /* 0x000fea000b800000 */
[----:B------:R-:W0:Y:S01]  /*02c0*/  MUFU.RCP64H R3, R23 ;  /* 0x0000001700037308 */ /* 0x000e220000001800 */
[----:B------:R-:W-:Y:S01]  /*02d0*/  IMAD.MOV.U32 R2, RZ, RZ, 0x1 ;  /* 0x00000001ff027424 */ /* 0x000fe200078e00ff */
[----:B------:R-:W-:-:S10]  /*02e0*/  DMUL R18, R20, R18 ;  /* 0x0000001214127228 */ /* 0x000fd40000000000 */
[----:B------:R-:W-:Y:S01]  /*02f0*/  FSETP.GEU.AND P1, PT, |R19|, 6.5827683646048100446e-37, PT ;  /* 0x036000001300780b */ /* 0x000fe20003f2e200 */
[----:B0-----:R-:W-:-:S08]  /*0300*/  DFMA R14, -R22, R2, 1 ;  /* 0x3ff00000160e742b */ /* 0x001fd00000000102 */
[----:B------:R-:W-:-:S08]  /*0310*/  DFMA R14, R14, R14, R14 ;  /* 0x0000000e0e0e722b */ /* 0x000fd0000000000e */
[----:B------:R-:W-:-:S08]  /*0320*/  DFMA R14, R2, R14, R2 ;  /* 0x0000000e020e722b */ /* 0x000fd00000000002 */
[----:B------:R-:W-:-:S08]  /*0330*/  DFMA R2, -R22, R14, 1 ;  /* 0x3ff000001602742b */ /* 0x000fd0000000010e */
[----:B------:R-:W-:-:S08]  /*0340*/  DFMA R2, R14, R2, R14 ;  /* 0x000000020e02722b */ /* 0x000fd0000000000e */
[----:B------:R-:W-:-:S08]  /*0350*/  DMUL R14, R18, R2 ;  /* 0x00000002120e7228 */ /* 0x000fd00000000000 */
[----:B------:R-:W-:-:S08]  /*0360*/  DFMA R24, -R22, R14, R18 ;  /* 0x0000000e1618722b */ /* 0x000fd00000000112 */
[----:B------:R-:W-:-:S10]  /*0370*/  DFMA R2, R2, R24, R14 ;  /* 0x000000180202722b */ /* 0x000fd4000000000e */
[----:B------:R-:W-:-:S05]  /*0380*/  FFMA R7, RZ, R23, R3 ;  /* 0x00000017ff077223 */ /* 0x000fca0000000003 */
[----:B------:R-:W-:-:S13]  /*0390*/  FSETP.GT.AND P0, PT, |R7|, 1.469367938527859385e-39, PT ;  /* 0x001000000700780b */ /* 0x000fda0003f04200 */
[----:B------:R-:W-:Y:S05]  /*03a0*/  @P0 BRA P1, `(.L_x_28) ;  /* 0x0000000000080947 */ /* 0x000fea0000800000 */
[----:B------:R-:W-:-:S07]  /*03b0*/  MOV R24, 0x3d0 ;  /* 0x000003d000187802 */ /* 0x000fce0000000f00 */
[----:B---3--:R-:W-:Y:S05]  /*03c0*/  CALL.REL.NOINC `($__internal_2_$__cuda_sm20_div_rn_f64_full) ;  /* 0x00000008008c7944 */ /* 0x008fea0003c00000 */
.L_x_28:
[----:B------:R-:W0:Y:S01]  /*03d0*/  LDC R7, c[0x0][0x3cc] ;  /* 0x0000f300ff077b82 */ /* 0x000e220000000800 */
[----:B------:R-:W-:Y:S01]  /*03e0*/  IMAD.MOV.U32 R52, RZ, RZ, RZ ;  /* 0x000000ffff347224 */ /* 0x000fe200078e00ff */
[----:B------:R-:W-:Y:S02]  /*03f0*/  CS2R R30, SRZ ;  /* 0x00000000001e7805 */ /* 0x000fe4000001ff00 */
[C---:B0-----:R-:W-:Y:S02]  /*0400*/  ISETP.GE.U32.AND P1, PT, R7.reuse, 0x4, PT ;  /* 0x000000040700780c */ /* 0x041fe40003f26070 */
[----:B------:R-:W-:-:S04]  /*0410*/  LOP3.LUT R50, R7, 0x3, RZ, 0xc0, !PT ;  /* 0x0000000307327812 */ /* 0x000fc800078ec0ff */
[----:B------:R-:W-:-:S07]  /*0420*/  ISETP.NE.AND P0, PT, R50, RZ, PT ;  /* 0x000000ff3200720c */ /* 0x000fce0003f05270 */
[----:B------:R-:W-:Y:S06]  /*0430*/  @!P1 BRA `(.L_x_29) ;  /* 0x0000000400c09947 */ /* 0x000fec0003800000 */
[----:B------:R-:W0:Y:S01]  /*0440*/  LDC.64 R18, c[0x0][0x380] ;  /* 0x0000e000ff127b82 */ /* 0x000e220000000a00 */
[----:B------:R-:W-:Y:S01]  /*0450*/  LOP3.LUT R52, R7, 0x7ffffffc, RZ, 0xc0, !PT ;  /* 0x7ffffffc07347812 */ /* 0x000fe200078ec0ff */
[----:B------:R-:W-:Y:S01]  /*0460*/  IMAD.MOV.U32 R51, RZ, RZ, R5 ;  /* 0x000000ffff337224 */ /* 0x000fe200078e0005 */
[----:B------:R-:W-:Y:S02]  /*0470*/  CS2R R14, SRZ ;  /* 0x00000000000e7805 */ /* 0x000fe4000001ff00 */
[----:B------:R-:W-:Y:S01]  /*0480*/  CS2R R30, SRZ ;  /* 0x00000000001e7805 */ /* 0x000fe2000001ff00 */
[----:B------:R-:W-:Y:S01]  /*0490*/  UMOV UR5, 0x1 ;  /* 0x0000000100057882 */ /* 0x000fe20000000000 */
[----:B------:R-:W-:-:S07]  /*04a0*/  IMAD.MOV R7, RZ, RZ, -R52 ;  /* 0x000000ffff077224 */ /* 0x000fce00078e0a34 */
.L_x_30:
[----:B0-2---:R-:W-:-:S05]  /*04b0*/  IMAD.WIDE R34, R4, 0x8, R18 ;  /* 0x0000000804227825 */ /* 0x005fca00078e0212 */
[----:B------:R0:W3:Y:S01]  /*04c0*/  LDG.E.64.CONSTANT R28, desc[UR8][R34.64] ;  /* 0x00000008221c7981 */ /* 0x0000e2000c1e9b00 */
[----:B------:R-:W-:-:S05]  /*04d0*/  IMAD.WIDE R36, R5, 0x8, R34 ;  /* 0x0000000805247825 */ /* 0x000fca00078e0222 */
[----:B------:R-:W2:Y:S01]  /*04e0*/  LDG.E.64.CONSTANT R32, desc[UR8][R36.64] ;  /* 0x0000000824207981 */ /* 0x000ea2000c1e9b00 */
[----:B------:R-:W-:-:S05]  /*04f0*/  IMAD.WIDE R40, R5, 0x8, R36 ;  /* 0x0000000805287825 */ /* 0x000fca00078e0224 */
[----:B------:R1:W4:Y:S01]  /*0500*/  LDG.E.64.CONSTANT R38, desc[UR8][R40.64] ;  /* 0x0000000828267981 */ /* 0x000322000c1e9b00 */
[----:B------:R-:W-:-:S06]  /*0510*/  IMAD.WIDE R24, R5, 0x8, R40 ;  /* 0x0000000805187825 */ /* 0x000fcc00078e0228 */
[----:B------:R-:W5:Y:S01]  /*0520*/  LDG.E.64.CONSTANT R24, desc[UR8][R24.64] ;  /* 0x0000000818187981 */ /* 0x000f62000c1e9b00 */
[C---:B------:R-:W-:Y:S01]  /*0530*/  DSETP.GEU.AND P1, PT, R30.reuse, R22, PT ;  /* 0x000000161e00722a */ /* 0x040fe20003f2e000 */
[----:B------:R-:W-:Y:S01]  /*0540*/  UIADD3 UR6, UPT, UPT, UR5, 0x1, URZ ;  /* 0x0000000105067890 */ /* 0x000fe2000fffe0ff */
[----:B------:R-:W-:Y:S01]  /*0550*/  DSETP.GT.AND P2, PT, R30, R16, PT ;  /* 0x000000101e00722a */ /* 0x000fe20003f44000 */
[----:B------:R-:W-:Y:S01]  /*0560*/  IMAD.WIDE R46, R51, 0x8, R12 ;  /* 0x00000008332e7825 */ /* 0x000fe200078e020c */
[----:B------:R-:W-:Y:S02]  /*0570*/  DSETP.GT.AND P3, PT, R22, R14, PT ;  /* 0x0000000e1600722a */ /* 0x000fe40003f64000 */
[----:B------:R-:W-:Y:S01]  /*0580*/  DADD R14, R14, 4 ;  /* 0x401000000e0e7429 */ /* 0x000fe20000000000 */
[----:B------:R-:W-:Y:S02]  /*0590*/  VIADD R7, R7, 0x4 ;  /* 0x0000000407077836 */ /* 0x000fe40000000000 */
[----:B------:R-:W-:Y:S01]  /*05a0*/  IMAD R4, R5, 0x4, R4 ;  /* 0x0000000405047824 */ /* 0x000fe200078e0204 */
[----:B0-----:R-:W-:Y:S01]  /*05b0*/  FSEL R34, R2, RZ, P3 ;  /* 0x000000ff02227208 */ /* 0x001fe20001800000 */
[----:B-1----:R-:W-:Y:S01]  /*05c0*/  I2F.F64.U32 R40, UR6 ;  /* 0x0000000600287d12 */ /* 0x002fe20008201800 */
[----:B------:R-:W-:Y:S01]  /*05d0*/  FSEL R35, R3, RZ, P3 ;  /* 0x000000ff03237208 */ /* 0x000fe20001800000 */
[----:B------:R-:W-:Y:S01]  /*05e0*/  UIADD3 UR6, UPT, UPT, UR5, 0x2, URZ ;  /* 0x0000000205067890 */ /* 0x000fe2000fffe0ff */
[----:B---3--:R-:W-:Y:S01]  /*05f0*/  DADD R26, R28, R26 ;  /* 0x000000001c1a7229 */ /* 0x008fe2000000001a */
[----:B------:R-:W-:-:S06]  /*0600*/  IMAD.MOV.U32 R28, RZ, RZ, RZ ;  /* 0x000000ffff1c7224 */ /* 0x000fcc00078e00ff */
[----:B------:R0:W-:Y:S01]  /*0610*/  STG.E.64 desc[UR8][R46.64], R26 ;  /* 0x0000001a2e007986 */ /* 0x0001e2000c101b08 */
[----:B------:R-:W-:-:S06]  /*0620*/  DSETP.GEU.AND P4, PT, R26, RZ, PT ;  /* 0x000000ff1a00722a */ /* 0x000fcc0003f8e000 */
[----:B------:R-:W-:Y:S01]  /*0630*/  FSEL R29, RZ, -1.875, P4 ;  /* 0xbff00000ff1d7808 */ /* 0x000fe20002000000 */
[----:B------:R-:W-:-:S03]  /*0640*/  DSETP.GE.AND P4, PT, R26, R20, PT ;  /* 0x000000141a00722a */ /* 0x000fc60003f86000 */
[----:B------:R-:W-:Y:S01]  /*0650*/  FSEL R29, R29, RZ, P2 ;  /* 0x000000ff1d1d7208 */ /* 0x000fe20001000000 */
[----:B0-----:R-:W-:-:S03]  /*0660*/  IMAD.WIDE R46, R5, 0x8, R46 ;  /* 0x00000008052e7825 */ /* 0x001fc600078e022e */
[----:B------:R-:W-:-:S06]  /*0670*/  @!P1 FSEL R29, R29, 1.875, !P4 ;  /* 0x3ff000001d1d9808 */ /* 0x000fcc0006000000 */
[----:B------:R-:W-:Y:S02]  /*0680*/  DFMA R34, R20, R28, R34 ;  /* 0x0000001c1422722b */ /* 0x000fe40000000022 */
[----:B------:R-:W-:-:S06]  /*0690*/  DADD R30, R28, R30 ;  /* 0x000000001c1e7229 */ /* 0x000fcc000000001e */
[----:B------:R-:W-:Y:S02]  /*06a0*/  DADD R36, R26, -R34 ;  /* 0x000000001a247229 */ /* 0x000fe40000000822 */
[----:B------:R-:W0:Y:S01]  /*06b0*/  I2F.F64.U32 R34, UR5 ;  /* 0x0000000500227d12 */ /* 0x000e220008201800 */
[C---:B------:R-:W-:Y:S01]  /*06c0*/  DSETP.GEU.AND P1, PT, R30.reuse, R22, PT ;  /* 0x000000161e00722a */ /* 0x040fe20003f2e000 */
[----:B------:R-:W-:Y:S01]  /*06d0*/  UIADD3 UR5, UPT, UPT, UR5, 0x4, URZ ;  /* 0x0000000405057890 */ /* 0x000fe2000fffe0ff */
[----:B------:R-:W-:-:S03]  /*06e0*/  DSETP.GT.AND P2, PT, R30, R16, PT ;  /* 0x000000101e00722a */ /* 0x000fc60003f44000 */
[----:B--2---:R-:W-:-:S08]  /*06f0*/  DADD R32, R36, R32 ;  /* 0x0000000024207229 */ /* 0x004fd00000000020 */
[----:B------:R-:W-:Y:S02]  /*0700*/  DSETP.GEU.AND P4, PT, R32, RZ, PT ;  /* 0x000000ff2000722a */ /* 0x000fe40003f8e000 */
[----:B0-----:R-:W-:Y:S01]  /*0710*/  DSETP.GT.AND P3, PT, R22, R34, PT ;  /* 0x000000221600722a */ /* 0x001fe20003f64000 */
[----:B------:R-:W-:-:S03]  /*0720*/  IMAD.MOV.U32 R34, RZ, RZ, RZ ;  /* 0x000000ffff227224 */ /* 0x000fc600078e00ff */
[----:B------:R-:W-:Y:S01]  /*0730*/  FSEL R35, RZ, -1.875, P4 ;  /* 0xbff00000ff237808 */ /* 0x000fe20002000000 */
[----:B------:R-:W-:Y:S01]  /*0740*/  DSETP.GE.AND P4, PT, R32, R20, PT ;  /* 0x000000142000722a */ /* 0x000fe20003f86000 */
[----:B------:R-:W-:Y:S02]  /*0750*/  FSEL R42, R2, RZ, P3 ;  /* 0x000000ff022a7208 */ /* 0x000fe40001800000 */
[----:B------:R-:W-:Y:S02]  /*0760*/  FSEL R35, R35, RZ, P2 ;  /* 0x000000ff23237208 */ /* 0x000fe40001000000 */
[----:B------:R-:W-:Y:S01]  /*0770*/  FSEL R43, R3, RZ, P3 ;  /* 0x000000ff032b7208 */ /* 0x000fe20001800000 */
[----:B------:R-:W-:Y:S01]  /*0780*/  DSETP.GT.AND P3, PT, R22, R40, PT ;  /* 0x000000281600722a */ /* 0x000fe20003f64000 */
[----:B------:R-:W-:Y:S01]  /*0790*/  @!P1 FSEL R35, R35, 1.875, !P4 ;  /* 0x3ff0000023239808 */ /* 0x000fe20006000000 */
[----:B------:R-:W-:-:S04]  /*07a0*/  IMAD.MOV.U32 R40, RZ, RZ, RZ ;  /* 0x000000ffff287224 */ /* 0x000fc800078e00ff */
[----:B------:R-:W-:Y:S01]  /*07b0*/  FSEL R44, R2, RZ, P3 ;  /* 0x000000ff022c7208 */ /* 0x000fe20001800000 */
[----:B------:R-:W-:Y:S01]  /*07c0*/  DFMA R42, R20, R34, R42 ;  /* 0x00000022142a722b */ /* 0x000fe2000000002a */
[----:B------:R-:W-:Y:S01]  /*07d0*/  FSEL R45, R3, RZ, P3 ;  /* 0x000000ff032d7208 */ /* 0x000fe20001800000 */
[----:B------:R-:W-:-:S06]  /*07e0*/  DADD R36, R30, R34 ;  /* 0x000000001e247229 */ /* 0x000fcc0000000022 */
[----:B------:R-:W-:Y:S02]  /*07f0*/  DADD R42, R32, -R42 ;  /* 0x00000000202a7229 */ /* 0x000fe4000000082a */
[C---:B------:R-:W-:Y:S02]  /*0800*/  DSETP.GEU.AND P1, PT, R36.reuse, R22, PT ;  /* 0x000000162400722a */ /* 0x040fe40003f2e000 */
[----:B------:R-:W-:-:S04]  /*0810*/  DSETP.GT.AND P2, PT, R36, R16, PT ;  /* 0x000000102400722a */ /* 0x000fc80003f44000 */
[----:B----4-:R-:W-:Y:S02]  /*0820*/  DADD R38, R42, R38 ;  /* 0x000000002a267229 */ /* 0x010fe40000000026 */
[----:B------:R-:W0:Y:S06]  /*0830*/  I2F.F64.U32 R42, UR6 ;  /* 0x00000006002a7d12 */ /* 0x000e2c0008201800 */
[----:B------:R-:W-:-:S06]  /*0840*/  DSETP.GEU.AND P4, PT, R38, RZ, PT ;  /* 0x000000ff2600722a */ /* 0x000fcc0003f8e000 */
[----:B------:R-:W-:Y:S01]  /*0850*/  FSEL R41, RZ, -1.875, P4 ;  /* 0xbff00000ff297808 */ /* 0x000fe20002000000 */
[----:B------:R-:W-:-:S03]  /*0860*/  DSETP.GE.AND P4, PT, R38, R20, PT ;  /* 0x000000142600722a */ /* 0x000fc60003f86000 */
[----:B------:R-:W-:-:S04]  /*0870*/  FSEL R41, R41, RZ, P2 ;  /* 0x000000ff29297208 */ /* 0x000fc80001000000 */
[----:B------:R-:W-:Y:S01]  /*0880*/  @!P1 FSEL R41, R41, 1.875, !P4 ;  /* 0x3ff0000029299808 */ /* 0x000fe20006000000 */
[----:B0-----:R-:W-:Y:S01]  /*0890*/  DSETP.GT.AND P1, PT, R22, R42, PT ;  /* 0x0000002a1600722a */ /* 0x001fe20003f24000 */
[----:B------:R-:W-:-:S04]  /*08a0*/  IMAD.WIDE R42, R51, 0x8, R8 ;  /* 0x00000008332a7825 */ /* 0x000fc800078e0208 */
[----:B------:R-:W-:Y:S02]  /*08b0*/  DFMA R44, R20, R40, R44 ;  /* 0x00000028142c722b */ /* 0x000fe4000000002c */
[----:B------:R-:W-:-:S06]  /*08c0*/  DADD R48, R36, R40 ;  /* 0x0000000024307229 */ /* 0x000fcc0000000028 */
[----:B------:R-:W-:Y:S02]  /*08d0*/  DADD R44, R38, -R44 ;  /* 0x00000000262c7229 */ /* 0x000fe4000000082c */
[C---:B------:R-:W-:Y:S02]  /*08e0*/  DSETP.GEU.AND P2, PT, R48.reuse, R22, PT ;  /* 0x000000163000722a */ /* 0x040fe40003f4e000 */
[----:B------:R-:W-:-:S04]  /*08f0*/  DSETP.GT.AND P3, PT, R48, R16, PT ;  /* 0x000000103000722a */ /* 0x000fc80003f64000 */
[----:B-----5:R-:W-:Y:S01]  /*0900*/  DADD R24, R44, R24 ;  /* 0x000000002c187229 */ /* 0x020fe20000000018 */
[----:B------:R-:W-:-:S04]  /*0910*/  IMAD.WIDE R44, R51, 0x8, R10 ;  /* 0x00000008332c7825 */ /* 0x000fc800078e020a */
[C---:B------:R-:W-:Y:S01]  /*0920*/  IMAD R51, R5.reuse, 0x4, R51 ;  /* 0x0000000405337824 */ /* 0x040fe200078e0233 */
[----:B------:R-:W-:Y:S02]  /*0930*/  STG.E.64 desc[UR8][R44.64], R28 ;  /* 0x0000001c2c007986 */ /* 0x000fe4000c101b08 */
[C---:B------:R-:W-:Y:S01]  /*0940*/  DSETP.GEU.AND P4, PT, R24.reuse, RZ, PT ;  /* 0x000000ff1800722a */ /* 0x040fe20003f8e000 */
[----:B------:R-:W-:Y:S01]  /*0950*/  IMAD.WIDE R26, R5, 0x8, R44 ;  /* 0x00000008051a7825 */ /* 0x000fe200078e022c */
[----:B------:R0:W-:Y:S04]  /*0960*/  STG.E.64 desc[UR8][R42.64], R30 ;  /* 0x0000001e2a007986 */ /* 0x0001e8000c101b08 */
[----:B------:R-:W-:Y:S01]  /*0970*/  FSEL R53, RZ, -1.875, P4 ;  /* 0xbff00000ff357808 */ /* 0x000fe20002000000 */
[----:B------:R-:W-:Y:S01]  /*0980*/  DSETP.GE.AND P4, PT, R24, R20, PT ;  /* 0x000000141800722a */ /* 0x000fe20003f86000 */
[----:B------:R1:W-:Y:S02]  /*0990*/  STG.E.64 desc[UR8][R46.64], R32 ;  /* 0x000000202e007986 */ /* 0x0003e4000c101b08 */
[----:B------:R-:W-:-:S02]  /*09a0*/  FSEL R53, R53, RZ, P3 ;  /* 0x000000ff35357208 */ /* 0x000fc40001800000 */
[----:B------:R2:W-:Y:S02]  /*09b0*/  STG.E.64 desc[UR8][R26.64], R34 ;  /* 0x000000221a007986 */ /* 0x0005e4000c101b08 */
[----:B------:R-:W-:Y:S01]  /*09c0*/  @!P2 FSEL R53, R53, 1.875, !P4 ;  /* 0x3ff000003535a808 */ /* 0x000fe20006000000 */
[----:B0-----:R-:W-:-:S04]  /*09d0*/  IMAD.WIDE R42, R5, 0x8, R42 ;  /* 0x00000008052a7825 */ /* 0x001fc800078e022a */
[C---:B-1----:R-:W-:Y:S01]  /*09e0*/  IMAD.WIDE R46, R5.reuse, 0x8, R46 ;  /* 0x00000008052e7825 */ /* 0x042fe200078e022e */
[----:B------:R0:W-:Y:S03]  /*09f0*/  STG.E.64 desc[UR8][R42.64], R36 ;  /* 0x000000242a007986 */ /* 0x0001e6000c101b08 */
[----:B------:R-:W-:Y:S01]  /*0a00*/  IMAD.MOV.U32 R32, RZ, RZ, RZ ;  /* 0x000000ffff207224 */ /* 0x000fe200078e00ff */
[----:B------:R-:W-:Y:S01]  /*0a10*/  STG.E.64 desc[UR8][R46.64], R38 ;  /* 0x000000262e007986 */ /* 0x000fe2000c101b08 */
[----:B------:R-:W-:Y:S02]  /*0a20*/  IMAD.MOV.U32 R33, RZ, RZ, R53 ;  /* 0x000000ffff217224 */ /* 0x000fe400078e0035 */
[----:B--2---:R-:W-:-:S04]  /*0a30*/  IMAD.WIDE R26, R5, 0x8, R26 ;  /* 0x00000008051a7825 */ /* 0x004fc800078e021a */
[C---:B------:R-:W-:Y:S01]  /*0a40*/  IMAD.WIDE R28, R5.reuse, 0x8, R42 ;  /* 0x00000008051c7825 */ /* 0x040fe200078e022a */
[----:B------:R1:W-:Y:S01]  /*0a50*/  STG.E.64 desc[UR8][R26.64], R40 ;  /* 0x000000281a007986 */ /* 0x0003e2000c101b08 */
[----:B------:R-:W-:Y:S01]  /*0a60*/  DADD R30, R48, R32 ;  /* 0x00000000301e7229 */ /* 0x000fe20000000020 */
[----:B0-----:R-:W-:Y:S01]  /*0a70*/  FSEL R36, R2, RZ, P1 ;  /* 0x000000ff02247208 */ /* 0x001fe20000800000 */
[----:B------:R-:W-:Y:S01]  /*0a80*/  IMAD.WIDE R34, R5, 0x8, R46 ;  /* 0x0000000805227825 */ /* 0x000fe200078e022e */
[----:B------:R0:W-:Y:S01]  /*0a90*/  STG.E.64 desc[UR8][R28.64], R48 ;  /* 0x000000301c007986 */ /* 0x0001e2000c101b08 */
[----:B------:R-:W-:Y:S02]  /*0aa0*/  FSEL R37, R3, RZ, P1 ;  /* 0x000000ff03257208 */ /* 0x000fe40000800000 */
[----:B------:R-:W-:Y:S01]  /*0ab0*/  IMAD.WIDE R44, R5, 0x8, R26 ;  /* 0x00000008052c7825 */ /* 0x000fe200078e021a */
[----:B------:R2:W-:Y:S01]  /*0ac0*/  STG.E.64 desc[UR8][R34.64], R24 ;  /* 0x0000001822007986 */ /* 0x0005e2000c101b08 */
[----:B------:R-:W-:-:S03]  /*0ad0*/  ISETP.NE.AND P1, PT, R7, RZ, PT ;  /* 0x000000ff0700720c */ /* 0x000fc60003f25270 */
[----:B------:R2:W-:Y:S01]  /*0ae0*/  STG.E.64 desc[UR8][R44.64], R32 ;  /* 0x000000202c007986 */ /* 0x0005e2000c101b08 */
[----:B-1----:R-:W-:Y:S01]  /*0af0*/  DFMA R26, R20, R32, R36 ;  /* 0x00000020141a722b */ /* 0x002fe20000000024 */
[----:B0-----:R-:W-:-:S07]  /*0b00*/  IMAD.WIDE R28, R5, 0x8, R28 ;  /* 0x00000008051c7825 */ /* 0x001fce00078e021c */
[----:B------:R-:W-:Y:S01]  /*0b10*/  DADD R26, R24, -R26 ;  /* 0x00000000181a7229 */ /* 0x000fe2000000081a */
[----:B------:R2:W-:Y:S01]  /*0b20*/  STG.E.64 desc[UR8][R28.64], R30 ;  /* 0x0000001e1c007986 */ /* 0x0005e2000c101b08 */
[----:B------:R-:W-:Y:S09]  /*0b30*/  @P1 BRA `(.L_x_30) ;  /* 0xfffffff8005c1947 */ /* 0x000ff2000383ffff */
.L_x_29:
[----:B------:R-:W-:Y:S05]  /*0b40*/  @!P0 BRA `(.L_x_27) ;  /* 0x00000000009c8947 */ /* 0x000fea0003800000 */
[----:B------:R-:W0:Y:S01]  /*0b50*/  LDCU UR5, c[0x0][0x3d0] ;  /* 0x00007a00ff0577ac */ /* 0x000e220008000800 */
[----:B------:R-:W1:Y:S01]  /*0b60*/  LDC.64 R14, c[0x0][0x380] ;  /* 0x0000e000ff0e7b82 */ /* 0x000e620000000a00 */
[----:B------:R-:W-:Y:S01]  /*0b70*/  IMAD.MOV R50, RZ, RZ, -R50 ;  /* 0x000000ffff327224 */ /* 0x000fe200078e0a32 */
[----:B------:R-:W4:Y:S01]  /*0b80*/  LDCU UR6, c[0x0][0x3c8] ;  /* 0x00007900ff0677ac */ /* 0x000f220008000800 */
[----:B--2---:R-:W-:Y:S02]  /*0b90*/  IMAD R35, R5, R52, R5 ;  /* 0x0000003405237224 */ /* 0x004fe400078e0205 */
[----:B0-----:R-:W-:-:S04]  /*0ba0*/  IMAD R7, R52, UR5, RZ ;  /* 0x0000000534077c24 */ /* 0x001fc8000f8e02ff */
[----:B----4-:R-:W-:-:S04]  /*0bb0*/  IMAD R7, R7, UR6, R6 ;  /* 0x0000000607077c24 */ /* 0x010fc8000f8e0206 */
[----:B------:R-:W-:-:S07]  /*0bc0*/  VIADD R4, R7, UR4 ;  /* 0x0000000407047c36 */ /* 0x000fce0008000000 */
.L_x_31:
[----:B-1--4-:R-:W-:-:S06]  /*0bd0*/  IMAD.WIDE R6, R4, 0x8, R14 ;  /* 0x0000000804067825 */ /* 0x012fcc00078e020e */
[----:B------:R-:W2:Y:S01]  /*0be0*/  LDG.E.64.CONSTANT R6, desc[UR8][R6.64] ;  /* 0x0000000806067981 */ /* 0x000ea2000c1e9b00 */
[C---:B------:R-:W-:Y:S01]  /*0bf0*/  DSETP.GEU.AND P1, PT, R30.reuse, R22, PT ;  /* 0x000000161e00722a */ /* 0x040fe20003f2e000 */
[----:B------:R-:W-:Y:S01]  /*0c00*/  IMAD.WIDE R24, R35, 0x8, R12 ;  /* 0x0000000823187825 */ /* 0x000fe200078e020c */
[----:B------:R-:W-:-:S03]  /*0c10*/  DSETP.GT.AND P2, PT, R30, R16, PT ;  /* 0x000000101e00722a */ /* 0x000fc60003f44000 */
[----:B------:R-:W-:-:S04]  /*0c20*/  IMAD.WIDE R32, R35, 0x8, R8 ;  /* 0x0000000823207825 */ /* 0x000fc800078e0208 */
[----:B------:R-:W-:Y:S02]  /*0c30*/  VIADD R50, R50, 0x1 ;  /* 0x0000000132327836 */ /* 0x000fe40000000000 */
[----:B------:R-:W-:Y:S01]  /*0c40*/  IMAD.IADD R4, R5, 0x1, R4 ;  /* 0x0000000105047824 */ /* 0x000fe200078e0204 */
[----:B--2---:R-:W-:Y:S01]  /*0c50*/  DADD R18, R6, R26 ;  /* 0x0000000006127229 */ /* 0x004fe2000000001a */
[----:B---3--:R0:W1:Y:S01]  /*0c60*/  I2F.F64.U32 R26, R52 ;  /* 0x00000034001a7312 */ /* 0x0080620000201800 */
[----:B------:R-:W-:-:S05]  /*0c70*/  IMAD.MOV.U32 R6, RZ, RZ, RZ ;  /* 0x000000ffff067224 */ /* 0x000fca00078e00ff */
[----:B------:R4:W-:Y:S01]  /*0c80*/  STG.E.64 desc[UR8][R24.64], R18 ;  /* 0x0000001218007986 */ /* 0x0009e2000c101b08 */
[----:B------:R-:W-:Y:S01]  /*0c90*/  DSETP.GEU.AND P0, PT, R18, RZ, PT ;  /* 0x000000ff1200722a */ /* 0x000fe20003f0e000 */
[----:B0-----:R-:W-:-:S05]  /*0ca0*/  VIADD R52, R52, 0x1 ;  /* 0x0000000134347836 */ /* 0x001fca0000000000 */
[----:B------:R-:W-:Y:S01]  /*0cb0*/  FSEL R28, RZ, -1.875, P0 ;  /* 0xbff00000ff1c7808 */ /* 0x000fe20000000000 */
[----:B------:R-:W-:-:S03]  /*0cc0*/  DSETP.GE.AND P0, PT, R18, R20, PT ;  /* 0x000000141200722a */ /* 0x000fc60003f06000 */
[----:B------:R-:W-:-:S04]  /*0cd0*/  FSEL R28, R28, RZ, P2 ;  /* 0x000000ff1c1c7208 */ /* 0x000fc80001000000 */
[----:B------:R-:W-:Y:S01]  /*0ce0*/  @!P1 FSEL R28, R28, 1.875, !P0 ;  /* 0x3ff000001c1c9808 */ /* 0x000fe20004000000 */
[----:B-1----:R-:W-:-:S04]  /*0cf0*/  DSETP.GT.AND P0, PT, R22, R26, PT ;  /* 0x0000001a1600722a */ /* 0x002fc80003f04000 */
[----:B------:R-:W-:Y:S02]  /*0d00*/  IMAD.MOV.U32 R7, RZ, RZ, R28 ;  /* 0x000000ffff077224 */ /* 0x000fe400078e001c */
[----:B------:R-:W-:Y:S01]  /*0d10*/  IMAD.WIDE R28, R35, 0x8, R10 ;  /* 0x00000008231c7825 */ /* 0x000fe200078e020a */
[----:B------:R-:W-:Y:S02]  /*0d20*/  FSEL R26, R2, RZ, P0 ;  /* 0x000000ff021a7208 */ /* 0x000fe40000000000 */
[----:B------:R-:W-:Y:S01]  /*0d30*/  FSEL R27, R3, RZ, P0 ;  /* 0x000000ff031b7208 */ /* 0x000fe20000000000 */
[----:B------:R-:W-:Y:S01]  /*0d40*/  DADD R30, R6, R30 ;  /* 0x00000000061e7229 */ /* 0x000fe2000000001e */
[----:B------:R4:W-:Y:S01]  /*0d50*/  STG.E.64 desc[UR8][R28.64], R6 ;  /* 0x000000061c007986 */ /* 0x0009e2000c101b08 */
[----:B------:R-:W-:Y:S01]  /*0d60*/  ISETP.NE.AND P0, PT, R50, RZ, PT ;  /* 0x000000ff3200720c */ /* 0x000fe20003f05270 */
[----:B------:R-:W-:Y:S02]  /*0d70*/  IMAD.IADD R35, R5, 0x1, R35 ;  /* 0x0000000105237824 */ /* 0x000fe400078e0223 */
[----:B------:R-:W-:-:S02]  /*0d80*/  DFMA R26, R20, R6, R26 ;  /* 0x00000006141a722b */ /* 0x000fc4000000001a */
[----:B------:R4:W-:Y:S06]  /*0d90*/  STG.E.64 desc[UR8][R32.64], R30 ;  /* 0x0000001e20007986 */ /* 0x0009ec000c101b08 */
[----:B------:R-:W-:Y:S02]  /*0da0*/  DADD R26, R18, -R26 ;  /* 0x00000000121a7229 */ /* 0x000fe4000000081a */
[----:B------:R-:W-:Y:S09]  /*0db0*/  @P0 BRA `(.L_x_31) ;  /* 0xfffffffc00840947 */ /* 0x000ff2000383ffff */
.L_x_27:
[----:B------:R-:W0:Y:S02]  /*0dc0*/  LDC.64 R2, c[0x0][0x3b0] ;  /* 0x0000ec00ff027b82 */ /* 0x000e240000000a00 */
[----:B0-----:R-:W-:-:S05]  /*0dd0*/  IMAD.WIDE R2, R0, 0x8, R2 ;  /* 0x0000000800027825 */ /* 0x001fca00078e0202 */
[----:B------:R-:W-:Y:S01]  /*0de0*/  STG.E.64 desc[UR8][R2.64], R26 ;  /* 0x0000001a02007986 */ /* 0x000fe2000c101b08 */
[----:B------:R-:W-:Y:S05]  /*0df0*/  EXIT ;  /* 0x000000000000794d */ /* 0x000fea0003800000 */
        .weak           $__internal_2_$__cuda_sm20_div_rn_f64_full
        .type           $__internal_2_$__cuda_sm20_div_rn_f64_full,@function
        .size           $__internal_2_$__cuda_sm20_div_rn_f64_full,(.L_x_89 - $__internal_2_$__cuda_sm20_div_rn_f64_full)
$__internal_2_$__cuda_sm20_div_rn_f64_full:
[C---:B------:R-:W-:Y:S01]  /*0e00*/  FSETP.GEU.AND P0, PT, |R23|.reuse, 1.469367938527859385e-39, PT ;  /* 0x001000001700780b */ /* 0x040fe20003f0e200 */
[--C-:B------:R-:W-:Y:S01]  /*0e10*/  IMAD.MOV.U32 R14, RZ, RZ, R22.reuse ;  /* 0x000000ffff0e7224 */ /* 0x100fe200078e0016 */
[C---:B------:R-:W-:Y:S01]  /*0e20*/  LOP3.LUT R2, R23.reuse, 0x800fffff, RZ, 0xc0, !PT ;  /* 0x800fffff17027812 */ /* 0x040fe200078ec0ff */
[----:B------:R-:W-:Y:S01]  /*0e30*/  IMAD.MOV.U32 R15, RZ, RZ, R23 ;  /* 0x000000ffff0f7224 */ /* 0x000fe200078e0017 */
[----:B------:R-:W-:Y:S01]  /*0e40*/  MOV R28, 0x1 ;  /* 0x00000001001c7802 */ /* 0x000fe20000000f00 */
[----:B------:R-:W-:Y:S01]  /*0e50*/  IMAD.MOV.U32 R7, RZ, RZ, 0x1ca00000 ;  /* 0x1ca00000ff077424 */ /* 0x000fe200078e00ff */
[----:B------:R-:W-:Y:S01]  /*0e60*/  LOP3.LUT R3, R2, 0x3ff00000, RZ, 0xfc, !PT ;  /* 0x3ff0000002037812 */ /* 0x000fe200078efcff */
[----:B------:R-:W-:Y:S01]  /*0e70*/  IMAD.MOV.U32 R2, RZ, RZ, R22 ;  /* 0x000000ffff027224 */ /* 0x000fe200078e0016 */
[----:B------:R-:W-:-:S05]  /*0e80*/  LOP3.LUT R34, R23, 0x7ff00000, RZ, 0xc0, !PT ;  /* 0x7ff0000017227812 */ /* 0x000fca00078ec0ff */
[----:B------:R-:W-:-:S06]  /*0e90*/  @!P0 DMUL R2, R14, 8.98846567431157953865e+307 ;  /* 0x7fe000000e028828 */ /* 0x000fcc0000000000 */
[----:B------:R-:W0:Y:S02]  /*0ea0*/  MUFU.RCP64H R29, R3 ;  /* 0x00000003001d7308 */ /* 0x000e240000001800 */
[----:B0-----:R-:W-:-:S08]  /*0eb0*/  DFMA R30, R28, -R2, 1 ;  /* 0x3ff000001c1e742b */ /* 0x001fd00000000802 */
[----:B------:R-:W-:-:S08]  /*0ec0*/  DFMA R30, R30, R30, R30 ;  /* 0x0000001e1e1e722b */ /* 0x000fd0000000001e */
[----:B------:R-:W-:Y:S01]  /*0ed0*/  DFMA R30, R28, R30, R28 ;  /* 0x0000001e1c1e722b */ /* 0x000fe2000000001c */
[----:B------:R-:W-:Y:S02]  /*0ee0*/  IMAD.MOV.U32 R29, RZ, RZ, R19 ;  /* 0x000000ffff1d7224 */ /* 0x000fe400078e0013 */
[----:B------:R-:W-:-:S03]  /*0ef0*/  IMAD.MOV.U32 R28, RZ, RZ, R18 ;  /* 0x000000ffff1c7224 */ /* 0x000fc600078e0012 */
[----:B------:R-:W-:Y:S02]  /*0f00*/  LOP3.LUT R25, R29, 0x7ff00000, RZ, 0xc0, !PT ;  /* 0x7ff000001d197812 */ /* 0x000fe400078ec0ff */
[----:B------:R-:W-:Y:S01]  /*0f10*/  DFMA R32, R30, -R2, 1 ;  /* 0x3ff000001e20742b */ /* 0x000fe20000000802 */
[----:B------:R-:W-:Y:S01]  /*0f20*/  IMAD.MOV.U32 R18, RZ, RZ, R28 ;  /* 0x000000ffff127224 */ /* 0x000fe200078e001c */
[----:B------:R-:W-:Y:S01]  /*0f30*/  ISETP.GE.U32.AND P1, PT, R25, R34, PT ;  /* 0x000000221900720c */ /* 0x000fe20003f26070 */
[----:B------:R-:W-:-:S03]  /*0f40*/  IMAD.MOV.U32 R37, RZ, RZ, R25 ;  /* 0x000000ffff257224 */ /* 0x000fc600078e0019 */
[----:B------:R-:W-:Y:S02]  /*0f50*/  SEL R19, R7, 0x63400000, !P1 ;  /* 0x6340000007137807 */ /* 0x000fe40004800000 */
[----:B------:R-:W-:Y:S01]  /*0f60*/  DFMA R30, R30, R32, R30 ;  /* 0x000000201e1e722b */ /* 0x000fe2000000001e */
[----:B------:R-:W-:Y:S02]  /*0f70*/  FSETP.GEU.AND P1, PT, |R29|, 1.469367938527859385e-39, PT ;  /* 0x001000001d00780b */ /* 0x000fe40003f2e200 */
[----:B------:R-:W-:-:S11]  /*0f80*/  LOP3.LUT R19, R19, 0x800fffff, R29, 0xf8, !PT ;  /* 0x800fffff13137812 */ /* 0x000fd600078ef81d */
[----:B------:R-:W-:Y:S05]  /*0f90*/  @P1 BRA `(.L_x_32) ;  /* 0x0000000000201947 */ /* 0x000fea0003800000 */
[----:B------:R-:W-:-:S04]  /*0fa0*/  LOP3.LUT R32, R15, 0x7ff00000, RZ, 0xc0, !PT ;  /* 0x7ff000000f207812 */ /* 0x000fc800078ec0ff */
[----:B------:R-:W-:Y:S01]  /*0fb0*/  ISETP.GE.U32.AND P1, PT, R25, R32, PT ;  /* 0x000000201900720c */ /* 0x000fe20003f26070 */
[----:B------:R-:W-:-:S03]  /*0fc0*/  IMAD.MOV.U32 R32, RZ, RZ, RZ ;  /* 0x000000ffff207224 */ /* 0x000fc600078e00ff */
[----:B------:R-:W-:-:S04]  /*0fd0*/  SEL R33, R7, 0x63400000, !P1 ;  /* 0x6340000007217807 */ /* 0x000fc80004800000 */
[----:B------:R-:W-:-:S04]  /*0fe0*/  LOP3.LUT R33, R33, 0x80000000, R29, 0xf8, !PT ;  /* 0x8000000021217812 */ /* 0x000fc800078ef81d */
[----:B------:R-:W-:-:S06]  /*0ff0*/  LOP3.LUT R33, R33, 0x100000, RZ, 0xfc, !PT ;  /* 0x0010000021217812 */ /* 0x000fcc00078efcff */
[----:B------:R-:W-:-:S10]  /*1000*/  DFMA R18, R18, 2, -R32 ;  /* 0x400000001212782b */ /* 0x000fd40000000820 */
[----:B------:R-:W-:-:S07]  /*1010*/  LOP3.LUT R37, R19, 0x7ff00000, RZ, 0xc0, !PT ;  /* 0x7ff0000013257812 */ /* 0x000fce00078ec0ff */
.L_x_32:
[----:B------:R-:W-:Y:S01]  /*1020*/  IMAD.MOV.U32 R36, RZ, RZ, R34 ;  /* 0x000000ffff247224 */ /* 0x000fe200078e0022 */
[----:B------:R-:W-:Y:S01]  /*1030*/  @!P0 LOP3.LUT R36, R3, 0x7ff00000, RZ, 0xc0, !PT ;  /* 0x7ff0000003248812 */ /* 0x000fe200078ec0ff */
[----:B------:R-:W-:Y:S01]  /*1040*/  VIADD R38, R37, 0xffffffff ;  /* 0xffffffff25267836 */ /* 0x000fe20000000000 */
[----:B------:R-:W-:-:S03]  /*1050*/  DMUL R32, R30, R18 ;  /* 0x000000121e207228 */ /* 0x000fc60000000000 */
[----:B------:R-:W-:Y:S01]  /*1060*/  VIADD R39, R36, 0xffffffff ;  /* 0xffffffff24277836 */ /* 0x000fe20000000000 */
[----:B------:R-:W-:-:S04]  /*1070*/  ISETP.GT.U32.AND P0, PT, R38, 0x7feffffe, PT ;  /* 0x7feffffe2600780c */ /* 0x000fc80003f04070 */
[----:B------:R-:W-:Y:S01]  /*1080*/  ISETP.GT.U32.OR P0, PT, R39, 0x7feffffe, P0 ;  /* 0x7feffffe2700780c */ /* 0x000fe20000704470 */
[----:B------:R-:W-:-:S08]  /*1090*/  DFMA R34, R32, -R2, R18 ;  /* 0x800000022022722b */ /* 0x000fd00000000012 */
[----:B------:R-:W-:-:S04]  /*10a0*/  DFMA R30, R30, R34, R32 ;  /* 0x000000221e1e722b */ /* 0x000fc80000000020 */
[----:B------:R-:W-:Y:S07]  /*10b0*/  @P0 BRA `(.L_x_33) ;  /* 0x00000000006c0947 */ /* 0x000fee0003800000 */
[----:B------:R-:W-:-:S04]  /*10c0*/  LOP3.LUT R32, R15, 0x7ff00000, RZ, 0xc0, !PT ;  /* 0x7ff000000f207812 */ /* 0x000fc800078ec0ff */
[CC--:B------:R-:W-:Y:S02]  /*10d0*/  VIADDMNMX R28, R25.reuse, -R32.reuse, 0xb9600000, !PT ;  /* 0xb9600000191c7446 */ /* 0x0c0fe40007800920 */
[----:B------:R-:W-:Y:S02]  /*10e0*/  ISETP.GE.U32.AND P0, PT, R25, R32, PT ;  /* 0x000000201900720c */ /* 0x000fe40003f06070 */
[----:B------:R-:W-:Y:S02]  /*10f0*/  VIMNMX R28, PT, PT, R28, 0x46a00000, PT ;  /* 0x46a000001c1c7848 */ /* 0x000fe40003fe0100 */
[----:B------:R-:W-:-:S05]  /*1100*/  SEL R7, R7, 0x63400000, !P0 ;  /* 0x6340000007077807 */ /* 0x000fca0004000000 */
[----:B------:R-:W-:Y:S02]  /*1110*/  IMAD.IADD R7, R28, 0x1, -R7 ;  /* 0x000000011c077824 */ /* 0x000fe400078e0a07 */
[----:B------:R-:W-:Y:S02]  /*1120*/  IMAD.MOV.U32 R28, RZ, RZ, RZ ;  /* 0x000000ffff1c7224 */ /* 0x000fe400078e00ff */
        /* <DEDUP_REMOVED lines=10> */
[C---:B------:R-:W-:Y:S01]  /*11d0*/  IADD3 R3, PT, PT, -R7.reuse, RZ, RZ ;  /* 0x000000ff07037210 */ /* 0x040fe20007ffe1ff */
[----:B------:R-:W-:Y:S01]  /*11e0*/  IMAD.MOV.U32 R2, RZ, RZ, RZ ;  /* 0x000000ffff027224 */ /* 0x000fe200078e00ff */
[----:B------:R-:W-:Y:S01]  /*11f0*/  DMUL.RP R28, R30, R28 ;  /* 0x0000001c1e1c7228 */ /* 0x000fe20000008000 */
[----:B------:R-:W-:-:S04]  /*1200*/  IADD3 R7, PT, PT, -R7, -0x43300000, RZ ;  /* 0xbcd0000007077810 */ /* 0x000fc80007ffe1ff */
[----:B------:R-:W-:-:S05]  /*1210*/  DFMA R2, R32, -R2, R30 ;  /* 0x800000022002722b */ /* 0x000fca000000001e */
[----:B------:R-:W-:-:S05]  /*1220*/  LOP3.LUT R15, R29, R15, RZ, 0x3c, !PT ;  /* 0x0000000f1d0f7212 */ /* 0x000fca00078e3cff */
[----:B------:R-:W-:-:S04]  /*1230*/  FSETP.NEU.AND P0, PT, |R3|, R7, PT ;  /* 0x000000070300720b */ /* 0x000fc80003f0d200 */
[----:B------:R-:W-:Y:S02]  /*1240*/  FSEL R32, R28, R32, !P0 ;  /* 0x000000201c207208 */ /* 0x000fe40004000000 */
[----:B------:R-:W-:Y:S01]  /*1250*/  FSEL R33, R15, R33, !P0 ;  /* 0x000000210f217208 */ /* 0x000fe20004000000 */
[----:B------:R-:W-:Y:S06]  /*1260*/  BRA `(.L_x_34) ;  /* 0x0000000000547947 */ /* 0x000fec0003800000 */
.L_x_33:
[----:B------:R-:W-:-:S14]  /*1270*/  DSETP.NAN.AND P0, PT, R28, R28, PT ;  /* 0x0000001c1c00722a */ /* 0x000fdc0003f08000 */
[----:B------:R-:W-:Y:S05]  /*1280*/  @P0 BRA `(.L_x_35) ;  /* 0x0000000000440947 */ /* 0x000fea0003800000 */
[----:B------:R-:W-:-:S14]  /*1290*/  DSETP.NAN.AND P0, PT, R14, R14, PT ;  /* 0x0000000e0e00722a */ /* 0x000fdc0003f08000 */
[----:B------:R-:W-:Y:S05]  /*12a0*/  @P0 BRA `(.L_x_36) ;  /* 0x0000000000300947 */ /* 0x000fea0003800000 */
[----:B------:R-:W-:Y:S01]  /*12b0*/  ISETP.NE.AND P0, PT, R37, R36, PT ;  /* 0x000000242500720c */ /* 0x000fe20003f05270 */
[----:B------:R-:W-:Y:S02]  /*12c0*/  IMAD.MOV.U32 R32, RZ, RZ, 0x0 ;  /* 0x00000000ff207424 */ /* 0x000fe400078e00ff */
[----:B------:R-:W-:-:S10]  /*12d0*/  IMAD.MOV.U32 R33, RZ, RZ, -0x80000 ;  /* 0xfff80000ff217424 */ /* 0x000fd400078e00ff */
        /* <DEDUP_REMOVED lines=9> */
.L_x_36:
[----:B------:R-:W-:Y:S01]  /*1370*/  LOP3.LUT R33, R15, 0x80000, RZ, 0xfc, !PT ;  /* 0x000800000f217812 */ /* 0x000fe200078efcff */
[----:B------:R-:W-:Y:S01]  /*1380*/  IMAD.MOV.U32 R32, RZ, RZ, R14 ;  /* 0x000000ffff207224 */ /* 0x000fe200078e000e */
[----:B------:R-:W-:Y:S06]  /*1390*/  BRA `(.L_x_34) ;  /* 0x0000000000087947 */ /* 0x000fec0003800000 */
.L_x_35:
[----:B------:R-:W-:Y:S01]  /*13a0*/  LOP3.LUT R33, R29, 0x80000, RZ, 0xfc, !PT ;  /* 0x000800001d217812 */ /* 0x000fe200078efcff */
[----:B------:R-:W-:-:S07]  /*13b0*/  IMAD.MOV.U32 R32, RZ, RZ, R28 ;  /* 0x000000ffff207224 */ /* 0x000fce00078e001c */
.L_x_34:
[----:B------:R-:W-:Y:S02]  /*13c0*/  IMAD.MOV.U32 R25, RZ, RZ, 0x0 ;  /* 0x00000000ff197424 */ /* 0x000fe400078e00ff */
[----:B------:R-:W-:Y:S02]  /*13d0*/  IMAD.MOV.U32 R2, RZ, RZ, R32 ;  /* 0x000000ffff027224 */ /* 0x000fe400078e0020 */
[----:B------:R-:W-:Y:S01]  /*13e0*/  IMAD.MOV.U32 R3, RZ, RZ, R33 ;  /* 0x000000ffff037224 */ /* 0x000fe200078e0021 */
[----:B------:R-:W-:Y:S06]  /*13f0*/  RET.REL.NODEC R24 `(forward_kernel_fp64) ;  /* 0xffffffec18007950 */ /* 0x000fec0003c3ffff */
.L_x_37:
        /* <DEDUP_REMOVED lines=16> */
.L_x_89:


//--------------------- .text.backward_kernel_fp16 --------------------------
	.section	.text.backward_kernel_fp16,"ax",@progbits
	.align	128
        .global         backward_kernel_fp16
        .type           backward_kernel_fp16,@function
        .size           backward_kernel_fp16,(.L_x_93 - backward_kernel_fp16)
        .other          backward_kernel_fp16,@"STO_CUDA_ENTRY STV_DEFAULT"
backward_kernel_fp16:
.text.backward_kernel_fp16:
        /* <DEDUP_REMOVED lines=13> */
[----:B------:R-:W1:Y:S08]  /*00d0*/  S2UR UR6, SR_CgaCtaId ;  /* 0x00000000000679c3 */ /* 0x000e700000008800 */
[----:B------:R-:W2:Y:S08]  /*00e0*/  LDC R7, c[0x0][0x3d4] ;  /* 0x0000f500ff077b82 */ /* 0x000eb00000000800 */
[----:B------:R-:W0:Y:S08]  /*00f0*/  @!P0 LDC.64 R2, c[0x0][0x3b0] ;  /* 0x0000ec00ff028b82 */ /* 0x000e300000000a00 */
[----:B------:R-:W3:Y:S08]  /*0100*/  @!P0 LDC.64 R4, c[0x0][0x3b8] ;  /* 0x0000ee00ff048b82 */ /* 0x000ef00000000a00 */
[----:B------:R-:W4:Y:S01]  /*0110*/  @!P0 LDC.64 R10, c[0x0][0x3c0] ;  /* 0x0000f000ff0a8b82 */ /* 0x000f220000000a00 */
[----:B0-----:R-:W5:Y:S04]  /*0120*/  @!P0 LDG.E.U16 R2, desc[UR8][R2.64] ;  /* 0x0000000802028981 */ /* 0x001f68000c1e1500 */
[----:B---3--:R-:W5:Y:S04]  /*0130*/  @!P0 LDG.E.U16 R5, desc[UR8][R4.64] ;  /* 0x0000000804058981 */ /* 0x008f68000c1e1500 */
[----:B----4-:R-:W3:Y:S01]  /*0140*/  @!P0 LDG.E.U16 R10, desc[UR8][R10.64] ;  /* 0x000000080a0a8981 */ /* 0x010ee2000c1e1500 */
[----:B------:R-:W-:Y:S01]  /*0150*/  UMOV UR5, 0x400 ;  /* 0x0000040000057882 */ /* 0x000fe20000000000 */
[----:B--2---:R-:W-:Y:S01]  /*0160*/  ISETP.GE.AND P1, PT, R7, 0x1, PT ;  /* 0x000000010700780c */ /* 0x004fe20003f26270 */
[----:B-1----:R-:W-:Y:S01]  /*0170*/  ULEA UR5, UR6, UR5, 0x18 ;  /* 0x0000000506057291 */ /* 0x002fe2000f8ec0ff */
[----:B-----5:R-:W-:-:S08]  /*0180*/  @!P0 PRMT R2, R2, 0x5410, R5 ;  /* 0x0000541002028816 */ /* 0x020fd00000000005 */
[----:B------:R0:W-:Y:S04]  /*0190*/  @!P0 STS [UR5], R2 ;  /* 0x00000002ff008988 */ /* 0x0001e80008000805 */
[----:B---3--:R0:W-:Y:S01]  /*01a0*/  @!P0 STS.U16 [UR5+0x4], R10 ;  /* 0x0000040aff008988 */ /* 0x0081e20008000405 */
[----:B------:R-:W-:Y:S06]  /*01b0*/  BAR.SYNC.DEFER_BLOCKING 0x0 ;  /* 0x0000000000007b1d */ /* 0x000fec0000010000 */
[----:B------:R-:W-:Y:S05]  /*01c0*/  @!P1 EXIT ;  /* 0x000000000000994d */ /* 0x000fea0003800000 */
[----:B0-----:R-:W0:Y:S01]  /*01d0*/  LDS.64 R2, [UR5] ;  /* 0x00000005ff027984 */ /* 0x001e220008000a00 */
[----:B------:R-:W-:Y:S02]  /*01e0*/  IMAD.MOV.U32 R4, RZ, RZ, 0x3c00 ;  /* 0x00003c00ff047424 */ /* 0x000fe400078e00ff */
[----:B0-----:R-:W-:-:S03]  /*01f0*/  HADD2.F32 R5, -RZ, R2.H0_H0 ;  /* 0x20000002ff057230 */ /* 0x001fc60000004100 */
[----:B------:R-:W-:Y:S01]  /*0200*/  PRMT R3, R3, 0x5410, R4 ;  /* 0x0000541003037816 */ /* 0x000fe20000000004 */
[----:B------:R-:W-:Y:S01]  /*0210*/  HMUL2 R4, R2.H0_H0, 0.405029296875, 0.405029296875 ;  /* 0x367b367b02047832 */ /* 0x000fe20000000800 */
[----:B------:R-:W0:Y:S03]  /*0220*/  MUFU.RCP R6, R5 ;  /* 0x0000000500067308 */ /* 0x000e260000001000 */
[C---:B------:R-:W-:Y:S01]  /*0230*/  HMUL2 R8, R3.reuse.H1_H1, 0.405029296875, 0.405029296875 ;  /* 0x367b367b03087832 */ /* 0x040fe20000000c00 */
[----:B------:R-:W-:Y:S01]  /*0240*/  HSETP2.LT.AND P0, PT, R3.H1_H1, 8.523464202880859375e-06, 8.523464202880859375e-06, PT ;  /* 0x008f008f03007434 */ /* 0x000fe20003f01c00 */
[----:B------:R-:W-:Y:S02]  /*0250*/  HMUL2 R4, R4.H0_H0, R4.H0_H0 ;  /* 0x2000000404047232 */ /* 0x000fe40000000800 */
[----:B------:R-:W-:Y:S02]  /*0260*/  HMUL2 R8, R8.H0_H0, R8.H0_H0 ;  /* 0x2000000808087232 */ /* 0x000fe40000000800 */
[----:B------:R-:W-:-:S02]  /*0270*/  HMUL2 R4, R4.H0_H0, 2, 2 ;  /* 0x4000400004047832 */ /* 0x000fc40000000800 */
[----:B------:R-:W-:-:S03]  /*0280*/  HMUL2 R8, R8.H0_H0, 2, 2 ;  /* 0x4000400008087832 */ /* 0x000fc60000000800 */
[----:B------:R-:W-:Y:S02]  /*0290*/  HADD2.F32 R10, -RZ, R4.H0_H0 ;  /* 0x20000004ff0a7230 */ /* 0x000fe40000004100 */
[----:B------:R-:W-:Y:S02]  /*02a0*/  HFMA2 R4, -RZ, RZ, 1.875, 0 ;  /* 0x3f800000ff047431 */ /* 0x000fe400000001ff */
[----:B------:R-:W-:Y:S01]  /*02b0*/  HADD2.F32 R12, -RZ, R8.H0_H0 ;  /* 0x20000008ff0c7230 */ /* 0x000fe20000004100 */
[----:B0-----:R-:W-:Y:S01]  /*02c0*/  F2FP.F16.F32.PACK_AB R13, RZ, R6 ;  /* 0x00000006ff0d723e */ /* 0x001fe200000000ff */
[----:B------:R0:W1:Y:S04]  /*02d0*/  MUFU.RCP R11, R10 ;  /* 0x0000000a000b7308 */ /* 0x0000680000001000 */
[----:B------:R-:W-:Y:S01]  /*02e0*/  HSETP2.GEU.AND P1, PT, |R13|.H0_H0, 8.523464202880859375e-06, 8.523464202880859375e-06, PT ;  /* 0x008f008f0d007434 */ /* 0x000fe20003f2ea00 */
[----:B------:R-:W-:Y:S01]  /*02f0*/  FFMA R15, R4, -1, R4 ;  /* 0xbf800000040f7823 */ /* 0x000fe20000000004 */
[----:B------:R-:W-:-:S02]  /*0300*/  PRMT R13, R13, 0x5410, R3 ;  /* 0x000054100d0d7816 */ /* 0x000fc40000000003 */
[----:B------:R0:W2:Y:S01]  /*0310*/  MUFU.RCP R14, R12 ;  /* 0x0000000c000e7308 */ /* 0x0000a20000001000 */
[----:B------:R-:W-:-:S08]  /*0320*/  FFMA R15, R15, R4, 1 ;  /* 0x3f8000000f0f7423 */ /* 0x000fd00000000004 */
[----:B01----:R-:W-:Y:S05]  /*0330*/  @!P1 BRA `(.L_x_38) ;  /* 0x0000003800549947 */ /* 0x003fea0003800000 */
[----:B------:R-:W-:Y:S05]  /*0340*/  @P0 BRA `(.L_x_39) ;  /* 0x0000001c00040947 */ /* 0x000fea0003800000 */
[----:B------:R-:W0:Y:S01]  /*0350*/  LDCU UR5, c[0x0][0x3d4] ;  /* 0x00007a80ff0577ac */ /* 0x000e220008000800 */
[C---:B------:R-:W-:Y:S02]  /*0360*/  LOP3.LUT R3, R7.reuse, 0x1, RZ, 0xc0, !PT ;  /* 0x0000000107037812 */ /* 0x040fe400078ec0ff */
[----:B------:R-:W-:Y:S02]  /*0370*/  ISETP.NE.AND P4, PT, R7, 0x1, PT ;  /* 0x000000010700780c */ /* 0x000fe40003f85270 */
[----:B------:R-:W-:Y:S02]  /*0380*/  ISETP.NE.U32.AND P0, PT, R3, 0x1, PT ;  /* 0x000000010300780c */ /* 0x000fe40003f05070 */
[----:B------:R-:W-:Y:S02]  /*0390*/  PRMT R17, RZ, 0x7610, R17 ;  /* 0x00007610ff117816 */ /* 0x000fe40000000011 */
[----:B------:R-:W-:Y:S01]  /*03a0*/  PRMT R18, R18, 0x5410, RZ ;  /* 0x0000541012127816 */ /* 0x000fe200000000ff */
[----:B0-----:R-:W-:-:S08]  /*03b0*/  IMAD.U32 R15, RZ, RZ, UR5 ;  /* 0x00000005ff0f7e24 */ /* 0x001fd0000f8e00ff */
[----:B------:R-:W-:Y:S05]  /*03c0*/  @P0 BRA `(.L_x_40) ;  /* 0x0000000800480947 */ /* 0x000fea0003800000 */
[----:B------:R-:W0:Y:S01]  /*03d0*/  LDC.64 R20, c[0x0][0x3a8] ;  /* 0x0000ea00ff147b82 */ /* 0x000e220000000a00 */
[----:B------:R-:W-:-:S07]  /*03e0*/  IMAD R3, R0, R7, R9 ;  /* 0x0000000700037224 */ /* 0x000fce00078e0209 */
[----:B------:R-:W1:Y:S01]  /*03f0*/  LDC.64 R4, c[0x0][0x3a0] ;  /* 0x0000e800ff047b82 */ /* 0x000e620000000a00 */
[----:B------:R-:W-:-:S04]  /*0400*/  IMAD R6, R0, R7, -R0 ;  /* 0x0000000700067224 */ /* 0x000fc800078e0a00 */
[----:B------:R-:W-:-:S03]  /*0410*/  IMAD.IADD R9, R9, 0x1, R6 ;  /* 0x0000000109097824 */ /* 0x000fc600078e0206 */
[----:B------:R-:W3:Y:S01]  /*0420*/  LDC.64 R22, c[0x0][0x380] ;  /* 0x0000e000ff167b82 */ /* 0x000ee20000000a00 */
[----:B0-----:R-:W-:-:S05]  /*0430*/  IMAD.WIDE R20, R3, 0x2, R20 ;  /* 0x0000000203147825 */ /* 0x001fca00078e0214 */
[----:B------:R-:W4:Y:S01]  /*0440*/  LDG.E.U16.CONSTANT R15, desc[UR8][R20.64] ;  /* 0x00000008140f7981 */ /* 0x000f22000c1e9500 */
[----:B-1----:R-:W-:-:S06]  /*0450*/  IMAD.WIDE R8, R9, 0x2, R4 ;  /* 0x0000000209087825 */ /* 0x002fcc00078e0204 */
[----:B------:R-:W5:Y:S01]  /*0460*/  LDG.E.U16.CONSTANT R8, desc[UR8][R8.64] ;  /* 0x0000000808087981 */ /* 0x000f62000c1e9500 */
[----:B------:R-:W-:-:S05]  /*0470*/  IADD3 R4, PT, PT, -R0, R3, RZ ;  /* 0x0000000300047210 */ /* 0x000fca0007ffe1ff */
[----:B---3--:R-:W-:-:S05]  /*0480*/  IMAD.WIDE R22, R4, 0x2, R22 ;  /* 0x0000000204167825 */ /* 0x008fca00078e0216 */
[----:B------:R-:W3:Y:S01]  /*0490*/  LDG.E.U16.CONSTANT R5, desc[UR8][R22.64] ;  /* 0x0000000816057981 */ /* 0x000ee2000c1e9500 */
[C---:B----4-:R-:W-:Y:S02]  /*04a0*/  HADD2 R3, -R15.reuse.H0_H0, -RZ.H0_H0 ;  /* 0xa00000ff0f037230 */ /* 0x050fe40000000900 */
[----:B------:R-:W-:Y:S02]  /*04b0*/  HADD2 R6, R15.H0_H0, -R2.H0_H0 ;  /* 0xa00000020f067230 */ /* 0x000fe40000000800 */
[----:B------:R-:W-:-:S05]  /*04c0*/  HMUL2 R3, -R3.H0_H0, R3.H0_H0 ;  /* 0x2000000303037232 */ /* 0x000fca0000000900 */
[----:B------:R-:W-:Y:S02]  /*04d0*/  HADD2.F32 R21, -RZ, R3.H0_H0 ;  /* 0x20000003ff157230 */ /* 0x000fe40000004100 */
[----:B-----5:R-:W-:Y:S02]  /*04e0*/  HADD2 R9, R8.H0_H0, -R13.H1_H1 ;  /* 0xb000000d08097230 */ /* 0x020fe40000000800 */
[----:B------:R-:W-:Y:S02]  /*04f0*/  HADD2 R8, R2.H1_H1, -R8.H0_H0 ;  /* 0xa000000802087230 */ /* 0x000fe40000000c00 */
[----:B------:R-:W-:Y:S01]  /*0500*/  FMUL R18, R11, R21 ;  /* 0x000000150b127220 */ /* 0x000fe20000400000 */
[----:B------:R-:W-:Y:S02]  /*0510*/  HADD2 R3, R9.H0_H0, -RZ.H0_H0 ;  /* 0xa00000ff09037230 */ /* 0x000fe40000000800 */
[----:B------:R-:W-:Y:S02]  /*0520*/  PRMT R6, R6, 0x5410, R8 ;  /* 0x0000541006067816 */ /* 0x000fe40000000008 */
[----:B------:R-:W-:Y:S01]  /*0530*/  F2FP.F16.F32.PACK_AB R20, RZ, R18 ;  /* 0x00000012ff14723e */ /* 0x000fe200000000ff */
[----:B------:R-:W-:Y:S01]  /*0540*/  HMUL2 R17, -R3.H0_H0, R3.H0_H0 ;  /* 0x2000000303117232 */ /* 0x000fe20000000900 */
[--C-:B------:R-:W-:Y:S01]  /*0550*/  PRMT R8, R8, 0x5410, R9.reuse ;  /* 0x0000541008087816 */ /* 0x100fe20000000009 */
[----:B------:R-:W-:Y:S01]  /*0560*/  HADD2 R3, R6, -RZ.H0_H0 ;  /* 0xa00000ff06037230 */ /* 0x000fe20000000000 */
[----:B------:R-:W-:Y:S01]  /*0570*/  PRMT R9, RZ, 0x7610, R9 ;  /* 0x00007610ff097816 */ /* 0x000fe20000000009 */
[----:B---3--:R-:W-:Y:S01]  /*0580*/  HFMA2 R5, R2.H0_H0, -RZ.H0_H0, R5.H0_H0 ;  /* 0xa00000ff02057231 */ /* 0x008fe20000040805 */
[C---:B------:R-:W-:Y:S01]  /*0590*/  HSETP2.GEU.AND P1, PT, |R20|.reuse.H0_H0, 8.523464202880859375e-06, 8.523464202880859375e-06, PT ;  /* 0x008f008f14007434 */ /* 0x040fe20003f2ea00 */
[----:B------:R-:W-:Y:S01]  /*05a0*/  HADD2.F32 R27, -RZ, R17.H0_H0 ;  /* 0x20000011ff1b7230 */ /* 0x000fe20000004100 */
[----:B------:R-:W-:Y:S01]  /*05b0*/  HSETP2.GT.AND P0, PT, |R20|.H0_H0, RZ.H0_H0, PT ;  /* 0x200000ff14007234 */ /* 0x000fe20003f04a00 */
[----:B------:R-:W-:-:S02]  /*05c0*/  HFMA2 R3, -R3, R3, -RZ ;  /* 0x0000000303037231 */ /* 0x000fc400001001ff */
[----:B------:R-:W-:Y:S02]  /*05d0*/  HADD2 R5, R5.H0_H0, RZ.H0_H0 ;  /* 0x200000ff05057230 */ /* 0x000fe40000000800 */
[----:B--2---:R-:W-:Y:S01]  /*05e0*/  FMUL R29, R14, R27 ;  /* 0x0000001b0e1d7220 */ /* 0x004fe20000400000 */
[----:B------:R-:W-:-:S04]  /*05f0*/  PLOP3.LUT P2, PT, P1, P0, PT, 0xf2, 0x2f ;  /* 0x00000000002f781c */ /* 0x000fc80000f41e72 */
[----:B------:R-:W-:Y:S01]  /*0600*/  F2FP.F16.F32.PACK_AB R26, RZ, R29 ;  /* 0x0000001dff1a723e */ /* 0x000fe200000000ff */
[--C-:B------:R-:W-:Y:S02]  /*0610*/  HADD2.F32 R17, -RZ, R3.reuse.H0_H0 ;  /* 0x20000003ff117230 */ /* 0x100fe40000004100 */
[----:B------:R-:W-:Y:S02]  /*0620*/  HADD2.F32 R23, -RZ, R3.H1_H1 ;  /* 0x30000003ff177230 */ /* 0x000fe40000004100 */
[C---:B------:R-:W-:Y:S02]  /*0630*/  HSETP2.GEU.AND P1, PT, |R26|.reuse.H0_H0, 8.523464202880859375e-06, 8.523464202880859375e-06, PT ;  /* 0x008f008f1a007434 */ /* 0x040fe40003f2ea00 */
[----:B------:R-:W-:Y:S02]  /*0640*/  HSETP2.GT.AND P0, PT, |R26|.H0_H0, RZ.H0_H0, PT ;  /* 0x200000ff1a007234 */ /* 0x000fe40003f04a00 */
[----:B------:R-:W-:Y:S01]  /*0650*/  @!P2 FFMA R21, -R10, R18, R21 ;  /* 0x000000120a15a223 */ /* 0x000fe20000000115 */
[----:B------:R-:W-:-:S02]  /*0660*/  FMUL R25, R14, R23 ;  /* 0x000000170e197220 */ /* 0x000fc40000400000 */
[----:B------:R-:W-:Y:S01]  /*0670*/  PLOP3.LUT P0, PT, P1, P0, PT, 0xf2, 0x2f ;  /* 0x00000000002f781c */ /* 0x000fe20000f01e72 */
[C---:B------:R-:W-:Y:S01]  /*0680*/  @!P2 FFMA R3, R11.reuse, R21, R18 ;  /* 0x000000150b03a223 */ /* 0x040fe20000000012 */
[----:B------:R-:W-:Y:S01]  /*0690*/  FMUL R18, R11, R17 ;  /* 0x000000110b127220 */ /* 0x000fe20000400000 */
[----:B------:R-:W-:Y:S02]  /*06a0*/  PRMT R21, R20, 0x7610, R21 ;  /* 0x0000761014157816 */ /* 0x000fe40000000015 */
[----:B------:R-:W-:Y:S02]  /*06b0*/  F2FP.F16.F32.PACK_AB R24, RZ, R25 ;  /* 0x00000019ff18723e */ /* 0x000fe400000000ff */
[----:B------:R-:W-:Y:S02]  /*06c0*/  F2FP.F16.F32.PACK_AB R20, RZ, R18 ;  /* 0x00000012ff14723e */ /* 0x000fe400000000ff */
[----:B------:R-:W-:Y:S02]  /*06d0*/  @!P2 F2FP.F16.F32.PACK_AB R21, RZ, R3 ;  /* 0x00000003ff15a23e */ /* 0x000fe400000000ff */
[----:B------:R-:W-:-:S02]  /*06e0*/  HSETP2.GEU.AND P1, PT, |R24|.H0_H0, 8.523464202880859375e-06, 8.523464202880859375e-06, PT ;  /* 0x008f008f18007434 */ /* 0x000fc40003f2ea00 */
[C---:B------:R-:W-:Y:S01]  /*06f0*/  HSETP2.GEU.AND P5, PT, |R20|.reuse.H0_H0, 8.523464202880859375e-06, 8.523464202880859375e-06, PT ;  /* 0x008f008f14007434 */ /* 0x040fe20003faea00 */
[----:B------:R-:W-:Y:S01]  /*0700*/  @!P0 FFMA R27, -R12, R29, R27 ;  /* 0x0000001d0c1b8223 */ /* 0x000fe2000000011b */
[----:B------:R-:W-:Y:S01]  /*0710*/  HSETP2.GT.AND P3, PT, |R20|.H0_H0, RZ.H0_H0, PT ;  /* 0x200000ff14007234 */ /* 0x000fe20003f64a00 */
[----:B------:R-:W-:Y:S01]  /*0720*/  HADD2.F32 R3, -RZ, R21.H0_H0 ;  /* 0x20000015ff037230 */ /* 0x000fe20000004100 */
[----:B------:R-:W-:Y:S01]  /*0730*/  HSETP2.GT.AND P2, PT, |R24|.H0_H0, RZ.H0_H0, PT ;  /* 0x200000ff18007234 */ /* 0x000fe20003f44a00 */
[----:B------:R-:W-:Y:S02]  /*0740*/  @!P0 FFMA R27, R14, R27, R29 ;  /* 0x0000001b0e1b8223 */ /* 0x000fe4000000001d */
[----:B------:R-:W-:Y:S01]  /*0750*/  PLOP3.LUT P3, PT, P5, P3, PT, 0xf2, 0x2f ;  /* 0x00000000002f781c */ /* 0x000fe20002f67e72 */
[----:B------:R-:W-:Y:S01]  /*0760*/  FFMA R3, R3, 1.4426950216293334961, -RZ ;  /* 0x3fb8aa3b03037823 */ /* 0x000fe200000008ff */
[----:B------:R-:W-:Y:S02]  /*0770*/  PLOP3.LUT P1, PT, P1, P2, PT, 0xf2, 0x2f ;  /* 0x00000000002f781c */ /* 0x000fe40000f25e72 */
[----:B------:R-:W-:Y:S01]  /*0780*/  HSETP2.GE.AND P5, PT, R6.H0_H0, RZ.H0_H0, PT ;  /* 0x200000ff06007234 */ /* 0x000fe20003fa6800 */
[----:B------:R0:W1:Y:S01]  /*0790*/  MUFU.EX2 R22, R3 ;  /* 0x0000000300167308 */ /* 0x0000620000000800 */
[----:B------:R-:W-:-:S02]  /*07a0*/  PRMT R6, R26, 0x7610, R6 ;  /* 0x000076101a067816 */ /* 0x000fc40000000006 */
[----:B------:R-:W-:Y:S02]  /*07b0*/  @!P0 F2FP.F16.F32.PACK_AB R6, RZ, R27 ;  /* 0x0000001bff06823e */ /* 0x000fe400000000ff */
[----:B------:R-:W-:-:S03]  /*07c0*/  HSETP2.GT.AND P6, P2, R8, RZ.H0_H0, PT ;  /* 0x200000ff08007234 */ /* 0x000fc60003ac4000 */
[----:B------:R-:W-:Y:S01]  /*07d0*/  @!P3 FFMA R17, -R10, R18, R17 ;  /* 0x000000120a11b223 */ /* 0x000fe20000000111 */
[----:B0-----:R-:W-:Y:S02]  /*07e0*/  HADD2.F32 R3, -RZ, R6.H0_H0 ;  /* 0x20000006ff037230 */ /* 0x001fe40000004100 */
[----:B------:R-:W-:Y:S01]  /*07f0*/  @!P1 FFMA R23, -R12, R25, R23 ;  /* 0x000000190c179223 */ /* 0x000fe20000000117 */
[----:B------:R-:W-:Y:S01]  /*0800*/  @!P3 FFMA R18, R11, R17, R18 ;  /* 0x000000110b12b223 */ /* 0x000fe20000000012 */
[----:B------:R-:W-:Y:S02]  /*0810*/  @P5 I2F.F16 R9, 0x1 ;  /* 0x0000000100095906 */ /* 0x000fe40000200c00 */
[----:B------:R-:W-:Y:S01]  /*0820*/  @!P1 FFMA R23, R14, R23, R25 ;  /* 0x000000170e179223 */ /* 0x000fe20000000019 */
[----:B------:R-:W-:Y:S02]  /*0830*/  PRMT R17, RZ, 0x7610, R17 ;  /* 0x00007610ff117816 */ /* 0x000fe40000000011 */
[----:B------:R-:W-:Y:S01]  /*0840*/  @!P3 F2FP.F16.F32.PACK_AB R20, RZ, R18 ;  /* 0x00000012ff14b23e */ /* 0x000fe200000000ff */
[----:B------:R-:W-:Y:S01]  /*0850*/  FFMA R18, R3, 1.4426950216293334961, -RZ ;  /* 0x3fb8aa3b03127823 */ /* 0x000fe200000008ff */
[----:B------:R-:W-:-:S02]  /*0860*/  @!P1 F2FP.F16.F32.PACK_AB R24, RZ, R23 ;  /* 0x00000017ff18923e */ /* 0x000fc400000000ff */
[C---:B------:R-:W-:Y:S01]  /*0870*/  HSETP2.EQ.AND P0, P3, R21.reuse.H0_H0, 0.0226898193359375, 0.007297515869140625, PT ;  /* 0x25cf1f7915007434 */ /* 0x040fe20003b02800 */
[----:B------:R-:W-:Y:S01]  /*0880*/  HADD2.F32 R3, -RZ, R20.H0_H0 ;  /* 0x20000014ff037230 */ /* 0x000fe20000004100 */
[----:B------:R0:W2:Y:S01]  /*0890*/  MUFU.EX2 R26, R18 ;  /* 0x00000012001a7308 */ /* 0x0000a20000000800 */
[----:B------:R-:W-:Y:S02]  /*08a0*/  HSETP2.EQ.AND P5, P1, R21.H0_H0, -2.966796875, -2.615234375, PT ;  /* 0xc1efc13b15007434 */ /* 0x000fe400039a2800 */
[----:B-1----:R-:W-:Y:S01]  /*08b0*/  F2FP.F16.F32.PACK_AB R22, RZ, R22 ;  /* 0x00000016ff16723e */ /* 0x002fe200000000ff */
[----:B------:R-:W-:Y:S01]  /*08c0*/  FFMA R8, R3, 1.4426950216293334961, -RZ ;  /* 0x3fb8aa3b03087823 */ /* 0x000fe200000008ff */
[----:B------:R-:W-:Y:S01]  /*08d0*/  HADD2.F32 R3, -RZ, R24.H0_H0 ;  /* 0x20000018ff037230 */ /* 0x000fe20000004100 */
[----:B------:R-:W-:Y:S02]  /*08e0*/  SEL R23, RZ, 0x3c00, !P0 ;  /* 0x00003c00ff177807 */ /* 0x000fe40004000000 */
[----:B------:R-:W-:Y:S01]  /*08f0*/  HSETP2.GT.AND P0, PT, -R15.H0_H0, RZ.H0_H0, PT ;  /* 0x200000ff0f007234 */ /* 0x000fe20003f04900 */
[----:B------:R-:W-:Y:S01]  /*0900*/  @P6 I2F.F16 R17, 0x1 ;  /* 0x0000000100116906 */ /* 0x000fe20000200c00 */
[----:B0-----:R-:W-:Y:S01]  /*0910*/  FFMA R18, R3, 1.4426950216293334961, -RZ ;  /* 0x3fb8aa3b03127823 */ /* 0x001fe200000008ff */
[----:B------:R-:W-:Y:S01]  /*0920*/  SEL R15, RZ, 0x3c00, !P3 ;  /* 0x00003c00ff0f7807 */ /* 0x000fe20005800000 */
[----:B------:R-:W-:Y:S01]  /*0930*/  HFMA2 R22, R23.H0_H0, -0.0009765625, -0.0009765625, R22.H0_H0 ;  /* 0x9400940017167831 */ /* 0x000fe20000040816 */
[----:B------:R-:W-:-:S02]  /*0940*/  SEL R21, RZ, 0x3c00, !P5 ;  /* 0x00003c00ff157807 */ /* 0x000fc40006800000 */
[C---:B------:R-:W-:Y:S01]  /*0950*/  HSETP2.EQ.AND P3, P5, R20.reuse.H0_H0, 0.0226898193359375, 0.007297515869140625, PT ;  /* 0x25cf1f7914007434 */ /* 0x040fe20003d62800 */
[----:B------:R-:W-:Y:S01]  /*0960*/  HFMA2 R22, R15.H0_H0, -0.0009765625, -0.0009765625, R22.H0_H0 ;  /* 0x940094000f167831 */ /* 0x000fe20000040816 */
[----:B------:R-:W0:Y:S01]  /*0970*/  MUFU.EX2 R8, R8 ;  /* 0x0000000800087308 */ /* 0x000e220000000800 */
[----:B------:R-:W-:Y:S02]  /*0980*/  SEL R25, RZ, 0x3c00, !P1 ;  /* 0x00003c00ff197807 */ /* 0x000fe40004800000 */
[----:B------:R-:W-:Y:S01]  /*0990*/  SEL R15, RZ, 0x3c00, !P3 ;  /* 0x00003c00ff0f7807 */ /* 0x000fe20005800000 */
[----:B------:R-:W-:Y:S01]  /*09a0*/  HFMA2 R22, R21.H0_H0, 6.103515625e-05, 6.103515625e-05, R22.H0_H0 ;  /* 0x0400040015167831 */ /* 0x000fe20000040816 */
[----:B------:R-:W-:Y:S02]  /*09b0*/  PRMT R3, RZ, 0x7610, R3 ;  /* 0x00007610ff037816 */ /* 0x000fe40000000003 */
[----:B------:R-:W-:Y:S01]  /*09c0*/  HSETP2.EQ.AND P1, P3, R20.H0_H0, -2.966796875, -2.615234375, PT ;  /* 0xc1efc13b14007434 */ /* 0x000fe20003b22800 */
[----:B------:R-:W1:Y:S01]  /*09d0*/  MUFU.EX2 R18, R18 ;  /* 0x0000001200127308 */ /* 0x000e620000000800 */
[----:B------:R-:W-:Y:S01]  /*09e0*/  SEL R21, RZ, 0x3c00, !P5 ;  /* 0x00003c00ff157807 */ /* 0x000fe20006800000 */
[----:B------:R-:W-:Y:S01]  /*09f0*/  HFMA2 R22, R25.H0_H0, 3.0517578125e-05, 3.0517578125e-05, R22.H0_H0 ;  /* 0x0200020019167831 */ /* 0x000fe20000040816 */
[----:B------:R-:W-:-:S02]  /*0a00*/  HSETP2.EQ.AND P6, P5, R6.H0_H0, 0.0226898193359375, 0.007297515869140625, PT ;  /* 0x25cf1f7906007434 */ /* 0x000fc40003dc2800 */
[----:B------:R-:W-:Y:S01]  /*0a10*/  SEL R23, RZ, 0x3c00, !P1 ;  /* 0x00003c00ff177807 */ /* 0x000fe20004800000 */
[----:B------:R-:W-:Y:S01]  /*0a20*/  HMUL2 R22, R13.H0_H0, R22.H0_H0 ;  /* 0x200000160d167232 */ /* 0x000fe20000000800 */
[----:B--2---:R-:W-:Y:S01]  /*0a30*/  F2FP.F16.F32.PACK_AB R26, RZ, R26 ;  /* 0x0000001aff1a723e */ /* 0x004fe200000000ff */
[----:B------:R-:W2:Y:S01]  /*0a40*/  @P0 I2F.F16 R3, 0x1 ;  /* 0x0000000100030906 */ /* 0x000ea20000200c00 */
[C---:B------:R-:W-:Y:S02]  /*0a50*/  HSETP2.EQ.AND P1, P0, R24.reuse.H0_H0, 0.0226898193359375, 0.007297515869140625, PT ;  /* 0x25cf1f7918007434 */ /* 0x040fe40003822800 */
[----:B0-----:R-:W-:Y:S02]  /*0a60*/  F2FP.F16.F32.PACK_AB R8, RZ, R8 ;  /* 0x00000008ff08723e */ /* 0x001fe400000000ff */
[----:B------:R-:W-:Y:S02]  /*0a70*/  SEL R27, RZ, 0x3c00, !P6 ;  /* 0x00003c00ff1b7807 */ /* 0x000fe40007000000 */
[----:B------:R-:W-:Y:S01]  /*0a80*/  SEL R25, RZ, 0x3c00, !P1 ;  /* 0x00003c00ff197807 */ /* 0x000fe20004800000 */
[----:B------:R-:W-:Y:S01]  /*0a90*/  HFMA2 R8, R15.H0_H0, -0.0009765625, -0.0009765625, R8.H0_H0 ;  /* 0x940094000f087831 */ /* 0x000fe20000040808 */
[----:B-1----:R-:W-:Y:S01]  /*0aa0*/  F2FP.F16.F32.PACK_AB R18, RZ, R18 ;  /* 0x00000012ff12723e */ /* 0x002fe200000000ff */
[----:B------:R-:W-:Y:S01]  /*0ab0*/  HFMA2 R26, R27.H0_H0, -0.0009765625, -0.0009765625, R26.H0_H0 ;  /* 0x940094001b1a7831 */ /* 0x000fe2000004081a */
[----:B------:R-:W-:Y:S01]  /*0ac0*/  SEL R15, RZ, 0x3c00, !P0 ;  /* 0x00003c00ff0f7807 */ /* 0x000fe20004000000 */
[----:B------:R-:W-:Y:S01]  /*0ad0*/  HFMA2 R8, R21.H0_H0, -0.0009765625, -0.0009765625, R8.H0_H0 ;  /* 0x9400940015087831 */ /* 0x000fe20000040808 */
[----:B------:R-:W-:Y:S01]  /*0ae0*/  HSETP2.EQ.AND P6, P1, R24.H0_H0, -2.966796875, -2.615234375, PT ;  /* 0xc1efc13b18007434 */ /* 0x000fe200039c2800 */
[----:B------:R-:W-:Y:S01]  /*0af0*/  HFMA2 R18, R25.H0_H0, -0.0009765625, -0.0009765625, R18.H0_H0 ;  /* 0x9400940019127831 */ /* 0x000fe20000040812 */
[----:B------:R-:W-:Y:S01]  /*0b00*/  PRMT R25, RZ, 0x7610, R25 ;  /* 0x00007610ff197816 */ /* 0x000fe20000000019 */
[----:B------:R-:W-:Y:S01]  /*0b10*/  HFMA2 R8, R23.H0_H0, 6.103515625e-05, 6.103515625e-05, R8.H0_H0 ;  /* 0x0400040017087831 */ /* 0x000fe20000040808 */
[----:B------:R-:W-:Y:S01]  /*0b20*/  SEL R29, RZ, 0x3c00, !P5 ;  /* 0x00003c00ff1d7807 */ /* 0x000fe20006800000 */
[----:B------:R-:W-:Y:S01]  /*0b30*/  HFMA2 R18, R15.H0_H0, -0.0009765625, -0.0009765625, R18.H0_H0 ;  /* 0x940094000f127831 */ /* 0x000fe20000040812 */
[----:B------:R-:W-:-:S02]  /*0b40*/  HSETP2.EQ.AND P0, P5, R6.H0_H0, -2.966796875, -2.615234375, PT ;  /* 0xc1efc13b06007434 */ /* 0x000fc40003d02800 */
[----:B------:R-:W-:Y:S01]  /*0b50*/  SEL R27, RZ, 0x3c00, !P6 ;  /* 0x00003c00ff1b7807 */ /* 0x000fe20007000000 */
[----:B------:R-:W0:Y:S01]  /*0b60*/  @P2 I2F.F16 R25, 0x1 ;  /* 0x0000000100192906 */ /* 0x000e220000200c00 */
[----:B------:R-:W-:Y:S01]  /*0b70*/  SEL R15, RZ, 0x3c00, !P3 ;  /* 0x00003c00ff0f7807 */ /* 0x000fe20005800000 */
[----:B------:R-:W-:Y:S01]  /*0b80*/  HFMA2 R26, R29.H0_H0, -0.0009765625, -0.0009765625, R26.H0_H0 ;  /* 0x940094001d1a7831 */ /* 0x000fe2000004081a */
[----:B------:R-:W-:Y:S01]  /*0b90*/  SEL R23, RZ, 0x3c00, !P0 ;  /* 0x00003c00ff177807 */ /* 0x000fe20004000000 */
[----:B------:R-:W-:Y:S01]  /*0ba0*/  HFMA2 R18, R27.H0_H0, 6.103515625e-05, 6.103515625e-05, R18.H0_H0 ;  /* 0x040004001b127831 */ /* 0x000fe20000040812 */
[----:B------:R-:W-:Y:S01]  /*0bb0*/  SEL R21, RZ, 0x3c00, !P1 ;  /* 0x00003c00ff157807 */ /* 0x000fe20004800000 */
[----:B------:R-:W-:Y:S01]  /*0bc0*/  HFMA2 R8, R15.H0_H0, 3.0517578125e-05, 3.0517578125e-05, R8.H0_H0 ;  /* 0x020002000f087831 */ /* 0x000fe20000040808 */
[----:B------:R-:W-:Y:S01]  /*0bd0*/  SEL R6, RZ, 0x3c00, !P5 ;  /* 0x00003c00ff067807 */ /* 0x000fe20006800000 */
[----:B------:R-:W-:Y:S02]  /*0be0*/  HFMA2 R23, R23.H0_H0, 6.103515625e-05, 6.103515625e-05, R26.H0_H0 ;  /* 0x0400040017177831 */ /* 0x000fe4000004081a */
[----:B------:R-:W-:-:S02]  /*0bf0*/  VIADD R15, R7, 0xffffffff ;  /* 0xffffffff070f7836 */ /* 0x000fc40000000000 */
[----:B------:R-:W-:Y:S02]  /*0c00*/  HFMA2 R18, R21.H0_H0, 3.0517578125e-05, 3.0517578125e-05, R18.H0_H0 ;  /* 0x0200020015127831 */ /* 0x000fe40000040812 */
[----:B------:R-:W-:Y:S01]  /*0c10*/  HMUL2 R8, R13.H0_H0, R8.H0_H0 ;  /* 0x200000080d087232 */ /* 0x000fe20000000800 */
[----:B------:R-:W1:Y:S01]  /*0c20*/  LDC.64 R20, c[0x0][0x3c8] ;  /* 0x0000f200ff147b82 */ /* 0x000e620000000a00 */
[----:B------:R-:W-:Y:S02]  /*0c30*/  HFMA2 R6, R6.H0_H0, 3.0517578125e-05, 3.0517578125e-05, R23.H0_H0 ;  /* 0x0200020006067831 */ /* 0x000fe40000040817 */
[----:B------:R-:W-:Y:S02]  /*0c40*/  HMUL2 R9, R9.H0_H0, R18.H0_H0 ;  /* 0x2000001209097232 */ /* 0x000fe40000000800 */
[----:B------:R-:W-:Y:S02]  /*0c50*/  HMUL2 R8, R8.H0_H0, R17.H0_H0 ;  /* 0x2000001108087232 */ /* 0x000fe40000000800 */
[----:B--2---:R-:W-:-:S02]  /*0c60*/  HFMA2 R3, R3.H0_H0, R6.H0_H0, R9.H0_H0 ;  /* 0x2000000603037231 */ /* 0x004fc40000040809 */
[----:B0-----:R-:W-:-:S05]  /*0c70*/  HFMA2 R8, R22.H0_H0, R25.H0_H0, R8.H0_H0 ;  /* 0x2000001916087231 */ /* 0x001fca0000040808 */
[----:B------:R-:W-:-:S05]  /*0c80*/  PRMT R3, R3, 0x5410, R8 ;  /* 0x0000541003037816 */ /* 0x000fca0000000008 */
[----:B------:R-:W-:-:S05]  /*0c90*/  HFMA2 R5, R5.H0_H0, -R3.H0_NH1, RZ.H0_H0 ;  /* 0x8000000305057231 */ /* 0x000fca00004408ff */
[----:B------:R-:W-:Y:S01]  /*0ca0*/  PRMT R18, R18, 0x5410, R5 ;  /* 0x0000541012127816 */ /* 0x000fe20000000005 */
[----:B-1----:R-:W-:Y:S01]  /*0cb0*/  IMAD.WIDE R20, R4, 0x2, R20 ;  /* 0x0000000204147825 */ /* 0x002fe200078e0214 */
[----:B------:R-:W-:Y:S02]  /*0cc0*/  PRMT R17, R5, 0x7632, R17 ;  /* 0x0000763205117816 */ /* 0x000fe40000000011 */
[----:B------:R-:W-:-:S05]  /*0cd0*/  PRMT R3, R18, 0x7632, R3 ;  /* 0x0000763212037816 */ /* 0x000fca0000000003 */
[----:B------:R0:W-:Y:S02]  /*0ce0*/  STG.E.U16 desc[UR8][R20.64], R3 ;  /* 0x0000000314007986 */ /* 0x0001e4000c101508 */
.L_x_40:
[----:B------:R-:W-:Y:S05]  /*0cf0*/  @!P4 EXIT ;  /* 0x000000000000c94d */ /* 0x000fea0003800000 */
[----:B------:R-:W1:Y:S01]  /*0d00*/  LDC.64 R4, c[0x0][0x380] ;  /* 0x0000e000ff047b82 */ /* 0x000e620000000a00 */
[C---:B------:R-:W-:Y:S01]  /*0d10*/  IADD3 R22, PT, PT, R15.reuse, -0x1, RZ ;  /* 0xffffffff0f167810 */ /* 0x040fe20007ffe0ff */
[C---:B------:R-:W-:Y:S02]  /*0d20*/  IMAD R23, R15.reuse, UR7, RZ ;  /* 0x000000070f177c24 */ /* 0x040fe4000f8e02ff */
[----:B0-----:R-:W-:Y:S02]  /*0d30*/  VIADD R3, R15, 0xfffffffe ;  /* 0xfffffffe0f037836 */ /* 0x001fe40000000000 */
[--C-:B------:R-:W-:Y:S02]  /*0d40*/  IMAD R16, R23, R16, R19.reuse ;  /* 0x0000001017107224 */ /* 0x100fe400078e0213 */
[----:B------:R-:W0:Y:S01]  /*0d50*/  LDC.64 R6, c[0x0][0x3c8] ;  /* 0x0000f200ff067b82 */ /* 0x000e220000000a00 */
[C-C-:B------:R-:W-:Y:S02]  /*0d60*/  IMAD R3, R0.reuse, R3, R19.reuse ;  /* 0x0000000300037224 */ /* 0x140fe400078e0213 */
[----:B------:R-:W-:Y:S01]  /*0d70*/  IMAD R22, R0, R22, R19 ;  /* 0x0000001600167224 */ /* 0x000fe200078e0213 */
[----:B------:R-:W-:Y:S01]  /*0d80*/  IADD3 R25, PT, PT, R16, UR4, RZ ;  /* 0x0000000410197c10 */ /* 0x000fe2000fffe0ff */
[----:B------:R-:W-:-:S02]  /*0d90*/  VIADD R19, R3, UR4 ;  /* 0x0000000403137c36 */ /* 0x000fc40008000000 */
[----:B------:R-:W-:Y:S01]  /*0da0*/  VIADD R23, R22, UR4 ;  /* 0x0000000416177c36 */ /* 0x000fe20008000000 */
[----:B------:R-:W3:Y:S08]  /*0db0*/  LDC.64 R8, c[0x0][0x3a0] ;  /* 0x0000e800ff087b82 */ /* 0x000ef00000000a00 */
[----:B------:R-:W4:Y:S02]  /*0dc0*/  LDC.64 R20, c[0x0][0x3a8] ;  /* 0x0000ea00ff147b82 */ /* 0x000f240000000a00 */
.L_x_41:
[----:B----4-:R-:W-:-:S05]  /*0dd0*/  IMAD.WIDE R32, R25, 0x2, R20 ;  /* 0x0000000219207825 */ /* 0x010fca00078e0214 */
[----:B0-----:R-:W4:Y:S01]  /*0de0*/  LDG.E.U16.CONSTANT R31, desc[UR8][R32.64] ;  /* 0x00000008201f7981 */ /* 0x001f22000c1e9500 */
[----:B---3--:R-:W-:-:S06]  /*0df0*/  IMAD.WIDE R34, R23, 0x2, R8 ;  /* 0x0000000217227825 */ /* 0x008fcc00078e0208 */
[----:B------:R-:W3:Y:S01]  /*0e00*/  LDG.E.U16.CONSTANT R34, desc[UR8][R34.64] ;  /* 0x0000000822227981 */ /* 0x000ee2000c1e9500 */
[----:B------:R-:W-:-:S06]  /*0e10*/  IMAD.WIDE R26, R23, 0x2, R20 ;  /* 0x00000002171a7825 */ /* 0x000fcc00078e0214 */
[----:B------:R5:W2:Y:S01]  /*0e20*/  LDG.E.U16.CONSTANT R27, desc[UR8][R26.64] ;  /* 0x000000081a1b7981 */ /* 0x000aa2000c1e9500 */
[----:B------:R-:W-:-:S05]  /*0e30*/  IMAD.WIDE R36, R19, 0x2, R8 ;  /* 0x0000000213247825 */ /* 0x000fca00078e0208 */
[----:B------:R-:W2:Y:S01]  /*0e40*/  LDG.E.U16.CONSTANT R30, desc[UR8][R36.64] ;  /* 0x00000008241e7981 */ /* 0x000ea2000c1e9500 */
[----:B-1----:R-:W-:-:S06]  /*0e50*/  IMAD.WIDE R28, R23, 0x2, R4 ;  /* 0x00000002171c7825 */ /* 0x002fcc00078e0204 */
[----:B------:R1:W2:Y:S01]  /*0e60*/  LDG.E.U16.CONSTANT R29, desc[UR8][R28.64] ;  /* 0x000000081c1d7981 */ /* 0x0002a2000c1e9500 */
[----:B------:R-:W-:-:S05]  /*0e70*/  IMAD.WIDE R38, R19, 0x2, R4 ;  /* 0x0000000213267825 */ /* 0x000fca00078e0204 */
[----:B------:R0:W2:Y:S01]  /*0e80*/  LDG.E.U16.CONSTANT R16, desc[UR8][R38.64] ;  /* 0x0000000826107981 */ /* 0x0000a2000c1e9500 */
[----:B------:R-:W-:Y:S02]  /*0e90*/  IMAD R25, R0, -0x2, R25 ;  /* 0xfffffffe00197824 */ /* 0x000fe400078e0219 */
[C---:B----4-:R-:W-:Y:S02]  /*0ea0*/  HADD2 R3, -R31.reuse.H0_H0, -RZ.H0_H0 ;  /* 0xa00000ff1f037230 */ /* 0x050fe40000000900 */
[----:B------:R-:W-:Y:S02]  /*0eb0*/  HADD2 R24, R31.H0_H0, -R2.H0_H0 ;  /* 0xa00000021f187230 */ /* 0x000fe40000000800 */
[----:B------:R-:W-:Y:S02]  /*0ec0*/  HMUL2 R3, -R3.H0_H0, R3.H0_H0 ;  /* 0x2000000303037232 */ /* 0x000fe40000000900 */
[----:B---3--:R-:W-:-:S03]  /*0ed0*/  HADD2 R22, R2.H1_H1, -R34.H0_H0 ;  /* 0xa000002202167230 */ /* 0x008fc60000000c00 */
[----:B------:R-:W-:Y:S02]  /*0ee0*/  HADD2.F32 R33, -RZ, R3.H0_H0 ;  /* 0x20000003ff217230 */ /* 0x000fe40000004100 */
[----:B-----5:R-:W-:Y:S01]  /*0ef0*/  HADD2 R26, R34.H0_H0, -R13.H1_H1 ;  /* 0xb000000d221a7230 */ /* 0x020fe20000000800 */
[----:B------:R-:W-:Y:S02]  /*0f00*/  PRMT R24, R24, 0x5410, R22 ;  /* 0x0000541018187816 */ /* 0x000fe40000000016 */
[----:B------:R-:W-:Y:S01]  /*0f10*/  FMUL R40, R11, R33 ;  /* 0x000000210b287220 */ /* 0x000fe20000400000 */
[----:B-1----:R-:W-:Y:S01]  /*0f20*/  HADD2 R28, R26.H0_H0, -RZ.H0_H0 ;  /* 0xa00000ff1a1c7230 */ /* 0x002fe20000000800 */
[----:B------:R-:W-:Y:S01]  /*0f30*/  PRMT R26, R22, 0x5410, R26 ;  /* 0x00005410161a7816 */ /* 0x000fe2000000001a */
[C---:B------:R-:W-:Y:S01]  /*0f40*/  HADD2 R3, R24.reuse, -RZ.H0_H0 ;  /* 0xa00000ff18037230 */ /* 0x040fe20000000000 */
[----:B------:R-:W-:Y:S01]  /*0f50*/  HSETP2.GE.AND P4, PT, R24.H0_H0, RZ.H0_H0, PT ;  /* 0x200000ff18007234 */ /* 0x000fe20003f86800 */
[----:B------:R-:W-:Y:S01]  /*0f60*/  HMUL2 R28, -R28.H0_H0, R28.H0_H0 ;  /* 0x2000001c1c1c7232 */ /* 0x000fe20000000900 */
[----:B------:R-:W-:Y:S01]  /*0f70*/  F2FP.F16.F32.PACK_AB R32, RZ, R40 ;  /* 0x00000028ff20723e */ /* 0x000fe200000000ff */
[----:B------:R-:W-:-:S03]  /*0f80*/  HFMA2 R3, -R3, R3, -RZ ;  /* 0x0000000303037231 */ /* 0x000fc600001001ff */
[----:B------:R-:W-:Y:S01]  /*0f90*/  HADD2.F32 R37, -RZ, R28.H0_H0 ;  /* 0x2000001cff257230 */ /* 0x000fe20000004100 */
[C---:B------:R-:W-:Y:S02]  /*0fa0*/  HSETP2.GEU.AND P1, PT, |R32|.reuse.H0_H0, 8.523464202880859375e-06, 8.523464202880859375e-06, PT ;  /* 0x008f008f20007434 */ /* 0x040fe40003f2ea00 */
[----:B------:R-:W-:Y:S02]  /*0fb0*/  HSETP2.GT.AND P0, PT, |R32|.H0_H0, RZ.H0_H0, PT ;  /* 0x200000ff20007234 */ /* 0x000fe40003f04a00 */
[----:B--2---:R-:W-:Y:S01]  /*0fc0*/  FMUL R45, R14, R37 ;  /* 0x000000250e2d7220 */ /* 0x004fe20000400000 */
[----:B------:R-:W-:Y:S02]  /*0fd0*/  PRMT R35, R32, 0x7610, R35 ;  /* 0x0000761020237816 */ /* 0x000fe40000000023 */
[----:B------:R-:W-:Y:S01]  /*0fe0*/  PLOP3.LUT P2, PT, P1, P0, PT, 0xf2, 0x2f ;  /* 0x00000000002f781c */ /* 0x000fe20000f41e72 */
[--C-:B0-----:R-:W-:Y:S01]  /*0ff0*/  HADD2.F32 R39, -RZ, R3.reuse.H0_H0 ;  /* 0x20000003ff277230 */ /* 0x101fe20000004100 */
[----:B------:R-:W-:Y:S01]  /*1000*/  F2FP.F16.F32.PACK_AB R34, RZ, R45 ;  /* 0x0000002dff22723e */ /* 0x000fe200000000ff */
[----:B------:R-:W-:-:S03]  /*1010*/  HADD2.F32 R41, -RZ, R3.H1_H1 ;  /* 0x30000003ff297230 */ /* 0x000fc60000004100 */
[----:B------:R-:W-:Y:S01]  /*1020*/  FMUL R38, R11, R39 ;  /* 0x000000270b267220 */ /* 0x000fe20000400000 */
[C---:B------:R-:W-:Y:S01]  /*1030*/  HSETP2.GEU.AND P1, PT, |R34|.reuse.H0_H0, 8.523464202880859375e-06, 8.523464202880859375e-06, PT ;  /* 0x008f008f22007434 */ /* 0x040fe20003f2ea00 */
[----:B------:R-:W-:Y:S01]  /*1040*/  FMUL R43, R14, R41 ;  /* 0x000000290e2b7220 */ /* 0x000fe20000400000 */
[----:B------:R-:W-:-:S04]  /*1050*/  HSETP2.GT.AND P0, PT, |R34|.H0_H0, RZ.H0_H0, PT ;  /* 0x200000ff22007234 */ /* 0x000fc80003f04a00 */
[----:B------:R-:W-:Y:S01]  /*1060*/  @!P2 FFMA R28, -R10, R40, R33 ;  /* 0x000000280a1ca223 */ /* 0x000fe20000000121 */
[----:B------:R-:W-:Y:S02]  /*1070*/  F2FP.F16.F32.PACK_AB R33, RZ, R38 ;  /* 0x00000026ff21723e */ /* 0x000fe400000000ff */
[----:B------:R-:W-:Y:S01]  /*1080*/  PLOP3.LUT P0, PT, P1, P0, PT, 0xf2, 0x2f ;  /* 0x00000000002f781c */ /* 0x000fe20000f01e72 */
[----:B------:R-:W-:Y:S01]  /*1090*/  @!P2 FFMA R28, R11, R28, R40 ;  /* 0x0000001c0b1ca223 */ /* 0x000fe20000000028 */
[----:B------:R-:W-:Y:S02]  /*10a0*/  F2FP.F16.F32.PACK_AB R32, RZ, R43 ;  /* 0x0000002bff20723e */ /* 0x000fe400000000ff */
[C---:B------:R-:W-:Y:S02]  /*10b0*/  HSETP2.GT.AND P1, PT, |R33|.reuse.H0_H0, RZ.H0_H0, PT ;  /* 0x200000ff21007234 */ /* 0x040fe40003f24a00 */
[----:B------:R-:W-:Y:S02]  /*10c0*/  @!P2 F2FP.F16.F32.PACK_AB R35, RZ, R28 ;  /* 0x0000001cff23a23e */ /* 0x000fe400000000ff */
[----:B------:R-:W-:-:S02]  /*10d0*/  HSETP2.GEU.AND P2, PT, |R33|.H0_H0, 8.523464202880859375e-06, 8.523464202880859375e-06, PT ;  /* 0x008f008f21007434 */ /* 0x000fc40003f4ea00 */
[C---:B------:R-:W-:Y:S01]  /*10e0*/  HSETP2.GEU.AND P3, PT, |R32|.reuse.H0_H0, 8.523464202880859375e-06, 8.523464202880859375e-06, PT ;  /* 0x008f008f20007434 */ /* 0x040fe20003f6ea00 */
[----:B------:R-:W-:Y:S01]  /*10f0*/  HADD2.F32 R3, -RZ, R35.H0_H0 ;  /* 0x20000023ff037230 */ /* 0x000fe20000004100 */
[----:B------:R-:W-:Y:S01]  /*1100*/  PRMT R28, R34, 0x7610, R28 ;  /* 0x00007610221c7816 */ /* 0x000fe2000000001c */
[----:B------:R-:W-:Y:S01]  /*1110*/  @!P0 FFMA R37, -R12, R45, R37 ;  /* 0x0000002d0c258223 */ /* 0x000fe20000000125 */
[----:B------:R-:W-:Y:S02]  /*1120*/  PLOP3.LUT P1, PT, P2, P1, PT, 0xf2, 0x2f ;  /* 0x00000000002f781c */ /* 0x000fe40001723e72 */
[----:B------:R-:W-:Y:S01]  /*1130*/  HSETP2.GT.AND P2, PT, |R32|.H0_H0, RZ.H0_H0, PT ;  /* 0x200000ff20007234 */ /* 0x000fe20003f44a00 */
[----:B------:R-:W-:Y:S01]  /*1140*/  FFMA R3, R3, 1.4426950216293334961, -RZ ;  /* 0x3fb8aa3b03037823 */ /* 0x000fe200000008ff */
[----:B------:R-:W-:Y:S01]  /*1150*/  @!P0 FFMA R37, R14, R37, R45 ;  /* 0x000000250e258223 */ /* 0x000fe2000000002d */
[----:B------:R-:W-:Y:S02]  /*1160*/  HSETP2.EQ.AND P6, P5, R35.H0_H0, 0.0226898193359375, 0.007297515869140625, PT ;  /* 0x25cf1f7923007434 */ /* 0x000fe40003dc2800 */
[----:B------:R-:W-:Y:S01]  /*1170*/  PLOP3.LUT P2, PT, P3, P2, PT, 0xf2, 0x2f ;  /* 0x00000000002f781c */ /* 0x000fe20001f45e72 */
[----:B------:R0:W1:Y:S01]  /*1180*/  MUFU.EX2 R36, R3 ;  /* 0x0000000300247308 */ /* 0x0000620000000800 */
[----:B------:R-:W-:-:S02]  /*1190*/  @!P0 F2FP.F16.F32.PACK_AB R28, RZ, R37 ;  /* 0x00000025ff1c823e */ /* 0x000fc400000000ff */
[----:B------:R-:W-:Y:S02]  /*11a0*/  HSETP2.GT.AND P3, PT, -R31.H0_H0, RZ.H0_H0, PT ;  /* 0x200000ff1f007234 */ /* 0x000fe40003f64900 */
[----:B------:R-:W-:Y:S01]  /*11b0*/  @!P1 FFMA R34, -R10, R38, R39 ;  /* 0x000000260a229223 */ /* 0x000fe20000000127 */
[----:B------:R-:W-:Y:S02]  /*11c0*/  PRMT R24, R33, 0x7610, R24 ;  /* 0x0000761021187816 */ /* 0x000fe40000000018 */
[----:B------:R-:W-:Y:S01]  /*11d0*/  SEL R33, RZ, 0x3c00, !P6 ;  /* 0x00003c00ff217807 */ /* 0x000fe20007000000 */
[----:B------:R-:W-:Y:S01]  /*11e0*/  @!P1 FFMA R34, R11, R34, R38 ;  /* 0x000000220b229223 */ /* 0x000fe20000000026 */
[----:B0-----:R-:W-:Y:S01]  /*11f0*/  HADD2.F32 R3, -RZ, R28.H0_H0 ;  /* 0x2000001cff037230 */ /* 0x001fe20000004100 */
[----:B------:R-:W-:Y:S01]  /*1200*/  HSETP2.EQ.AND P0, P6, R35.H0_H0, -2.966796875, -2.615234375, PT ;  /* 0xc1efc13b23007434 */ /* 0x000fe20003e02800 */
[----:B------:R-:W-:Y:S01]  /*1210*/  @!P2 FFMA R31, -R12, R43, R41 ;  /* 0x0000002b0c1fa223 */ /* 0x000fe20000000129 */
[----:B------:R-:W-:-:S02]  /*1220*/  SEL R35, RZ, 0x3c00, !P5 ;  /* 0x00003c00ff237807 */ /* 0x000fc40006800000 */
[----:B------:R-:W-:Y:S01]  /*1230*/  @!P1 F2FP.F16.F32.PACK_AB R24, RZ, R34 ;  /* 0x00000022ff18923e */ /* 0x000fe200000000ff */
[----:B------:R-:W-:Y:S01]  /*1240*/  @!P2 FFMA R37, R14, R31, R43 ;  /* 0x0000001f0e25a223 */ /* 0x000fe2000000002b */
[----:B-1----:R-:W-:Y:S01]  /*1250*/  F2FP.F16.F32.PACK_AB R36, RZ, R36 ;  /* 0x00000024ff24723e */ /* 0x002fe200000000ff */
[----:B------:R-:W-:Y:S01]  /*1260*/  FFMA R31, R3, 1.4426950216293334961, -RZ ;  /* 0x3fb8aa3b031f7823 */ /* 0x000fe200000008ff */
[----:B------:R-:W-:Y:S01]  /*1270*/  SEL R38, RZ, 0x3c00, !P0 ;  /* 0x00003c00ff267807 */ /* 0x000fe20004000000 */
[----:B------:R-:W-:Y:S01]  /*1280*/  HADD2.F32 R3, -RZ, R24.H0_H0 ;  /* 0x20000018ff037230 */ /* 0x000fe20000004100 */
[----:B------:R-:W-:Y:S01]  /*1290*/  @!P2 F2FP.F16.F32.PACK_AB R32, RZ, R37 ;  /* 0x00000025ff20a23e */ /* 0x000fe200000000ff */
[----:B------:R-:W-:Y:S01]  /*12a0*/  HFMA2 R36, R33.H0_H0, -0.0009765625, -0.0009765625, R36.H0_H0 ;  /* 0x9400940021247831 */ /* 0x000fe20000040824 */
[C---:B------:R-:W-:Y:S01]  /*12b0*/  HSETP2.EQ.AND P5, P0, R24.reuse.H0_H0, 0.0226898193359375, 0.007297515869140625, PT ;  /* 0x25cf1f7918007434 */ /* 0x040fe200038a2800 */
[----:B------:R-:W-:Y:S01]  /*12c0*/  MUFU.EX2 R31, R31 ;  /* 0x0000001f001f7308 */ /* 0x000fe20000000800 */
[----:B------:R-:W-:Y:S01]  /*12d0*/  FFMA R33, R3, 1.4426950216293334961, -RZ ;  /* 0x3fb8aa3b03217823 */ /* 0x000fe200000008ff */
[----:B------:R-:W-:Y:S01]  /*12e0*/  HFMA2 R35, R35.H0_H0, -0.0009765625, -0.0009765625, R36.H0_H0 ;  /* 0x9400940023237831 */ /* 0x000fe20000040824 */
[----:B------:R-:W-:Y:S01]  /*12f0*/  HSETP2.EQ.AND P2, P1, R24.H0_H0, -2.966796875, -2.615234375, PT ;  /* 0xc1efc13b18007434 */ /* 0x000fe20003942800 */
[----:B------:R-:W-:Y:S01]  /*1300*/  HADD2 R37, -R27.H0_H0, -RZ.H0_H0 ;  /* 0xa00000ff1b257230 */ /* 0x000fe20000000900 */
[----:B------:R-:W-:Y:S01]  /*1310*/  SEL R36, RZ, 0x3c00, !P6 ;  /* 0x00003c00ff247807 */ /* 0x000fe20007000000 */
[----:B------:R-:W-:Y:S01]  /*1320*/  HADD2.F32 R3, -RZ, R32.H0_H0 ;  /* 0x20000020ff037230 */ /* 0x000fe20000004100 */
[----:B------:R-:W-:Y:S01]  /*1330*/  SEL R41, RZ, 0x3c00, !P5 ;  /* 0x00003c00ff297807 */ /* 0x000fe20006800000 */
[----:B------:R0:W1:Y:S01]  /*1340*/  MUFU.EX2 R34, R33 ;  /* 0x0000002100227308 */ /* 0x0000620000000800 */
[----:B------:R-:W-:Y:S01]  /*1350*/  HFMA2 R35, R38.H0_H0, 6.103515625e-05, 6.103515625e-05, R35.H0_H0 ;  /* 0x0400040026237831 */ /* 0x000fe20000040823 */
[----:B------:R-:W-:Y:S01]  /*1360*/  HSETP2.EQ.AND P5, P6, R32.H0_H0, -2.966796875, -2.615234375, PT ;  /* 0xc1efc13b20007434 */ /* 0x000fe20003ea2800 */
[----:B------:R-:W-:Y:S01]  /*1370*/  HMUL2 R40, -R37.H0_H0, R37.H0_H0 ;  /* 0x2000002525287232 */ /* 0x000fe20000000900 */
[----:B------:R-:W-:Y:S01]  /*1380*/  SEL R39, RZ, 0x3c00, !P0 ;  /* 0x00003c00ff277807 */ /* 0x000fe20004000000 */
[----:B------:R-:W-:Y:S01]  /*1390*/  FFMA R38, R3, 1.4426950216293334961, -RZ ;  /* 0x3fb8aa3b03267823 */ /* 0x000fe200000008ff */
[----:B------:R-:W-:Y:S01]  /*13a0*/  SEL R37, RZ, 0x3c00, !P2 ;  /* 0x00003c00ff257807 */ /* 0x000fe20005000000 */
[----:B------:R-:W-:Y:S01]  /*13b0*/  HFMA2 R36, R36.H0_H0, 3.0517578125e-05, 3.0517578125e-05, R35.H0_H0 ;  /* 0x0200020024247831 */ /* 0x000fe20000040823 */
[----:B------:R-:W-:Y:S01]  /*13c0*/  HSETP2.EQ.AND P2, P0, R28.H0_H0, 0.0226898193359375, 0.007297515869140625, PT ;  /* 0x25cf1f791c007434 */ /* 0x000fe20003842800 */
[----:B0-----:R-:W-:Y:S01]  /*13d0*/  HADD2.F32 R33, -RZ, R40.H0_H0 ;  /* 0x20000028ff217230 */ /* 0x001fe20000004100 */
[----:B------:R-:W-:Y:S01]  /*13e0*/  SEL R3, RZ, 0x3c00, !P1 ;  /* 0x00003c00ff037807 */ /* 0x000fe20004800000 */
[----:B------:R-:W0:Y:S01]  /*13f0*/  MUFU.EX2 R38, R38 ;  /* 0x0000002600267308 */ /* 0x000e220000000800 */
[----:B------:R-:W-:Y:S01]  /*1400*/  SEL R35, RZ, 0x3c00, !P5 ;  /* 0x00003c00ff237807 */ /* 0x000fe20006800000 */
[----:B------:R-:W-:Y:S01]  /*1410*/  HMUL2 R24, R13.H0_H0, R36.H0_H0 ;  /* 0x200000240d187232 */ /* 0x000fe20000000800 */
[----:B------:R-:W-:Y:S01]  /*1420*/  HSETP2.EQ.AND P5, P1, R32.H0_H0, 0.0226898193359375, 0.007297515869140625, PT ;  /* 0x25cf1f7920007434 */ /* 0x000fe200039a2800 */
[----:B------:R-:W-:Y:S01]  /*1430*/  FMUL R32, R11, R33 ;  /* 0x000000210b207220 */ /* 0x000fe20000400000 */
[----:B------:R-:W-:-:S02]  /*1440*/  SEL R22, RZ, 0x3c00, !P2 ;  /* 0x00003c00ff167807 */ /* 0x000fc40005000000 */
[----:B-1----:R-:W-:Y:S02]  /*1450*/  F2FP.F16.F32.PACK_AB R34, RZ, R34 ;  /* 0x00000022ff22723e */ /* 0x002fe400000000ff */
[----:B------:R-:W-:Y:S02]  /*1460*/  F2FP.F16.F32.PACK_AB R31, RZ, R31 ;  /* 0x0000001fff1f723e */ /* 0x000fe400000000ff */
[----:B------:R-:W-:Y:S01]  /*1470*/  SEL R47, RZ, 0x3c00, !P0 ;  /* 0x00003c00ff2f7807 */ /* 0x000fe20004000000 */
[----:B------:R-:W-:Y:S01]  /*1480*/  HFMA2 R34, R41.H0_H0, -0.0009765625, -0.0009765625, R34.H0_H0 ;  /* 0x9400940029227831 */ /* 0x000fe20000040822 */
[----:B------:R-:W-:Y:S01]  /*1490*/  SEL R45, RZ, 0x3c00, !P1 ;  /* 0x00003c00ff2d7807 */ /* 0x000fe20004800000 */
[----:B------:R-:W-:Y:S01]  /*14a0*/  HFMA2 R22, R22.H0_H0, -0.0009765625, -0.0009765625, R31.H0_H0 ;  /* 0x9400940016167831 */ /* 0x000fe2000004081f */
[----:B------:R-:W-:Y:S01]  /*14b0*/  HSETP2.EQ.AND P0, P1, R28.H0_H0, -2.966796875, -2.615234375, PT ;  /* 0xc1efc13b1c007434 */ /* 0x000fe20003902800 */
[----:B------:R-:W-:Y:S01]  /*14c0*/  HFMA2 R34, R39.H0_H0, -0.0009765625, -0.0009765625, R34.H0_H0 ;  /* 0x9400940027227831 */ /* 0x000fe20000040822 */
[----:B------:R-:W-:Y:S01]  /*14d0*/  SEL R43, RZ, 0x3c00, !P5 ;  /* 0x00003c00ff2b7807 */ /* 0x000fe20006800000 */
[----:B------:R-:W-:Y:S01]  /*14e0*/  HFMA2 R22, R47.H0_H0, -0.0009765625, -0.0009765625, R22.H0_H0 ;  /* 0x940094002f167831 */ /* 0x000fe20000040816 */
[----:B------:R-:W-:Y:S01]  /*14f0*/  HSETP2.GT.AND P5, P2, R26, RZ.H0_H0, PT ;  /* 0x200000ff1a007234 */ /* 0x000fe20003aa4000 */
[----:B------:R-:W-:Y:S01]  /*1500*/  HADD2 R26, R2.H1_H1, -R30.H0_H0 ;  /* 0xa000001e021a7230 */ /* 0x000fe20000000c00 */
[----:B------:R-:W-:Y:S01]  /*1510*/  SEL R39, RZ, 0x3c00, !P0 ;  /* 0x00003c00ff277807 */ /* 0x000fe20004000000 */
[----:B------:R-:W-:Y:S01]  /*1520*/  HADD2 R30, R30.H0_H0, -R13.H1_H1 ;  /* 0xb000000d1e1e7230 */ /* 0x000fe20000000800 */
[----:B------:R-:W-:Y:S01]  /*1530*/  F2FP.F16.F32.PACK_AB R31, RZ, R32 ;  /* 0x00000020ff1f723e */ /* 0x000fe200000000ff */
[----:B------:R-:W-:Y:S01]  /*1540*/  HFMA2 R34, R37.H0_H0, 6.103515625e-05, 6.103515625e-05, R34.H0_H0 ;  /* 0x0400040025227831 */ /* 0x000fe20000040822 */
[----:B------:R-:W-:Y:S01]  /*1550*/  SEL R41, RZ, 0x3c00, !P1 ;  /* 0x00003c00ff297807 */ /* 0x000fe20004800000 */
[----:B------:R-:W-:Y:S01]  /*1560*/  HFMA2 R28, R39.H0_H0, 6.103515625e-05, 6.103515625e-05, R22.H0_H0 ;  /* 0x04000400271c7831 */ /* 0x000fe20000040816 */
[----:B0-----:R-:W-:Y:S01]  /*1570*/  F2FP.F16.F32.PACK_AB R38, RZ, R38 ;  /* 0x00000026ff26723e */ /* 0x001fe200000000ff */
[----:B------:R-:W-:Y:S01]  /*1580*/  HADD2 R22, R27.H0_H0, -R2.H0_H0 ;  /* 0xa00000021b167230 */ /* 0x000fe20000000800 */
[C---:B------:R-:W-:Y:S01]  /*1590*/  HSETP2.GEU.AND P0, PT, |R31|.reuse.H0_H0, 8.523464202880859375e-06, 8.523464202880859375e-06, PT ;  /* 0x008f008f1f007434 */ /* 0x040fe20003f0ea00 */
[----:B------:R-:W-:Y:S01]  /*15a0*/  HADD2 R39, R30.H0_H0, -RZ.H0_H0 ;  /* 0xa00000ff1e277230 */ /* 0x000fe20000000800 */
[----:B------:R-:W-:Y:S01]  /*15b0*/  HSETP2.GT.AND P1, PT, |R31|.H0_H0, RZ.H0_H0, PT ;  /* 0x200000ff1f007234 */ /* 0x000fe20003f24a00 */
[----:B------:R-:W-:Y:S01]  /*15c0*/  HFMA2 R38, R43.H0_H0, -0.0009765625, -0.0009765625, R38.H0_H0 ;  /* 0x940094002b267831 */ /* 0x000fe20000040826 */
[----:B------:R-:W-:Y:S01]  /*15d0*/  PRMT R22, R22, 0x5410, R26 ;  /* 0x0000541016167816 */ /* 0x000fe2000000001a */
[----:B------:R-:W-:Y:S01]  /*15e0*/  HFMA2 R3, R3.H0_H0, 3.0517578125e-05, 3.0517578125e-05, R34.H0_H0 ;  /* 0x0200020003037831 */ /* 0x000fe20000040822 */
[----:B------:R-:W-:Y:S01]  /*15f0*/  SEL R37, RZ, 0x3c00, !P6 ;  /* 0x00003c00ff257807 */ /* 0x000fe20007000000 */
[----:B------:R-:W-:Y:S01]  /*1600*/  HFMA2 R38, R45.H0_H0, -0.0009765625, -0.0009765625, R38.H0_H0 ;  /* 0x940094002d267831 */ /* 0x000fe20000040826 */
[----:B------:R-:W-:Y:S01]  /*1610*/  PLOP3.LUT P0, PT, P0, P1, PT, 0xf2, 0x2f ;  /* 0x00000000002f781c */ /* 0x000fe20000703e72 */
[----:B------:R-:W-:Y:S01]  /*1620*/  HADD2 R36, R22, -RZ.H0_H0 ;  /* 0xa00000ff16247230 */ /* 0x000fe20000000000 */
[----:B------:R-:W-:Y:S01]  /*1630*/  PRMT R43, RZ, 0x7610, R43 ;  /* 0x00007610ff2b7816 */ /* 0x000fe2000000002b */
[----:B------:R-:W-:Y:S01]  /*1640*/  HFMA2 R38, R35.H0_H0, 6.103515625e-05, 6.103515625e-05, R38.H0_H0 ;  /* 0x0400040023267831 */ /* 0x000fe20000040826 */
[----:B------:R-:W-:Y:S01]  /*1650*/  PRMT R45, RZ, 0x7610, R45 ;  /* 0x00007610ff2d7816 */ /* 0x000fe2000000002d */
[----:B------:R-:W-:Y:S01]  /*1660*/  HMUL2 R39, -R39.H0_H0, R39.H0_H0 ;  /* 0x2000002727277232 */ /* 0x000fe20000000900 */
[----:B------:R-:W-:Y:S01]  /*1670*/  PRMT R35, RZ, 0x7610, R35 ;  /* 0x00007610ff237816 */ /* 0x000fe20000000023 */
[----:B------:R-:W-:-:S02]  /*1680*/  HFMA2 R36, -R36, R36, -RZ ;  /* 0x0000002424247231 */ /* 0x000fc400001001ff */
[----:B------:R-:W-:Y:S01]  /*1690*/  HFMA2 R42, R37.H0_H0, 3.0517578125e-05, 3.0517578125e-05, R38.H0_H0 ;  /* 0x02000200252a7831 */ /* 0x000fe20000040826 */
[----:B------:R-:W0:Y:S01]  /*16a0*/  @P5 I2F.F16 R43, 0x1 ;  /* 0x00000001002b5906 */ /* 0x000e220000200c00 */
[----:B------:R-:W-:Y:S02]  /*16b0*/  HADD2.F32 R37, -RZ, R39.H0_H0 ;  /* 0x20000027ff257230 */ /* 0x000fe40000004100 */
[----:B------:R-:W-:Y:S01]  /*16c0*/  HFMA2 R28, R41.H0_H0, 3.0517578125e-05, 3.0517578125e-05, R28.H0_H0 ;  /* 0x02000200291c7831 */ /* 0x000fe2000004081c */
[----:B------:R-:W-:Y:S01]  /*16d0*/  PRMT R30, R26, 0x5410, R30 ;  /* 0x000054101a1e7816 */ /* 0x000fe2000000001e */
[----:B------:R-:W-:Y:S01]  /*16e0*/  @!P0 FFMA R34, -R10, R32, R33 ;  /* 0x000000200a228223 */ /* 0x000fe20000000121 */
[----:B------:R-:W-:Y:S02]  /*16f0*/  HMUL2 R44, R13.H0_H0, R3.H0_H0 ;  /* 0x200000030d2c7232 */ /* 0x000fe40000000800 */
[----:B------:R-:W-:Y:S01]  /*1700*/  FMUL R41, R14, R37 ;  /* 0x000000250e297220 */ /* 0x000fe20000400000 */
[----:B------:R-:W-:-:S02]  /*1710*/  HADD2.F32 R33, -RZ, R36.H0_H0 ;  /* 0x20000024ff217230 */ /* 0x000fc40000004100 */
[----:B------:R-:W-:Y:S01]  /*1720*/  @!P0 FFMA R34, R11, R34, R32 ;  /* 0x000000220b228223 */ /* 0x000fe20000000020 */
[----:B------:R-:W-:Y:S01]  /*1730*/  PRMT R36, R31, 0x7610, R36 ;  /* 0x000076101f247816 */ /* 0x000fe20000000024 */
[----:B------:R-:W1:Y:S01]  /*1740*/  @P2 I2F.F16 R45, 0x1 ;  /* 0x00000001002d2906 */ /* 0x000e620000200c00 */
[----:B------:R-:W-:-:S03]  /*1750*/  FMUL R32, R11, R33 ;  /* 0x000000210b207220 */ /* 0x000fc60000400000 */
[----:B------:R-:W-:Y:S01]  /*1760*/  HADD2.F32 R38, -RZ, R36.H1_H1 ;  /* 0x30000024ff267230 */ /* 0x000fe20000004100 */
[----:B------:R-:W-:Y:S01]  /*1770*/  @!P0 F2FP.F16.F32.PACK_AB R36, RZ, R34 ;  /* 0x00000022ff24823e */ /* 0x000fe200000000ff */
[----:B0-----:R-:W-:Y:S01]  /*1780*/  HMUL2 R44, R44.H0_H0, R43.H0_H0 ;  /* 0x2000002b2c2c7232 */ /* 0x001fe20000000800 */
[----:B------:R-:W-:Y:S01]  /*1790*/  F2FP.F16.F32.PACK_AB R40, RZ, R32 ;  /* 0x00000020ff28723e */ /* 0x000fe200000000ff */
[----:B------:R-:W0:Y:S01]  /*17a0*/  @P4 I2F.F16 R35, 0x1 ;  /* 0x0000000100234906 */ /* 0x000e220000200c00 */
[----:B------:R-:W-:Y:S01]  /*17b0*/  F2FP.F16.F32.PACK_AB R34, RZ, R41 ;  /* 0x00000029ff22723e */ /* 0x000fe200000000ff */
[----:B------:R-:W-:Y:S01]  /*17c0*/  FMUL R39, R14, R38 ;  /* 0x000000260e277220 */ /* 0x000fe20000400000 */
[----:B------:R-:W-:Y:S01]  /*17d0*/  HADD2.F32 R3, -RZ, R36.H0_H0 ;  /* 0x20000024ff037230 */ /* 0x000fe20000004100 */
[C---:B------:R-:W-:Y:S02]  /*17e0*/  HSETP2.GEU.AND P1, PT, |R40|.reuse.H0_H0, 8.523464202880859375e-06, 8.523464202880859375e-06, PT ;  /* 0x008f008f28007434 */ /* 0x040fe40003f2ea00 */
[----:B------:R-:W-:-:S02]  /*17f0*/  HSETP2.GT.AND P0, PT, |R40|.H0_H0, RZ.H0_H0, PT ;  /* 0x200000ff28007234 */ /* 0x000fc40003f04a00 */
[----:B------:R-:W-:Y:S01]  /*1800*/  HSETP2.GEU.AND P5, PT, |R34|.H0_H0, 8.523464202880859375e-06, 8.523464202880859375e-06, PT ;  /* 0x008f008f22007434 */ /* 0x000fe20003faea00 */
[----:B------:R-:W-:Y:S01]  /*1810*/  FFMA R43, R3, 1.4426950216293334961, -RZ ;  /* 0x3fb8aa3b032b7823 */ /* 0x000fe200000008ff */
[----:B------:R-:W-:Y:S01]  /*1820*/  F2FP.F16.F32.PACK_AB R31, RZ, R39 ;  /* 0x00000027ff1f723e */ /* 0x000fe200000000ff */
[----:B-1----:R-:W-:Y:S01]  /*1830*/  HFMA2 R3, R24.H0_H0, R45.H0_H0, R44.H0_H0 ;  /* 0x2000002d18037231 */ /* 0x002fe2000004082c */
[----:B------:R-:W-:Y:S01]  /*1840*/  PLOP3.LUT P0, PT, P1, P0, PT, 0xf2, 0x2f ;  /* 0x00000000002f781c */ /* 0x000fe20000f01e72 */
[----:B------:R-:W-:Y:S01]  /*1850*/  HFMA2 R24, -R2.H0_H0, R18.H1_H1, R29.H0_H0 ;  /* 0x3000001202187231 */ /* 0x000fe2000004091d */
[----:B------:R-:W-:Y:S01]  /*1860*/  HSETP2.GT.AND P1, PT, |R34|.H0_H0, RZ.H0_H0, PT ;  /* 0x200000ff22007234 */ /* 0x000fe20003f24a00 */
[----:B------:R-:W1:Y:S01]  /*1870*/  MUFU.EX2 R43, R43 ;  /* 0x0000002b002b7308 */ /* 0x000e620000000800 */
[----:B------:R-:W-:Y:S01]  /*1880*/  HSETP2.GEU.AND P4, PT, |R31|.H0_H0, 8.523464202880859375e-06, 8.523464202880859375e-06, PT ;  /* 0x008f008f1f007434 */ /* 0x000fe20003f8ea00 */
[----:B0-----:R-:W-:Y:S01]  /*1890*/  HMUL2 R35, R35.H0_H0, R42.H0_H0 ;  /* 0x2000002a23237232 */ /* 0x001fe20000000800 */
[----:B------:R-:W-:Y:S01]  /*18a0*/  HSETP2.GT.AND P2, PT, |R31|.H0_H0, RZ.H0_H0, PT ;  /* 0x200000ff1f007234 */ /* 0x000fe20003f44a00 */
[----:B------:R-:W-:Y:S01]  /*18b0*/  HADD2 R24, R24.H0_H0, R17.H0_H0 ;  /* 0x2000001118187230 */ /* 0x000fe20000000800 */
[----:B------:R-:W-:-:S02]  /*18c0*/  PLOP3.LUT P1, PT, P5, P1, PT, 0xf2, 0x2f ;  /* 0x00000000002f781c */ /* 0x000fc40002f23e72 */
[----:B------:R-:W-:Y:S02]  /*18d0*/  PRMT R28, R28, 0x5410, R3 ;  /* 0x000054101c1c7816 */ /* 0x000fe40000000003 */
[----:B------:R-:W-:Y:S01]  /*18e0*/  PLOP3.LUT P2, PT, P4, P2, PT, 0xf2, 0x2f ;  /* 0x00000000002f781c */ /* 0x000fe20002745e72 */
[--C-:B------:R-:W-:Y:S01]  /*18f0*/  @!P0 FFMA R29, -R10, R32, R33.reuse ;  /* 0x000000200a1d8223 */ /* 0x100fe20000000121 */
[----:B------:R-:W-:Y:S02]  /*1900*/  PRMT R33, RZ, 0x7610, R33 ;  /* 0x00007610ff217816 */ /* 0x000fe40000000021 */
[----:B------:R-:W-:Y:S01]  /*1910*/  HSETP2.EQ.AND P5, P4, R36.H0_H0, 0.0226898193359375, 0.007297515869140625, PT ;  /* 0x25cf1f7924007434 */ /* 0x000fe20003ca2800 */
[----:B------:R-:W-:Y:S01]  /*1920*/  @!P0 FFMA R29, R11, R29, R32 ;  /* 0x0000001d0b1d8223 */ /* 0x000fe20000000020 */
[----:B------:R-:W-:Y:S02]  /*1930*/  PRMT R35, R35, 0x7610, R18 ;  /* 0x0000761023237816 */ /* 0x000fe40000000012 */
[----:B------:R-:W0:Y:S01]  /*1940*/  @P3 I2F.F16 R33, 0x1 ;  /* 0x0000000100213906 */ /* 0x000e220000200c00 */
[----:B------:R-:W-:Y:S01]  /*1950*/  @!P1 FFMA R37, -R12, R41, R37 ;  /* 0x000000290c259223 */ /* 0x000fe20000000125 */
[----:B------:R-:W-:-:S02]  /*1960*/  @!P0 F2FP.F16.F32.PACK_AB R40, RZ, R29 ;  /* 0x0000001dff28823e */ /* 0x000fc400000000ff */
[----:B------:R-:W-:Y:S01]  /*1970*/  SEL R26, RZ, 0x3c00, !P5 ;  /* 0x00003c00ff1a7807 */ /* 0x000fe20006800000 */
[----:B------:R-:W-:Y:S01]  /*1980*/  @!P1 FFMA R37, R14, R37, R41 ;  /* 0x000000250e259223 */ /* 0x000fe20000000029 */
[----:B------:R-:W-:Y:S01]  /*1990*/  @!P2 FFMA R38, -R12, R39, R38 ;  /* 0x000000270c26a223 */ /* 0x000fe20000000126 */
[----:B------:R-:W-:Y:S01]  /*19a0*/  HADD2.F32 R3, -RZ, R40.H0_H0 ;  /* 0x20000028ff037230 */ /* 0x000fe20000004100 */
[----:B------:R-:W-:Y:S02]  /*19b0*/  HSETP2.GT.AND P5, P3, R30, RZ.H0_H0, PT ;  /* 0x200000ff1e007234 */ /* 0x000fe40003ba4000 */
[----:B------:R-:W-:Y:S01]  /*19c0*/  @!P1 F2FP.F16.F32.PACK_AB R34, RZ, R37 ;  /* 0x00000025ff22923e */ /* 0x000fe200000000ff */
[----:B------:R-:W-:Y:S01]  /*19d0*/  @!P2 FFMA R38, R14, R38, R39 ;  /* 0x000000260e26a223 */ /* 0x000fe20000000027 */
[----:B------:R-:W-:Y:S01]  /*19e0*/  FFMA R18, R3, 1.4426950216293334961, -RZ ;  /* 0x3fb8aa3b03127823 */ /* 0x000fe200000008ff */
[----:B-1----:R-:W-:Y:S02]  /*19f0*/  F2FP.F16.F32.PACK_AB R43, RZ, R43 ;  /* 0x0000002bff2b723e */ /* 0x002fe400000000ff */
[----:B------:R-:W-:Y:S01]  /*1a00*/  HADD2.F32 R3, -RZ, R34.H0_H0 ;  /* 0x20000022ff037230 */ /* 0x000fe20000004100 */
[----:B------:R-:W-:-:S02]  /*1a10*/  @!P2 F2FP.F16.F32.PACK_AB R31, RZ, R38 ;  /* 0x00000026ff1fa23e */ /* 0x000fc400000000ff */
[----:B0-----:R-:W-:Y:S01]  /*1a20*/  PRMT R33, R33, 0x5410, R24 ;  /* 0x0000541021217816 */ /* 0x001fe20000000018 */
[----:B------:R-:W0:Y:S01]  /*1a30*/  MUFU.EX2 R18, R18 ;  /* 0x0000001200127308 */ /* 0x000e220000000800 */
[----:B------:R-:W-:Y:S01]  /*1a40*/  FFMA R30, R3, 1.4426950216293334961, -RZ ;  /* 0x3fb8aa3b031e7823 */ /* 0x000fe200000008ff */
[----:B------:R-:W-:Y:S01]  /*1a50*/  HADD2.F32 R3, -RZ, R31.H0_H0 ;  /* 0x2000001fff037230 */ /* 0x000fe20000004100 */
[----:B------:R-:W-:Y:S01]  /*1a60*/  HSETP2.GE.AND P1, PT, R22.H0_H0, RZ.H0_H0, PT ;  /* 0x200000ff16007234 */ /* 0x000fe20003f26800 */
[----:B------:R-:W-:Y:S01]  /*1a70*/  HFMA2 R43, R26.H0_H0, -0.0009765625, -0.0009765625, R43.H0_H0 ;  /* 0x940094001a2b7831 */ /* 0x000fe2000004082b */
[----:B------:R-:W-:Y:S01]  /*1a80*/  HSETP2.EQ.AND P0, P6, R36.H0_H0, -2.966796875, -2.615234375, PT ;  /* 0xc1efc13b24007434 */ /* 0x000fe20003e02800 */
[----:B------:R-:W-:Y:S02]  /*1a90*/  HFMA2 R26, R33, R28, R35 ;  /* 0x0000001c211a7231 */ /* 0x000fe40000000023 */
[----:B------:R-:W-:Y:S01]  /*1aa0*/  FFMA R22, R3, 1.4426950216293334961, -RZ ;  /* 0x3fb8aa3b03167823 */ /* 0x000fe200000008ff */
[----:B------:R-:W-:Y:S01]  /*1ab0*/  PRMT R29, RZ, 0x7610, R29 ;  /* 0x00007610ff1d7816 */ /* 0x000fe2000000001d */
[----:B------:R-:W1:Y:S01]  /*1ac0*/  MUFU.EX2 R30, R30 ;  /* 0x0000001e001e7308 */ /* 0x000e620000000800 */
[----:B------:R-:W-:-:S02]  /*1ad0*/  SEL R28, RZ, 0x3c00, !P4 ;  /* 0x00003c00ff1c7807 */ /* 0x000fc40006000000 */
[----:B------:R-:W-:Y:S02]  /*1ae0*/  SEL R33, RZ, 0x3c00, !P0 ;  /* 0x00003c00ff217807 */ /* 0x000fe40004000000 */
[----:B------:R-:W-:Y:S01]  /*1af0*/  SEL R35, RZ, 0x3c00, !P6 ;  /* 0x00003c00ff237807 */ /* 0x000fe20007000000 */
[----:B------:R-:W-:Y:S01]  /*1b00*/  HFMA2 R28, R28.H0_H0, -0.0009765625, -0.0009765625, R43.H0_H0 ;  /* 0x940094001c1c7831 */ /* 0x000fe2000004082b */
[----:B------:R-:W-:Y:S01]  /*1b10*/  HSETP2.EQ.AND P2, P4, R40.H0_H0, 0.0226898193359375, 0.007297515869140625, PT ;  /* 0x25cf1f7928007434 */ /* 0x000fe20003c42800 */
[----:B------:R-:W2:Y:S01]  /*1b20*/  MUFU.EX2 R22, R22 ;  /* 0x0000001600167308 */ /* 0x000ea20000000800 */
[----:B0-----:R-:W-:Y:S01]  /*1b30*/  F2FP.F16.F32.PACK_AB R18, RZ, R18 ;  /* 0x00000012ff12723e */ /* 0x001fe200000000ff */
[----:B------:R-:W-:Y:S01]  /*1b40*/  HFMA2 R28, R33.H0_H0, 6.103515625e-05, 6.103515625e-05, R28.H0_H0 ;  /* 0x04000400211c7831 */ /* 0x000fe2000004081c */
[----:B------:R-:W-:Y:S01]  /*1b50*/  HSETP2.GT.AND P0, PT, -R27.H0_H0, RZ.H0_H0, PT ;  /* 0x200000ff1b007234 */ /* 0x000fe20003f04900 */
[----:B------:R-:W-:Y:S01]  /*1b60*/  HFMA2 R17, R24.H0_H0, -R26.H0_H0, R17.H0_H0 ;  /* 0xa000001a18117231 */ /* 0x000fe20000040811 */
[----:B------:R-:W-:Y:S01]  /*1b70*/  SEL R33, RZ, 0x3c00, !P2 ;  /* 0x00003c00ff217807 */ /* 0x000fe20005000000 */
[----:B------:R-:W-:Y:S01]  /*1b80*/  HFMA2 R28, R35.H0_H0, 3.0517578125e-05, 3.0517578125e-05, R28.H0_H0 ;  /* 0x02000200231c7831 */ /* 0x000fe2000004081c */
[----:B------:R-:W-:Y:S01]  /*1b90*/  SEL R35, RZ, 0x3c00, !P4 ;  /* 0x00003c00ff237807 */ /* 0x000fe20006000000 */
[----:B------:R-:W0:Y:S01]  /*1ba0*/  @P5 I2F.F16 R29, 0x1 ;  /* 0x00000001001d5906 */ /* 0x000e220000200c00 */
[----:B------:R-:W-:Y:S01]  /*1bb0*/  HSETP2.EQ.AND P5, P6, R40.H0_H0, -2.966796875, -2.615234375, PT ;  /* 0xc1efc13b28007434 */ /* 0x000fe20003ea2800 */
[----:B------:R-:W-:Y:S01]  /*1bc0*/  HFMA2 R18, R33.H0_H0, -0.0009765625, -0.0009765625, R18.H0_H0 ;  /* 0x9400940021127831 */ /* 0x000fe20000040812 */
[----:B------:R-:W-:Y:S01]  /*1bd0*/  HSETP2.EQ.AND P2, P4, R31.H0_H0, 0.0226898193359375, 0.007297515869140625, PT ;  /* 0x25cf1f791f007434 */ /* 0x000fe20003c42800 */
[----:B------:R-:W-:Y:S01]  /*1be0*/  HMUL2 R3, R13.H0_H0, R28.H0_H0 ;  /* 0x2000001c0d037232 */ /* 0x000fe20000000800 */
[----:B-1----:R-:W-:Y:S01]  /*1bf0*/  F2FP.F16.F32.PACK_AB R30, RZ, R30 ;  /* 0x0000001eff1e723e */ /* 0x002fe200000000ff */
[----:B------:R-:W-:Y:S01]  /*1c00*/  HFMA2 R18, R35.H0_H0, -0.0009765625, -0.0009765625, R18.H0_H0 ;  /* 0x9400940023127831 */ /* 0x000fe20000040812 */
[----:B------:R-:W-:Y:S01]  /*1c10*/  SEL R37, RZ, 0x3c00, !P5 ;  /* 0x00003c00ff257807 */ /* 0x000fe20006800000 */
[----:B------:R-:W-:Y:S01]  /*1c20*/  HFMA2 R16, -R2.H0_H0, R26.H1_H1, R16.H0_H0 ;  /* 0x3000001a02107231 */ /* 0x000fe20000040910 */
[----:B------:R-:W-:-:S02]  /*1c30*/  SEL R39, RZ, 0x3c00, !P6 ;  /* 0x00003c00ff277807 */ /* 0x000fc40007000000 */
[----:B------:R-:W-:Y:S01]  /*1c40*/  HSETP2.EQ.AND P5, P6, R34.H0_H0, 0.0226898193359375, 0.007297515869140625, PT ;  /* 0x25cf1f7922007434 */ /* 0x000fe20003ea2800 */
[----:B------:R-:W-:Y:S01]  /*1c50*/  HFMA2 R18, R37.H0_H0, 6.103515625e-05, 6.103515625e-05, R18.H0_H0 ;  /* 0x0400040025127831 */ /* 0x000fe20000040812 */
[----:B--2---:R-:W-:Y:S01]  /*1c60*/  F2FP.F16.F32.PACK_AB R24, RZ, R22 ;  /* 0x00000016ff18723e */ /* 0x004fe200000000ff */
[----:B------:R-:W-:Y:S01]  /*1c70*/  HADD2 R16, R16.H0_H0, R17.H0_H0 ;  /* 0x2000001110107230 */ /* 0x000fe20000000800 */
[----:B------:R-:W-:Y:S01]  /*1c80*/  PRMT R27, RZ, 0x7610, R27 ;  /* 0x00007610ff1b7816 */ /* 0x000fe2000000001b */
[----:B------:R-:W-:Y:S01]  /*1c90*/  HFMA2 R18, R39.H0_H0, 3.0517578125e-05, 3.0517578125e-05, R18.H0_H0 ;  /* 0x0200020027127831 */ /* 0x000fe20000040812 */
[----:B------:R-:W-:Y:S02]  /*1ca0*/  SEL R43, RZ, 0x3c00, !P5 ;  /* 0x00003c00ff2b7807 */ /* 0x000fe40006800000 */
[----:B------:R-:W-:Y:S01]  /*1cb0*/  SEL R41, RZ, 0x3c00, !P2 ;  /* 0x00003c00ff297807 */ /* 0x000fe20005000000 */
[----:B------:R-:W-:Y:S01]  /*1cc0*/  HMUL2 R18, R13.H0_H0, R18.H0_H0 ;  /* 0x200000120d127232 */ /* 0x000fe20000000800 */
[----:B------:R-:W-:Y:S01]  /*1cd0*/  SEL R33, RZ, 0x3c00, !P4 ;  /* 0x00003c00ff217807 */ /* 0x000fe20006000000 */
[----:B------:R-:W-:Y:S01]  /*1ce0*/  HFMA2 R30, R43.H0_H0, -0.0009765625, -0.0009765625, R30.H0_H0 ;  /* 0x940094002b1e7831 */ /* 0x000fe2000004081e */
[----:B------:R-:W-:Y:S01]  /*1cf0*/  PRMT R22, RZ, 0x7610, R22 ;  /* 0x00007610ff167816 */ /* 0x000fe20000000016 */
[----:B------:R-:W-:Y:S01]  /*1d00*/  HFMA2 R24, R41.H0_H0, -0.0009765625, -0.0009765625, R24.H0_H0 ;  /* 0x9400940029187831 */ /* 0x000fe20000040818 */
[----:B------:R-:W-:Y:S01]  /*1d10*/  HSETP2.EQ.AND P4, P5, R31.H0_H0, -2.966796875, -2.615234375, PT ;  /* 0xc1efc13b1f007434 */ /* 0x000fe20003d82800 */
[----:B------:R-:W-:Y:S01]  /*1d20*/  @P1 I2F.F16 R27, 0x1 ;  /* 0x00000001001b1906 */ /* 0x000fe20000200c00 */
[----:B------:R-:W-:Y:S01]  /*1d30*/  SEL R31, RZ, 0x3c00, !P6 ;  /* 0x00003c00ff1f7807 */ /* 0x000fe20007000000 */
[----:B------:R-:W-:Y:S01]  /*1d40*/  HFMA2 R24, R33.H0_H0, -0.0009765625, -0.0009765625, R24.H0_H0 ;  /* 0x9400940021187831 */ /* 0x000fe20000040818 */
[----:B------:R-:W-:Y:S01]  /*1d50*/  PRMT R35, RZ, 0x7610, R35 ;  /* 0x00007610ff237816 */ /* 0x000fe20000000023 */
[----:B0-----:R-:W-:Y:S01]  /*1d60*/  HMUL2 R18, R18.H0_H0, R29.H0_H0 ;  /* 0x2000001d12127232 */ /* 0x001fe20000000800 */
[----:B------:R-:W-:Y:S01]  /*1d70*/  HSETP2.EQ.AND P2, P1, R34.H0_H0, -2.966796875, -2.615234375, PT ;  /* 0xc1efc13b22007434 */ /* 0x000fe20003942800 */
[----:B------:R-:W-:Y:S01]  /*1d80*/  HFMA2 R30, R31.H0_H0, -0.0009765625, -0.0009765625, R30.H0_H0 ;  /* 0x940094001f1e7831 */ /* 0x000fe2000004081e */
[----:B------:R-:W-:Y:S01]  /*1d90*/  SEL R31, RZ, 0x3c00, !P4 ;  /* 0x00003c00ff1f7807 */ /* 0x000fe20006000000 */
[----:B------:R-:W0:Y:S01]  /*1da0*/  @P3 I2F.F16 R22, 0x1 ;  /* 0x0000000100163906 */ /* 0x000e220000200c00 */
[----:B------:R-:W-:Y:S01]  /*1db0*/  SEL R33, RZ, 0x3c00, !P5 ;  /* 0x00003c00ff217807 */ /* 0x000fe20006800000 */
[----:B------:R-:W-:Y:S01]  /*1dc0*/  IMAD.WIDE R28, R23, 0x2, R6 ;  /* 0x00000002171c7825 */ /* 0x000fe200078e0206 */
[----:B------:R-:W-:-:S03]  /*1dd0*/  SEL R37, RZ, 0x3c00, !P2 ;  /* 0x00003c00ff257807 */ /* 0x000fc60005000000 */
[----:B------:R-:W-:Y:S01]  /*1de0*/  HFMA2 R24, R31.H0_H0, 6.103515625e-05, 6.103515625e-05, R24.H0_H0 ;  /* 0x040004001f187831 */ /* 0x000fe20000040818 */
[----:B------:R-:W-:Y:S01]  /*1df0*/  SEL R31, RZ, 0x3c00, !P1 ;  /* 0x00003c00ff1f7807 */ /* 0x000fe20004800000 */
[----:B------:R-:W-:Y:S01]  /*1e00*/  IMAD R23, R0, -0x2, R23 ;  /* 0xfffffffe00177824 */ /* 0x000fe200078e0217 */
[----:B------:R-:W1:Y:S01]  /*1e10*/  @P0 I2F.F16 R35, 0x1 ;  /* 0x0000000100230906 */ /* 0x000e620000200c00 */
[----:B------:R-:W-:Y:S01]  /*1e20*/  HFMA2 R30, R37.H0_H0, 6.103515625e-05, 6.103515625e-05, R30.H0_H0 ;  /* 0x04000400251e7831 */ /* 0x000fe2000004081e */
[C---:B------:R-:W-:Y:S01]  /*1e30*/  ISETP.GT.U32.AND P0, PT, R15.reuse, 0x2, PT ;  /* 0x000000020f00780c */ /* 0x040fe20003f04070 */
[----:B------:R-:W-:Y:S02]  /*1e40*/  HFMA2 R24, R33.H0_H0, 3.0517578125e-05, 3.0517578125e-05, R24.H0_H0 ;  /* 0x0200020021187831 */ /* 0x000fe40000040818 */
[----:B------:R-:W-:Y:S02]  /*1e50*/  VIADD R15, R15, 0xfffffffe ;  /* 0xfffffffe0f0f7836 */ /* 0x000fe40000000000 */
[----:B------:R-:W-:-:S02]  /*1e60*/  HFMA2 R30, R31.H0_H0, 3.0517578125e-05, 3.0517578125e-05, R30.H0_H0 ;  /* 0x020002001f1e7831 */ /* 0x000fc4000004081e */
[----:B0-----:R-:W-:Y:S02]  /*1e70*/  HFMA2 R3, R3.H0_H0, R22.H0_H0, R18.H0_H0 ;  /* 0x2000001603037231 */ /* 0x001fe40000040812 */
[----:B------:R-:W-:-:S03]  /*1e80*/  HMUL2 R24, R27.H0_H0, R24.H0_H0 ;  /* 0x200000181b187232 */ /* 0x000fc60000000800 */
[--C-:B------:R-:W-:Y:S02]  /*1e90*/  PRMT R30, R30, 0x5410, R3.reuse ;  /* 0x000054101e1e7816 */ /* 0x100fe40000000003 */
[----:B------:R-:W-:Y:S02]  /*1ea0*/  PRMT R24, R24, 0x7610, R26 ;  /* 0x0000761018187816 */ /* 0x000fe4000000001a */
[----:B-1----:R-:W-:Y:S02]  /*1eb0*/  PRMT R35, R35, 0x5410, R16 ;  /* 0x0000541023237816 */ /* 0x002fe40000000010 */
[----:B------:R-:W-:-:S03]  /*1ec0*/  PRMT R3, R26, 0x7632, R3 ;  /* 0x000076321a037816 */ /* 0x000fc60000000003 */
[----:B------:R-:W-:Y:S02]  /*1ed0*/  HFMA2 R18, R35, R30, R24 ;  /* 0x0000001e23127231 */ /* 0x000fe40000000018 */
[----:B------:R-:W-:Y:S01]  /*1ee0*/  IMAD.WIDE R30, R19, 0x2, R6 ;  /* 0x00000002131e7825 */ /* 0x000fe200078e0206 */
[----:B------:R0:W-:Y:S03]  /*1ef0*/  STG.E.U16 desc[UR8][R28.64], R3 ;  /* 0x000000031c007986 */ /* 0x0001e6000c101508 */
[----:B------:R-:W-:Y:S01]  /*1f00*/  IMAD R19, R0, -0x2, R19 ;  /* 0xfffffffe00137824 */ /* 0x000fe200078e0213 */
[----:B------:R-:W-:Y:S01]  /*1f10*/  PRMT R22, R18, 0x7632, R22 ;  /* 0x0000763212167816 */ /* 0x000fe20000000016 */
[----:B------:R-:W-:-:S04]  /*1f20*/  HFMA2 R17, R16.H0_H0, -R18.H0_H0, R17.H0_H0 ;  /* 0xa000001210117231 */ /* 0x000fc80000040811 */
[----:B------:R0:W-:Y:S01]  /*1f30*/  STG.E.U16 desc[UR8][R30.64], R22 ;  /* 0x000000161e007986 */ /* 0x0001e2000c101508 */
[----:B------:R-:W-:Y:S05]  /*1f40*/  @P0 BRA `(.L_x_41) ;  /* 0xffffffec00a00947 */ /* 0x000fea000383ffff */
[----:B------:R-:W-:Y:S05]  /*1f50*/  EXIT ;  /* 0x000000000000794d */ /* 0x000fea0003800000 */
.L_x_39:
        /* <DEDUP_REMOVED lines=9> */
[CC--:B------:R-:W-:Y:S02]  /*1ff0*/  IMAD R6, R0.reuse, R7.reuse, -R0 ;  /* 0x0000000700067224 */ /* 0x0c0fe400078e0a00 */
[----:B------:R-:W-:-:S03]  /*2000*/  IMAD R17, R0, R7, R9 ;  /* 0x0000000700117224 */ /* 0x000fc600078e0209 */
[----:B------:R-:W-:Y:S02]  /*2010*/  IADD3 R9, PT, PT, R9, R6, RZ ;  /* 0x0000000609097210 */ /* 0x000fe40007ffe0ff */
[----:B------:R-:W1:Y:S01]  /*2020*/  LDC.64 R4, c[0x0][0x3a0] ;  /* 0x0000e800ff047b82 */ /* 0x000e620000000a00 */
[----:B0-----:R-:W-:-:S06]  /*2030*/  IMAD.WIDE R20, R17, 0x2, R20 ;  /* 0x0000000211147825 */ /* 0x001fcc00078e0214 */
[----:B------:R-:W3:Y:S01]  /*2040*/  LDG.E.U16.CONSTANT R21, desc[UR8][R20.64] ;  /* 0x0000000814157981 */ /* 0x000ee2000c1e9500 */
[----:B-1----:R-:W-:-:S06]  /*2050*/  IMAD.WIDE R4, R9, 0x2, R4 ;  /* 0x0000000209047825 */ /* 0x002fcc00078e0204 */
[----:B------:R3:W4:Y:S01]  /*2060*/  LDG.E.U16.CONSTANT R4, desc[UR8][R4.64] ;  /* 0x0000000804047981 */ /* 0x000722000c1e9500 */
[----:B------:R-:W-:Y:S02]  /*2070*/  IMAD.IADD R17, R17, 0x1, -R0 ;  /* 0x0000000111117824 */ /* 0x000fe400078e0a00 */
[C---:B---3--:R-:W-:Y:S01]  /*2080*/  HADD2 R5, -R21.reuse.H0_H0, -RZ.H0_H0 ;  /* 0xa00000ff15057230 */ /* 0x048fe20000000900 */
[C---:B------:R-:W-:Y:S01]  /*2090*/  HSETP2.GT.AND P5, PT, -R21.reuse.H0_H0, RZ.H0_H0, PT ;  /* 0x200000ff15007234 */ /* 0x040fe20003fa4900 */
[----:B------:R-:W-:Y:S01]  /*20a0*/  HADD2 R3, R21.H0_H0, -R2.H0_H0 ;  /* 0xa000000215037230 */ /* 0x000fe20000000800 */
[----:B------:R-:W-:Y:S01]  /*20b0*/  PRMT R21, RZ, 0x7610, R21 ;  /* 0x00007610ff157816 */ /* 0x000fe20000000015 */
[----:B------:R-:W-:Y:S02]  /*20c0*/  HMUL2 R6, -R5.H0_H0, R5.H0_H0 ;  /* 0x2000000505067232 */ /* 0x000fe40000000900 */
[----:B----4-:R-:W-:-:S03]  /*20d0*/  HADD2 R5, R2.H1_H1, -R4.H0_H0 ;  /* 0xa000000402057230 */ /* 0x010fc60000000c00 */
[----:B------:R-:W-:Y:S02]  /*20e0*/  HADD2.F32 R9, -RZ, R6.H0_H0 ;  /* 0x20000006ff097230 */ /* 0x000fe40000004100 */
[----:B------:R-:W-:Y:S01]  /*20f0*/  HADD2 R8, R4.H0_H0, -R13.H1_H1 ;  /* 0xb000000d04087230 */ /* 0x000fe20000000800 */
[----:B------:R-:W-:-:S03]  /*2100*/  PRMT R3, R3, 0x5410, R5 ;  /* 0x0000541003037816 */ /* 0x000fc60000000005 */
[----:B------:R-:W-:Y:S01]  /*2110*/  HADD2 R18, R8.H0_H0, -RZ.H0_H0 ;  /* 0xa00000ff08127230 */ /* 0x000fe20000000800 */
[----:B------:R-:W-:Y:S01]  /*2120*/  PRMT R5, R5, 0x5410, R8 ;  /* 0x0000541005057816 */ /* 0x000fe20000000008 */
[----:B------:R-:W-:Y:S02]  /*2130*/  HADD2 R6, R3, -RZ.H0_H0 ;  /* 0xa00000ff03067230 */ /* 0x000fe40000000000 */
[----:B------:R-:W-:Y:S02]  /*2140*/  HMUL2 R20, -R18.H0_H0, R18.H0_H0 ;  /* 0x2000001212147232 */ /* 0x000fe40000000900 */
[----:B------:R-:W-:Y:S01]  /*2150*/  FMUL R18, R11, R9 ;  /* 0x000000090b127220 */ /* 0x000fe20000400000 */
[----:B------:R-:W-:Y:S02]  /*2160*/  HFMA2 R4, -R6, R6, -RZ ;  /* 0x0000000606047231 */ /* 0x000fe400001001ff */
[----:B------:R-:W-:Y:S02]  /*2170*/  HADD2.F32 R25, -RZ, R20.H0_H0 ;  /* 0x20000014ff197230 */ /* 0x000fe40000004100 */
[----:B------:R-:W-:Y:S01]  /*2180*/  F2FP.F16.F32.PACK_AB R20, RZ, R18 ;  /* 0x00000012ff14723e */ /* 0x000fe200000000ff */
[----:B------:R-:W-:-:S02]  /*2190*/  IMAD.MOV.U32 R6, RZ, RZ, 0x3c00 ;  /* 0x00003c00ff067424 */ /* 0x000fc400078e00ff */
[----:B--2---:R-:W-:Y:S02]  /*21a0*/  FMUL R27, R14, R25 ;  /* 0x000000190e1b7220 */ /* 0x004fe40000400000 */
[C---:B------:R-:W-:Y:S02]  /*21b0*/  HSETP2.GEU.AND P2, PT, |R20|.reuse.H0_H0, 8.523464202880859375e-06, 8.523464202880859375e-06, PT ;  /* 0x008f008f14007434 */ /* 0x040fe40003f4ea00 */
[----:B------:R-:W-:Y:S01]  /*21c0*/  HSETP2.GT.AND P0, PT, |R20|.H0_H0, RZ.H0_H0, PT ;  /* 0x200000ff14007234 */ /* 0x000fe20003f04a00 */
[----:B------:R-:W-:Y:S01]  /*21d0*/  HADD2.F32 R23, -RZ, R4.H1_H1 ;  /* 0x30000004ff177230 */ /* 0x000fe20000004100 */
[----:B------:R-:W-:-:S03]  /*21e0*/  F2FP.F16.F32.PACK_AB R26, RZ, R27 ;  /* 0x0000001bff1a723e */ /* 0x000fc600000000ff */
[----:B------:R-:W-:Y:S01]  /*21f0*/  PLOP3.LUT P2, PT, P2, P0, PT, 0xf2, 0x2f ;  /* 0x00000000002f781c */ /* 0x000fe20001741e72 */
[----:B------:R-:W-:Y:S01]  /*2200*/  FMUL R22, R14, R23 ;  /* 0x000000170e167220 */ /* 0x000fe20000400000 */
[C---:B------:R-:W-:Y:S02]  /*2210*/  HSETP2.GEU.AND P1, PT, |R26|.reuse.H0_H0, 8.523464202880859375e-06, 8.523464202880859375e-06, PT ;  /* 0x008f008f1a007434 */ /* 0x040fe40003f2ea00 */
[----:B------:R-:W-:Y:S02]  /*2220*/  HSETP2.GT.AND P0, PT, |R26|.H0_H0, RZ.H0_H0, PT ;  /* 0x200000ff1a007234 */ /* 0x000fe40003f04a00 */
[----:B------:R-:W-:-:S03]  /*2230*/  F2FP.F16.F32.PACK_AB R24, RZ, R22 ;  /* 0x00000016ff18723e */ /* 0x000fc600000000ff */
[----:B------:R-:W-:Y:S02]  /*2240*/  PLOP3.LUT P1, PT, P1, P0, PT, 0xf2, 0x2f ;  /* 0x00000000002f781c */ /* 0x000fe40000f21e72 */
[C---:B------:R-:W-:Y:S02]  /*2250*/  HSETP2.GEU.AND P3, PT, |R24|.reuse.H0_H0, 8.523464202880859375e-06, 8.523464202880859375e-06, PT ;  /* 0x008f008f18007434 */ /* 0x040fe40003f6ea00 */
[----:B------:R-:W-:Y:S01]  /*2260*/  HSETP2.GT.AND P4, PT, |R24|.H0_H0, RZ.H0_H0, PT ;  /* 0x200000ff18007234 */ /* 0x000fe20003f84a00 */
[----:B------:R-:W-:Y:S01]  /*2270*/  @!P2 FFMA R9, -R10, R18, R9 ;  /* 0x000000120a09a223 */ /* 0x000fe20000000109 */
[----:B------:R-:W-:-:S03]  /*2280*/  HSETP2.LT.AND P0, PT, RZ.H0_H0, 1, 1, PT ;  /* 0x3c003c00ff007434 */ /* 0x000fc60003f01800 */
[----:B------:R-:W-:Y:S01]  /*2290*/  PLOP3.LUT P3, PT, P3, P4, PT, 0xf2, 0x2f ;  /* 0x00000000002f781c */ /* 0x000fe20001f69e72 */
[----:B------:R-:W-:Y:S01]  /*22a0*/  @!P2 FFMA R9, R11, R9, R18 ;  /* 0x000000090b09a223 */ /* 0x000fe20000000012 */
[----:B------:R-:W-:Y:S02]  /*22b0*/  HSETP2.GE.AND P4, PT, R3.H0_H0, RZ.H0_H0, PT ;  /* 0x200000ff03007234 */ /* 0x000fe40003f86800 */
[----:B------:R-:W-:Y:S01]  /*22c0*/  @!P1 FFMA R25, -R12, R27, R25 ;  /* 0x0000001b0c199223 */ /* 0x000fe20000000119 */
[----:B------:R-:W-:Y:S02]  /*22d0*/  PRMT R3, R20, 0x7610, R3 ;  /* 0x0000761014037816 */ /* 0x000fe40000000003 */
[----:B------:R-:W-:Y:S01]  /*22e0*/  @!P2 F2FP.F16.F32.PACK_AB R3, RZ, R9 ;  /* 0x00000009ff03a23e */ /* 0x000fe200000000ff */
[----:B------:R-:W-:Y:S01]  /*22f0*/  @!P1 FFMA R27, R14, R25, R27 ;  /* 0x000000190e1b9223 */ /* 0x000fe2000000001b */
[----:B------:R-:W-:Y:S02]  /*2300*/  PRMT R25, RZ, 0x7610, R25 ;  /* 0x00007610ff197816 */ /* 0x000fe40000000019 */
[----:B------:R-:W-:-:S02]  /*2310*/  @P0 F2FP.F16.F32.PACK_AB R6, RZ, R15 ;  /* 0x0000000fff06023e */ /* 0x000fc400000000ff */
[----:B------:R-:W-:Y:S01]  /*2320*/  @!P3 FFMA R23, -R12, R22, R23 ;  /* 0x000000160c17b223 */ /* 0x000fe20000000117 */
[----:B------:R-:W-:Y:S01]  /*2330*/  PRMT R20, R24, 0x7610, R20 ;  /* 0x0000761018147816 */ /* 0x000fe20000000014 */
[----:B------:R-:W-:Y:S01]  /*2340*/  @P4 I2F.F16 R21, 0x1 ;  /* 0x0000000100154906 */ /* 0x000fe20000200c00 */
[----:B------:R-:W-:Y:S01]  /*2350*/  HSETP2.GT.AND P4, P0, R5, RZ.H0_H0, PT ;  /* 0x200000ff05007234 */ /* 0x000fe20003884000 */
[--C-:B------:R-:W-:Y:S01]  /*2360*/  @!P3 FFMA R8, R14, R23, R22.reuse ;  /* 0x000000170e08b223 */ /* 0x100fe20000000016 */
[----:B------:R-:W-:Y:S01]  /*2370*/  PRMT R23, RZ, 0x7610, R23 ;  /* 0x00007610ff177816 */ /* 0x000fe20000000017 */
[----:B------:R-:W-:Y:S01]  /*2380*/  HADD2.F32 R5, -RZ, R4.H0_H0 ;  /* 0x20000004ff057230 */ /* 0x000fe20000004100 */
[----:B------:R-:W-:Y:S02]  /*2390*/  PRMT R22, R26, 0x7610, R22 ;  /* 0x000076101a167816 */ /* 0x000fe40000000016 */
[----:B------:R-:W-:Y:S01]  /*23a0*/  @!P1 F2FP.F16.F32.PACK_AB R22, RZ, R27 ;  /* 0x0000001bff16923e */ /* 0x000fe200000000ff */
[----:B------:R-:W-:Y:S01]  /*23b0*/  @P5 I2F.F16 R25, 0x1 ;  /* 0x0000000100195906 */ /* 0x000fe20000200c00 */
[----:B------:R-:W-:Y:S01]  /*23c0*/  FMUL R4, R11, R5 ;  /* 0x000000050b047220 */ /* 0x000fe20000400000 */
[----:B------:R-:W-:-:S02]  /*23d0*/  @!P3 F2FP.F16.F32.PACK_AB R20, RZ, R8 ;  /* 0x00000008ff14b23e */ /* 0x000fc400000000ff */
[C---:B------:R-:W-:Y:S02]  /*23e0*/  HSETP2.EQ.AND P2, P1, R22.reuse.H0_H0, -2.966796875, -2.615234375, PT ;  /* 0xc1efc13b16007434 */ /* 0x040fe40003942800 */
[----:B------:R-:W-:Y:S02]  /*23f0*/  F2FP.F16.F32.PACK_AB R18, RZ, R4 ;  /* 0x00000004ff12723e */ /* 0x000fe400000000ff */
[----:B------:R-:W-:Y:S01]  /*2400*/  @P4 I2F.F16 R23, 0x1 ;  /* 0x0000000100174906 */ /* 0x000fe20000200c00 */
[----:B------:R-:W-:Y:S02]  /*2410*/  HSETP2.EQ.AND P4, P5, R22.H0_H0, 0.0226898193359375, 0.007297515869140625, PT ;  /* 0x25cf1f7916007434 */ /* 0x000fe40003d82800 */
[----:B------:R-:W-:Y:S02]  /*2420*/  SEL R31, RZ, 0x3c00, !P2 ;  /* 0x00003c00ff1f7807 */ /* 0x000fe40005000000 */
[----:B------:R-:W-:Y:S02]  /*2430*/  HSETP2.EQ.AND P3, P2, R3.H0_H0, -2.966796875, -2.615234375, PT ;  /* 0xc1efc13b03007434 */ /* 0x000fe40003a62800 */
[----:B------:R-:W-:-:S02]  /*2440*/  SEL R45, RZ, 0x3c00, !P4 ;  /* 0x00003c00ff2d7807 */ /* 0x000fc40006000000 */
[----:B------:R-:W-:Y:S02]  /*2450*/  SEL R37, RZ, 0x3c00, !P5 ;  /* 0x00003c00ff257807 */ /* 0x000fe40006800000 */
[----:B------:R-:W-:Y:S02]  /*2460*/  HSETP2.EQ.AND P5, P4, R3.H0_H0, 0.0226898193359375, 0.007297515869140625, PT ;  /* 0x25cf1f7903007434 */ /* 0x000fe40003ca2800 */
[----:B------:R-:W-:Y:S02]  /*2470*/  SEL R33, RZ, 0x3c00, !P3 ;  /* 0x00003c00ff217807 */ /* 0x000fe40005800000 */
[C---:B------:R-:W-:Y:S02]  /*2480*/  HSETP2.GEU.AND P3, PT, |R18|.reuse.H0_H0, 8.523464202880859375e-06, 8.523464202880859375e-06, PT ;  /* 0x008f008f12007434 */ /* 0x040fe40003f6ea00 */
[----:B------:R-:W-:Y:S02]  /*2490*/  SEL R47, RZ, 0x3c00, !P5 ;  /* 0x00003c00ff2f7807 */ /* 0x000fe40006800000 */
[----:B------:R-:W-:-:S02]  /*24a0*/  HSETP2.GT.AND P5, PT, |R18|.H0_H0, RZ.H0_H0, PT ;  /* 0x200000ff12007234 */ /* 0x000fc40003fa4a00 */
[----:B------:R-:W-:-:S03]  /*24b0*/  SEL R39, RZ, 0x3c00, !P4 ;  /* 0x00003c00ff277807 */ /* 0x000fc60006000000 */
[----:B------:R-:W-:Y:S02]  /*24c0*/  PLOP3.LUT P3, PT, P3, P5, PT, 0xf2, 0x2f ;  /* 0x00000000002f781c */ /* 0x000fe40001f6be72 */
[----:B------:R-:W-:-:S05]  /*24d0*/  HSETP2.EQ.AND P5, P6, R20.H0_H0, 0.0226898193359375, 0.007297515869140625, PT ;  /* 0x25cf1f7914007434 */ /* 0x000fca0003ea2800 */
[----:B------:R-:W-:Y:S02]  /*24e0*/  SEL R43, RZ, 0x3c00, !P5 ;  /* 0x00003c00ff2b7807 */ /* 0x000fe40006800000 */
[----:B------:R-:W-:Y:S01]  /*24f0*/  HSETP2.EQ.AND P5, P4, R20.H0_H0, -2.966796875, -2.615234375, PT ;  /* 0xc1efc13b14007434 */ /* 0x000fe20003ca2800 */
[----:B------:R-:W-:Y:S01]  /*2500*/  HADD2.F32 R3, -RZ, R3.H0_H0 ;  /* 0x20000003ff037230 */ /* 0x000fe20000004100 */
[----:B------:R-:W-:Y:S02]  /*2510*/  SEL R35, RZ, 0x3c00, !P6 ;  /* 0x00003c00ff237807 */ /* 0x000fe40007000000 */
[----:B------:R-:W-:Y:S01]  /*2520*/  @!P3 FFMA R5, -R10, R4, R5 ;  /* 0x000000040a05b223 */ /* 0x000fe20000000105 */
[----:B------:R-:W-:-:S03]  /*2530*/  SEL R29, RZ, 0x3c00, !P5 ;  /* 0x00003c00ff1d7807 */ /* 0x000fc60006800000 */
[----:B------:R-:W-:-:S05]  /*2540*/  @!P3 FFMA R5, R11, R5, R4 ;  /* 0x000000050b05b223 */ /* 0x000fca0000000004 */
[----:B------:R-:W-:Y:S02]  /*2550*/  @!P3 F2FP.F16.F32.PACK_AB R18, RZ, R5 ;  /* 0x00000005ff12b23e */ /* 0x000fe400000000ff */
[----:B------:R-:W0:Y:S03]  /*2560*/  LDC.64 R4, c[0x0][0x380] ;  /* 0x0000e000ff047b82 */ /* 0x000e260000000a00 */
[----:B------:R-:W-:-:S05]  /*2570*/  HSETP2.EQ.AND P5, P3, R18.H0_H0, -2.966796875, -2.615234375, PT ;  /* 0xc1efc13b12007434 */ /* 0x000fca0003ba2800 */
[----:B------:R-:W-:Y:S02]  /*2580*/  SEL R27, RZ, 0x3c00, !P5 ;  /* 0x00003c00ff1b7807 */ /* 0x000fe40006800000 */
[----:B------:R-:W-:-:S05]  /*2590*/  HSETP2.EQ.AND P5, P6, R18.H0_H0, 0.0226898193359375, 0.007297515869140625, PT ;  /* 0x25cf1f7912007434 */ /* 0x000fca0003ea2800 */
[----:B------:R-:W-:Y:S01]  /*25a0*/  SEL R41, RZ, 0x3c00, !P5 ;  /* 0x00003c00ff297807 */ /* 0x000fe20006800000 */
[----:B0-----:R-:W-:-:S06]  /*25b0*/  IMAD.WIDE R8, R17, 0x2, R4 ;  /* 0x0000000211087825 */ /* 0x001fcc00078e0204 */
[----:B------:R0:W2:Y:S01]  /*25c0*/  LDG.E.U16.CONSTANT R9, desc[UR8][R8.64] ;  /* 0x0000000808097981 */ /* 0x0000a2000c1e9500 */
[----:B------:R-:W-:Y:S02]  /*25d0*/  HADD2.F32 R4, -RZ, R22.H0_H0 ;  /* 0x20000016ff047230 */ /* 0x000fe40000004100 */
[----:B------:R-:W-:Y:S01]  /*25e0*/  FFMA R5, R3, 1.4426950216293334961, -RZ ;  /* 0x3fb8aa3b03057823 */ /* 0x000fe200000008ff */
[----:B------:R-:W-:Y:S02]  /*25f0*/  HADD2.F32 R3, -RZ, R18.H0_H0 ;  /* 0x20000012ff037230 */ /* 0x000fe40000004100 */
[----:B------:R-:W-:Y:S01]  /*2600*/  FFMA R22, R4, 1.4426950216293334961, -RZ ;  /* 0x3fb8aa3b04167823 */ /* 0x000fe200000008ff */
[----:B------:R-:W-:Y:S02]  /*2610*/  HADD2.F32 R4, -RZ, R20.H0_H0 ;  /* 0x20000014ff047230 */ /* 0x000fe40000004100 */
[----:B------:R-:W-:Y:S01]  /*2620*/  FFMA R3, R3, 1.4426950216293334961, -RZ ;  /* 0x3fb8aa3b03037823 */ /* 0x000fe200000008ff */
[----:B------:R-:W0:Y:S02]  /*2630*/  MUFU.EX2 R5, R5 ;  /* 0x0000000500057308 */ /* 0x000e240000000800 */
[----:B------:R-:W-:-:S06]  /*2640*/  FFMA R18, R4, 1.4426950216293334961, -RZ ;  /* 0x3fb8aa3b04127823 */ /* 0x000fcc00000008ff */
[----:B------:R-:W1:Y:S08]  /*2650*/  MUFU.EX2 R3, R3 ;  /* 0x0000000300037308 */ /* 0x000e700000000800 */
[----:B------:R-:W3:Y:S01]  /*2660*/  MUFU.EX2 R18, R18 ;  /* 0x0000001200127308 */ /* 0x000ee20000000800 */
[----:B0-----:R-:W-:-:S05]  /*2670*/  F2FP.F16.F32.PACK_AB R8, RZ, R5 ;  /* 0x00000005ff08723e */ /* 0x001fca00000000ff */
[----:B------:R-:W-:Y:S02]  /*2680*/  HFMA2 R8, R47.H0_H0, -0.0009765625, -0.0009765625, R8.H0_H0 ;  /* 0x940094002f087831 */ /* 0x000fe40000040808 */
[----:B------:R-:W0:Y:S01]  /*2690*/  MUFU.EX2 R22, R22 ;  /* 0x0000001600167308 */ /* 0x000e220000000800 */
[----:B-1----:R-:W-:Y:S01]  /*26a0*/  F2FP.F16.F32.PACK_AB R4, RZ, R3 ;  /* 0x00000003ff04723e */ /* 0x002fe200000000ff */
[----:B------:R-:W-:Y:S01]  /*26b0*/  HFMA2 R8, R39.H0_H0, -0.0009765625, -0.0009765625, R8.H0_H0 ;  /* 0x9400940027087831 */ /* 0x000fe20000040808 */
[----:B------:R-:W-:-:S03]  /*26c0*/  SEL R3, RZ, 0x3c00, !P3 ;  /* 0x00003c00ff037807 */ /* 0x000fc60005800000 */
[----:B------:R-:W-:Y:S02]  /*26d0*/  HFMA2 R4, R41.H0_H0, -0.0009765625, -0.0009765625, R4.H0_H0 ;  /* 0x9400940029047831 */ /* 0x000fe40000040804 */
[----:B------:R-:W-:Y:S01]  /*26e0*/  HFMA2 R8, R33.H0_H0, 6.103515625e-05, 6.103515625e-05, R8.H0_H0 ;  /* 0x0400040021087831 */ /* 0x000fe20000040808 */
[----:B---3--:R-:W-:Y:S02]  /*26f0*/  F2FP.F16.F32.PACK_AB R5, RZ, R18 ;  /* 0x00000012ff05723e */ /* 0x008fe400000000ff */
[----:B------:R-:W-:-:S03]  /*2700*/  SEL R18, RZ, 0x3c00, !P4 ;  /* 0x00003c00ff127807 */ /* 0x000fc60006000000 */
[----:B------:R-:W-:Y:S01]  /*2710*/  HFMA2 R43, R43.H0_H0, -0.0009765625, -0.0009765625, R5.H0_H0 ;  /* 0x940094002b2b7831 */ /* 0x000fe20000040805 */
[----:B------:R-:W-:Y:S02]  /*2720*/  SEL R5, RZ, 0x3c00, !P6 ;  /* 0x00003c00ff057807 */ /* 0x000fe40007000000 */
[----:B0-----:R-:W-:Y:S01]  /*2730*/  F2FP.F16.F32.PACK_AB R20, RZ, R22 ;  /* 0x00000016ff14723e */ /* 0x001fe200000000ff */
[----:B------:R-:W-:Y:S02]  /*2740*/  HFMA2 R35, R35.H0_H0, -0.0009765625, -0.0009765625, R43.H0_H0 ;  /* 0x9400940023237831 */ /* 0x000fe4000004082b */
[----:B------:R-:W-:Y:S01]  /*2750*/  HFMA2 R4, R5.H0_H0, -0.0009765625, -0.0009765625, R4.H0_H0 ;  /* 0x9400940005047831 */ /* 0x000fe20000040804 */
[----:B------:R-:W-:Y:S01]  /*2760*/  SEL R5, RZ, 0x3c00, !P2 ;  /* 0x00003c00ff057807 */ /* 0x000fe20005000000 */
[----:B------:R-:W-:Y:S02]  /*2770*/  HFMA2 R20, R45.H0_H0, -0.0009765625, -0.0009765625, R20.H0_H0 ;  /* 0x940094002d147831 */ /* 0x000fe40000040814 */
[----:B------:R-:W-:Y:S01]  /*2780*/  HFMA2 R4, R27.H0_H0, 6.103515625e-05, 6.103515625e-05, R4.H0_H0 ;  /* 0x040004001b047831 */ /* 0x000fe20000040804 */
[----:B------:R-:W-:Y:S01]  /*2790*/  PRMT R27, RZ, 0x7610, R27 ;  /* 0x00007610ff1b7816 */ /* 0x000fe2000000001b */
[----:B------:R-:W-:-:S02]  /*27a0*/  HFMA2 R20, R37.H0_H0, -0.0009765625, -0.0009765625, R20.H0_H0 ;  /* 0x9400940025147831 */ /* 0x000fc40000040814 */
[----:B------:R-:W-:Y:S02]  /*27b0*/  HFMA2 R29, R29.H0_H0, 6.103515625e-05, 6.103515625e-05, R35.H0_H0 ;  /* 0x040004001d1d7831 */ /* 0x000fe40000040823 */
[----:B------:R-:W-:Y:S01]  /*27c0*/  HFMA2 R20, R31.H0_H0, 6.103515625e-05, 6.103515625e-05, R20.H0_H0 ;  /* 0x040004001f147831 */ /* 0x000fe20000040814 */
[----:B------:R-:W0:Y:S01]  /*27d0*/  @P0 I2F.F16 R27, 0x1 ;  /* 0x00000001001b0906 */ /* 0x000e220000200c00 */
[----:B------:R-:W-:Y:S01]  /*27e0*/  SEL R31, RZ, 0x3c00, !P1 ;  /* 0x00003c00ff1f7807 */ /* 0x000fe20004800000 */
[----:B------:R-:W-:Y:S02]  /*27f0*/  HFMA2 R18, R18.H0_H0, 3.0517578125e-05, 3.0517578125e-05, R29.H0_H0 ;  /* 0x0200020012127831 */ /* 0x000fe4000004081d */
[----:B------:R-:W-:Y:S02]  /*2800*/  HFMA2 R3, R3.H0_H0, 3.0517578125e-05, 3.0517578125e-05, R4.H0_H0 ;  /* 0x0200020003037831 */ /* 0x000fe40000040804 */
[----:B------:R-:W-:Y:S02]  /*2810*/  HFMA2 R8, R5.H0_H0, 3.0517578125e-05, 3.0517578125e-05, R8.H0_H0 ;  /* 0x0200020005087831 */ /* 0x000fe40000040808 */
[----:B------:R-:W-:Y:S01]  /*2820*/  HFMA2 R20, R31.H0_H0, 3.0517578125e-05, 3.0517578125e-05, R20.H0_H0 ;  /* 0x020002001f147831 */ /* 0x000fe20000040814 */
[----:B------:R-:W1:Y:S01]  /*2830*/  LDC.64 R4, c[0x0][0x3c8] ;  /* 0x0000f200ff047b82 */ /* 0x000e620000000a00 */
[----:B------:R-:W-:-:S02]  /*2840*/  HMUL2 R18, R6.H0_H0, R18.H0_H0 ;  /* 0x2000001206127232 */ /* 0x000fc40000000800 */
[----:B------:R-:W-:Y:S02]  /*2850*/  HMUL2 R3, R13.H0_H0, R3.H0_H0 ;  /* 0x200000030d037232 */ /* 0x000fe40000000800 */
[----:B------:R-:W-:Y:S02]  /*2860*/  HMUL2 R20, R6.H0_H0, R20.H0_H0 ;  /* 0x2000001406147232 */ /* 0x000fe40000000800 */
[----:B------:R-:W-:Y:S02]  /*2870*/  HMUL2 R18, R21.H0_H0, R18.H0_H0 ;  /* 0x2000001215127232 */ /* 0x000fe40000000800 */
[----:B------:R-:W-:Y:S02]  /*2880*/  HMUL2 R8, R13.H0_H0, R8.H0_H0 ;  /* 0x200000080d087232 */ /* 0x000fe40000000800 */
[----:B------:R-:W-:Y:S02]  /*2890*/  HMUL2 R3, R3.H0_H0, R23.H0_H0 ;  /* 0x2000001703037232 */ /* 0x000fe40000000800 */
[----:B------:R-:W-:-:S02]  /*28a0*/  HFMA2 R20, R25.H0_H0, R20.H0_H0, R18.H0_H0 ;  /* 0x2000001419147231 */ /* 0x000fc40000040812 */
[----:B0-----:R-:W-:-:S05]  /*28b0*/  HFMA2 R3, R8.H0_H0, R27.H0_H0, R3.H0_H0 ;  /* 0x2000001b08037231 */ /* 0x001fca0000040803 */
[----:B------:R-:W-:Y:S01]  /*28c0*/  PRMT R20, R20, 0x5410, R3 ;  /* 0x0000541014147816 */ /* 0x000fe20000000003 */
[----:B-1----:R-:W-:Y:S01]  /*28d0*/  IMAD.WIDE R4, R17, 0x2, R4 ;  /* 0x0000000211047825 */ /* 0x002fe200078e0204 */
[----:B------:R-:W-:-:S03]  /*28e0*/  IADD3 R17, PT, PT, R7, -0x1, RZ ;  /* 0xffffffff07117810 */ /* 0x000fc60007ffe0ff */
[----:B--2---:R-:W-:-:S04]  /*28f0*/  HFMA2 R9, R2.H0_H0, -RZ.H0_H0, R9.H0_H0 ;  /* 0xa00000ff02097231 */ /* 0x004fc80000040809 */
[----:B------:R-:W-:-:S04]  /*2900*/  HADD2 R9, R9.H0_H0, RZ.H0_H0 ;  /* 0x200000ff09097230 */ /* 0x000fc80000000800 */
[----:B------:R-:W-:-:S05]  /*2910*/  HFMA2 R9, R9.H0_H0, -R20.H0_NH1, RZ.H0_H0 ;  /* 0x8000001409097231 */ /* 0x000fca00004408ff */
[----:B------:R-:W-:Y:S02]  /*2920*/  PRMT R18, R18, 0x5410, R9 ;  /* 0x0000541012127816 */ /* 0x000fe40000000009 */
[----:B------:R-:W-:Y:S02]  /*2930*/  PRMT R22, R9, 0x7632, R22 ;  /* 0x0000763209167816 */ /* 0x000fe40000000016 */
[----:B------:R-:W-:-:S05]  /*2940*/  PRMT R3, R18, 0x7632, R3 ;  /* 0x0000763212037816 */ /* 0x000fca0000000003 */
[----:B------:R0:W-:Y:S02]  /*2950*/  STG.E.U16 desc[UR8][R4.64], R3 ;  /* 0x0000000304007986 */ /* 0x0001e4000c101508 */
.L_x_42:
[----:B------:R-:W-:-:S13]  /*2960*/  ISETP.NE.AND P0, PT, R7, 0x1, PT ;  /* 0x000000010700780c */ /* 0x000fda0003f05270 */
[----:B------:R-:W-:Y:S05]  /*2970*/  @!P0 EXIT ;  /* 0x000000000000894d */ /* 0x000fea0003800000 */
[----:B0-----:R-:W0:Y:S01]  /*2980*/  LDC.64 R4, c[0x0][0x380] ;  /* 0x0000e000ff047b82 */ /* 0x001e220000000a00 */
[C---:B------:R-:W-:Y:S01]  /*2990*/  VIADD R3, R17.reuse, 0xfffffffe ;  /* 0xfffffffe11037836 */ /* 0x040fe20000000000 */
[----:B------:R-:W-:Y:S01]  /*29a0*/  HSETP2.LT.AND P5, PT, RZ.H0_H0, 1, 1, PT ;  /* 0x3c003c00ff007434 */ /* 0x000fe20003fa1800 */
[C---:B------:R-:W-:Y:S02]  /*29b0*/  IMAD R24, R17.reuse, UR7, RZ ;  /* 0x0000000711187c24 */ /* 0x040fe4000f8e02ff */
[----:B------:R-:W-:Y:S02]  /*29c0*/  VIADD R23, R17, 0xffffffff ;  /* 0xffffffff11177836 */ /* 0x000fe40000000000 */
[--C-:B------:R-:W-:Y:S01]  /*29d0*/  IMAD R3, R0, R3, R19.reuse ;  /* 0x0000000300037224 */ /* 0x100fe200078e0213 */
[----:B------:R-:W1:Y:S01]  /*29e0*/  LDC.64 R6, c[0x0][0x3c8] ;  /* 0x0000f200ff067b82 */ /* 0x000e620000000a00 */
[--C-:B------:R-:W-:Y:S02]  /*29f0*/  IMAD R24, R24, R16, R19.reuse ;  /* 0x0000001018187224 */ /* 0x100fe400078e0213 */
[----:B------:R-:W-:Y:S01]  /*2a00*/  IMAD R23, R0, R23, R19 ;  /* 0x0000001700177224 */ /* 0x000fe200078e0213 */
[----:B------:R-:W-:-:S02]  /*2a10*/  IADD3 R19, PT, PT, R3, UR4, RZ ;  /* 0x0000000403137c10 */ /* 0x000fc4000fffe0ff */
[----:B------:R-:W-:Y:S01]  /*2a20*/  IADD3 R25, PT, PT, R24, UR4, RZ ;  /* 0x0000000418197c10 */ /* 0x000fe2000fffe0ff */
[----:B------:R-:W-:Y:S01]  /*2a30*/  VIADD R23, R23, UR4 ;  /* 0x0000000417177c36 */ /* 0x000fe20008000000 */
[----:B------:R-:W3:Y:S08]  /*2a40*/  LDC.64 R8, c[0x0][0x3a0] ;  /* 0x0000e800ff087b82 */ /* 0x000ef00000000a00 */
[----:B------:R-:W4:Y:S02]  /*2a50*/  LDC.64 R20, c[0x0][0x3a8] ;  /* 0x0000ea00ff147b82 */ /* 0x000f240000000a00 */
.L_x_43:
[----:B---3--:R-:W-:-:S04]  /*2a60*/  IMAD.WIDE R34, R23, 0x2, R8 ;  /* 0x0000000217227825 */ /* 0x008fc800078e0208 */
[--C-:B----4-:R-:W-:Y:S02]  /*2a70*/  IMAD.WIDE R30, R25, 0x2, R20.reuse ;  /* 0x00000002191e7825 */ /* 0x110fe400078e0214 */
[----:B------:R-:W3:Y:S04]  /*2a80*/  LDG.E.U16.CONSTANT R34, desc[UR8][R34.64] ;  /* 0x0000000822227981 */ /* 0x000ee8000c1e9500 */
[----:B------:R-:W4:Y:S01]  /*2a90*/  LDG.E.U16.CONSTANT R33, desc[UR8][R30.64] ;  /* 0x000000081e217981 */ /* 0x000f22000c1e9500 */
[----:B------:R-:W-:-:S05]  /*2aa0*/  IMAD.WIDE R38, R23, 0x2, R20 ;  /* 0x0000000217267825 */ /* 0x000fca00078e0214 */
[----:B0-----:R-:W5:Y:S01]  /*2ab0*/  LDG.E.U16.CONSTANT R27, desc[UR8][R38.64] ;  /* 0x00000008261b7981 */ /* 0x001f62000c1e9500 */
[----:B------:R-:W-:-:S05]  /*2ac0*/  IMAD.WIDE R40, R19, 0x2, R8 ;  /* 0x0000000213287825 */ /* 0x000fca00078e0208 */
[----:B------:R-:W5:Y:S01]  /*2ad0*/  LDG.E.U16.CONSTANT R24, desc[UR8][R40.64] ;  /* 0x0000000828187981 */ /* 0x000f62000c1e9500 */
[----:B0-----:R-:W-:-:S05]  /*2ae0*/  IMAD.WIDE R42, R19, 0x2, R4 ;  /* 0x00000002132a7825 */ /* 0x001fca00078e0204 */
[----:B------:R0:W5:Y:S01]  /*2af0*/  LDG.E.U16.CONSTANT R16, desc[UR8][R42.64] ;  /* 0x000000082a107981 */ /* 0x000162000c1e9500 */
[----:B------:R-:W-:-:S05]  /*2b00*/  IMAD.WIDE R36, R23, 0x2, R4 ;  /* 0x0000000217247825 */ /* 0x000fca00078e0204 */
[----:B------:R2:W5:Y:S01]  /*2b10*/  LDG.E.U16.CONSTANT R29, desc[UR8][R36.64] ;  /* 0x00000008241d7981 */ /* 0x000562000c1e9500 */
[----:B0-----:R-:W-:Y:S02]  /*2b20*/  IMAD.MOV.U32 R42, RZ, RZ, 0x3c00 ;  /* 0x00003c00ff2a7424 */ /* 0x001fe400078e00ff */
[----:B---3--:R-:W-:Y:S02]  /*2b30*/  HADD2 R28, R2.H1_H1, -R34.H0_H0 ;  /* 0xa0000022021c7230 */ /* 0x008fe40000000c00 */
[----:B----4-:R-:W-:-:S05]  /*2b40*/  HADD2 R26, R33.H0_H0, -R2.H0_H0 ;  /* 0xa0000002211a7230 */ /* 0x010fca0000000800 */
[----:B------:R-:W-:Y:S01]  /*2b50*/  PRMT R26, R26, 0x5410, R28 ;  /* 0x000054101a1a7816 */ /* 0x000fe2000000001c */
[----:B------:R-:W-:Y:S02]  /*2b60*/  HADD2 R31, -R33.H0_H0, -RZ.H0_H0 ;  /* 0xa00000ff211f7230 */ /* 0x000fe40000000900 */
[----:B------:R-:W-:Y:S02]  /*2b70*/  HADD2 R30, R34.H0_H0, -R13.H1_H1 ;  /* 0xb000000d221e7230 */ /* 0x000fe40000000800 */
[----:B------:R-:W-:Y:S02]  /*2b80*/  HADD2 R3, R26, -RZ.H0_H0 ;  /* 0xa00000ff1a037230 */ /* 0x000fe40000000000 */
[----:B------:R-:W-:Y:S02]  /*2b90*/  HMUL2 R31, -R31.H0_H0, R31.H0_H0 ;  /* 0x2000001f1f1f7232 */ /* 0x000fe40000000900 */
[----:B------:R-:W-:Y:S02]  /*2ba0*/  HADD2 R32, R30.H0_H0, -RZ.H0_H0 ;  /* 0xa00000ff1e207230 */ /* 0x000fe40000000800 */
[----:B------:R-:W-:-:S02]  /*2bb0*/  HFMA2 R3, -R3, R3, -RZ ;  /* 0x0000000303037231 */ /* 0x000fc400001001ff */
[----:B------:R-:W-:Y:S02]  /*2bc0*/  HADD2.F32 R35, -RZ, R31.H0_H0 ;  /* 0x2000001fff237230 */ /* 0x000fe40000004100 */
[----:B------:R-:W-:-:S03]  /*2bd0*/  HMUL2 R32, -R32.H0_H0, R32.H0_H0 ;  /* 0x2000002020207232 */ /* 0x000fc60000000900 */
[C---:B--2---:R-:W-:Y:S02]  /*2be0*/  FMUL R36, R11.reuse, R35 ;  /* 0x000000230b247220 */ /* 0x044fe40000400000 */
[----:B------:R-:W-:Y:S02]  /*2bf0*/  HADD2.F32 R37, -RZ, R32.H0_H0 ;  /* 0x20000020ff257230 */ /* 0x000fe40000004100 */
[----:B------:R-:W-:Y:S01]  /*2c00*/  HADD2.F32 R41, -RZ, R3.H0_H0 ;  /* 0x20000003ff297230 */ /* 0x000fe20000004100 */
[----:B------:R-:W-:Y:S02]  /*2c10*/  F2FP.F16.F32.PACK_AB R32, RZ, R36 ;  /* 0x00000024ff20723e */ /* 0x000fe400000000ff */
[----:B------:R-:W-:Y:S02]  /*2c20*/  FMUL R39, R14, R37 ;  /* 0x000000250e277220 */ /* 0x000fe40000400000 */
[----:B------:R-:W-:Y:S01]  /*2c30*/  FMUL R40, R11, R41 ;  /* 0x000000290b287220 */ /* 0x000fe20000400000 */
[----:B------:R-:W-:-:S02]  /*2c40*/  HSETP2.GEU.AND P3, PT, |R32|.H0_H0, 8.523464202880859375e-06, 8.523464202880859375e-06, PT ;  /* 0x008f008f20007434 */ /* 0x000fc40003f6ea00 */
[----:B------:R-:W-:Y:S01]  /*2c50*/  HSETP2.GT.AND P2, PT, |R32|.H0_H0, RZ.H0_H0, PT ;  /* 0x200000ff20007234 */ /* 0x000fe20003f44a00 */
[----:B------:R-:W-:Y:S01]  /*2c60*/  HADD2.F32 R43, -RZ, R3.H1_H1 ;  /* 0x30000003ff2b7230 */ /* 0x000fe20000004100 */
[----:B------:R-:W-:Y:S02]  /*2c70*/  F2FP.F16.F32.PACK_AB R38, RZ, R39 ;  /* 0x00000027ff26723e */ /* 0x000fe400000000ff */
[----:B------:R-:W-:Y:S02]  /*2c80*/  F2FP.F16.F32.PACK_AB R3, RZ, R40 ;  /* 0x00000028ff03723e */ /* 0x000fe400000000ff */
[----:B------:R-:W-:Y:S02]  /*2c90*/  PLOP3.LUT P2, PT, P3, P2, PT, 0xf2, 0x2f ;  /* 0x00000000002f781c */ /* 0x000fe40001f45e72 */
[C---:B------:R-:W-:Y:S02]  /*2ca0*/  HSETP2.GEU.AND P4, PT, |R38|.reuse.H0_H0, 8.523464202880859375e-06, 8.523464202880859375e-06, PT ;  /* 0x008f008f26007434 */ /* 0x040fe40003f8ea00 */
[----:B------:R-:W-:Y:S01]  /*2cb0*/  HSETP2.GT.AND P6, PT, |R38|.H0_H0, RZ.H0_H0, PT ;  /* 0x200000ff26007234 */ /* 0x000fe20003fc4a00 */
[----:B------:R-:W-:Y:S01]  /*2cc0*/  FMUL R45, R14, R43 ;  /* 0x0000002b0e2d7220 */ /* 0x000fe20000400000 */
[----:B------:R-:W-:-:S02]  /*2cd0*/  HSETP2.GEU.AND P0, PT, |R3|.H0_H0, 8.523464202880859375e-06, 8.523464202880859375e-06, PT ;  /* 0x008f008f03007434 */ /* 0x000fc40003f0ea00 */
[----:B------:R-:W-:Y:S02]  /*2ce0*/  HSETP2.GT.AND P1, PT, |R3|.H0_H0, RZ.H0_H0, PT ;  /* 0x200000ff03007234 */ /* 0x000fe40003f24a00 */
[----:B------:R-:W-:Y:S02]  /*2cf0*/  PLOP3.LUT P4, PT, P4, P6, PT, 0xf2, 0x2f ;  /* 0x00000000002f781c */ /* 0x000fe4000278de72 */
[----:B------:R-:W-:Y:S02]  /*2d00*/  F2FP.F16.F32.PACK_AB R31, RZ, R45 ;  /* 0x0000002dff1f723e */ /* 0x000fe400000000ff */
[----:B------:R-:W-:Y:S01]  /*2d10*/  PLOP3.LUT P0, PT, P0, P1, PT, 0xf2, 0x2f ;  /* 0x00000000002f781c */ /* 0x000fe20000703e72 */
[----:B------:R-:W-:Y:S02]  /*2d20*/  @!P2 FFMA R34, -R10, R36, R35 ;  /* 0x000000240a22a223 */ /* 0x000fe40000000123 */
[C---:B------:R-:W-:Y:S02]  /*2d30*/  HSETP2.GEU.AND P3, PT, |R31|.reuse.H0_H0, 8.523464202880859375e-06, 8.523464202880859375e-06, PT ;  /* 0x008f008f1f007434 */ /* 0x040fe40003f6ea00 */
[----:B------:R-:W-:Y:S01]  /*2d40*/  HSETP2.GT.AND P1, PT, |R31|.H0_H0, RZ.H0_H0, PT ;  /* 0x200000ff1f007234 */ /* 0x000fe20003f24a00 */
[--C-:B------:R-:W-:Y:S01]  /*2d50*/  @!P2 FFMA R35, R11, R34, R36.reuse ;  /* 0x000000220b23a223 */ /* 0x100fe20000000024 */
[----:B------:R-:W-:-:S02]  /*2d60*/  PRMT R36, R32, 0x7610, R36 ;  /* 0x0000761020247816 */ /* 0x000fc40000000024 */
[----:B------:R-:W-:Y:S01]  /*2d70*/  @!P4 FFMA R37, -R12, R39, R37 ;  /* 0x000000270c25c223 */ /* 0x000fe20000000125 */
[----:B------:R-:W-:Y:S02]  /*2d80*/  PLOP3.LUT P3, PT, P3, P1, PT, 0xf2, 0x2f ;  /* 0x00000000002f781c */ /* 0x000fe40001f63e72 */
[----:B------:R-:W-:Y:S01]  /*2d90*/  @!P2 F2FP.F16.F32.PACK_AB R36, RZ, R35 ;  /* 0x00000023ff24a23e */ /* 0x000fe200000000ff */
[----:B------:R-:W-:Y:S01]  /*2da0*/  @!P0 FFMA R34, -R10, R40, R41 ;  /* 0x000000280a228223 */ /* 0x000fe20000000129 */
[----:B------:R-:W-:Y:S01]  /*2db0*/  @!P4 FFMA R39, R14, R37, R39 ;  /* 0x000000250e27c223 */ /* 0x000fe20000000027 */
[----:B------:R-:W-:Y:S02]  /*2dc0*/  PRMT R32, R38, 0x7610, R32 ;  /* 0x0000761026207816 */ /* 0x000fe40000000020 */
[----:B------:R-:W-:Y:S01]  /*2dd0*/  @!P0 FFMA R35, R11, R34, R40 ;  /* 0x000000220b238223 */ /* 0x000fe20000000028 */
[----:B------:R-:W-:Y:S01]  /*2de0*/  PRMT R34, R3, 0x7610, R34 ;  /* 0x0000761003227816 */ /* 0x000fe20000000022 */
[----:B------:R-:W-:Y:S01]  /*2df0*/  HADD2.F32 R3, -RZ, R36.H0_H0 ;  /* 0x20000024ff037230 */ /* 0x000fe20000004100 */
[----:B------:R-:W-:-:S02]  /*2e00*/  @!P4 F2FP.F16.F32.PACK_AB R32, RZ, R39 ;  /* 0x00000027ff20c23e */ /* 0x000fc400000000ff */
[----:B------:R-:W-:Y:S01]  /*2e10*/  PRMT R39, R31, 0x7610, R39 ;  /* 0x000076101f277816 */ /* 0x000fe20000000027 */
[----:B------:R-:W-:Y:S01]  /*2e20*/  @!P3 FFMA R37, -R12, R45, R43 ;  /* 0x0000002d0c25b223 */ /* 0x000fe2000000012b */
[----:B------:R-:W-:Y:S01]  /*2e30*/  FFMA R31, R3, 1.4426950216293334961, -RZ ;  /* 0x3fb8aa3b031f7823 */ /* 0x000fe200000008ff */
[----:B------:R-:W-:Y:S01]  /*2e40*/  HADD2.F32 R3, -RZ, R32.H0_H0 ;  /* 0x20000020ff037230 */ /* 0x000fe20000004100 */
[----:B------:R-:W-:Y:S01]  /*2e50*/  @!P0 F2FP.F16.F32.PACK_AB R34, RZ, R35 ;  /* 0x00000023ff22823e */ /* 0x000fe200000000ff */
[----:B------:R-:W-:Y:S01]  /*2e60*/  @!P3 FFMA R37, R14, R37, R45 ;  /* 0x000000250e25b223 */ /* 0x000fe2000000002d */
[C---:B------:R-:W-:Y:S02]  /*2e70*/  HSETP2.EQ.AND P1, P2, R36.reuse.H0_H0, 0.0226898193359375, 0.007297515869140625, PT ;  /* 0x25cf1f7924007434 */ /* 0x040fe40003a22800 */
[----:B------:R-:W-:Y:S01]  /*2e80*/  HSETP2.EQ.AND P4, P0, R36.H0_H0, -2.966796875, -2.615234375, PT ;  /* 0xc1efc13b24007434 */ /* 0x000fe20003882800 */
[----:B------:R-:W-:Y:S01]  /*2e90*/  FFMA R36, R3, 1.4426950216293334961, -RZ ;  /* 0x3fb8aa3b03247823 */ /* 0x000fe200000008ff */
[----:B------:R-:W-:Y:S01]  /*2ea0*/  HADD2.F32 R3, -RZ, R34.H0_H0 ;  /* 0x20000022ff037230 */ /* 0x000fe20000004100 */
[----:B------:R-:W-:-:S02]  /*2eb0*/  @!P3 F2FP.F16.F32.PACK_AB R39, RZ, R37 ;  /* 0x00000025ff27b23e */ /* 0x000fc400000000ff */
[C---:B------:R-:W-:Y:S02]  /*2ec0*/  HSETP2.EQ.AND P3, P6, R34.reuse.H0_H0, 0.0226898193359375, 0.007297515869140625, PT ;  /* 0x25cf1f7922007434 */ /* 0x040fe40003e62800 */
[----:B------:R-:W-:Y:S02]  /*2ed0*/  SEL R47, RZ, 0x3c00, !P1 ;  /* 0x00003c00ff2f7807 */ /* 0x000fe40004800000 */
[----:B------:R-:W-:Y:S02]  /*2ee0*/  SEL R37, RZ, 0x3c00, !P2 ;  /* 0x00003c00ff257807 */ /* 0x000fe40005000000 */
[----:B------:R-:W-:Y:S01]  /*2ef0*/  HSETP2.EQ.AND P1, P2, R34.H0_H0, -2.966796875, -2.615234375, PT ;  /* 0xc1efc13b22007434 */ /* 0x000fe20003a22800 */
[----:B------:R-:W-:Y:S01]  /*2f00*/  FFMA R34, R3, 1.4426950216293334961, -RZ ;  /* 0x3fb8aa3b03227823 */ /* 0x000fe200000008ff */
[----:B------:R0:W2:Y:S01]  /*2f10*/  MUFU.EX2 R38, R31 ;  /* 0x0000001f00267308 */ /* 0x0000a20000000800 */
[----:B------:R-:W-:Y:S01]  /*2f20*/  HADD2.F32 R3, -RZ, R39.H0_H0 ;  /* 0x20000027ff037230 */ /* 0x000fe20000004100 */
[----:B------:R-:W-:-:S02]  /*2f30*/  SEL R35, RZ, 0x3c00, !P4 ;  /* 0x00003c00ff237807 */ /* 0x000fc40006000000 */
[----:B------:R-:W-:Y:S02]  /*2f40*/  SEL R41, RZ, 0x3c00, !P0 ;  /* 0x00003c00ff297807 */ /* 0x000fe40004000000 */
[----:B------:R-:W-:Y:S02]  /*2f50*/  SEL R49, RZ, 0x3c00, !P3 ;  /* 0x00003c00ff317807 */ /* 0x000fe40005800000 */
[----:B------:R-:W-:Y:S01]  /*2f60*/  SEL R45, RZ, 0x3c00, !P6 ;  /* 0x00003c00ff2d7807 */ /* 0x000fe20007000000 */
[----:B------:R-:W3:Y:S01]  /*2f70*/  MUFU.EX2 R36, R36 ;  /* 0x0000002400247308 */ /* 0x000ee20000000800 */
[C---:B------:R-:W-:Y:S02]  /*2f80*/  HSETP2.EQ.AND P4, P0, R39.reuse.H0_H0, -2.966796875, -2.615234375, PT ;  /* 0xc1efc13b27007434 */ /* 0x040fe40003882800 */
[----:B------:R-:W-:Y:S01]  /*2f90*/  HSETP2.EQ.AND P6, P3, R39.H0_H0, 0.0226898193359375, 0.007297515869140625, PT ;  /* 0x25cf1f7927007434 */ /* 0x000fe20003bc2800 */
[----:B------:R-:W-:Y:S01]  /*2fa0*/  FFMA R3, R3, 1.4426950216293334961, -RZ ;  /* 0x3fb8aa3b03037823 */ /* 0x000fe200000008ff */
[----:B------:R-:W-:-:S02]  /*2fb0*/  SEL R39, RZ, 0x3c00, !P1 ;  /* 0x00003c00ff277807 */ /* 0x000fc40004800000 */
[----:B0-----:R-:W-:Y:S02]  /*2fc0*/  SEL R31, RZ, 0x3c00, !P2 ;  /* 0x00003c00ff1f7807 */ /* 0x001fe40005000000 */
[----:B------:R-:W-:Y:S02]  /*2fd0*/  SEL R43, RZ, 0x3c00, !P4 ;  /* 0x00003c00ff2b7807 */ /* 0x000fe40006000000 */
[----:B------:R-:W-:Y:S02]  /*2fe0*/  SEL R51, RZ, 0x3c00, !P6 ;  /* 0x00003c00ff337807 */ /* 0x000fe40007000000 */
[C---:B------:R-:W-:Y:S02]  /*2ff0*/  HSETP2.EQ.AND P2, P1, R32.reuse.H0_H0, -2.966796875, -2.615234375, PT ;  /* 0xc1efc13b20007434 */ /* 0x040fe40003942800 */
[----:B------:R-:W-:Y:S01]  /*3000*/  HSETP2.EQ.AND P4, P6, R32.H0_H0, 0.0226898193359375, 0.007297515869140625, PT ;  /* 0x25cf1f7920007434 */ /* 0x000fe20003e82800 */
[----:B------:R-:W-:Y:S08]  /*3010*/  MUFU.EX2 R34, R34 ;  /* 0x0000002200227308 */ /* 0x000ff00000000800 */
[----:B------:R-:W0:Y:S01]  /*3020*/  MUFU.EX2 R32, R3 ;  /* 0x0000000300207308 */ /* 0x000e220000000800 */
[----:B--2---:R-:W-:-:S02]  /*3030*/  F2FP.F16.F32.PACK_AB R38, RZ, R38 ;  /* 0x00000026ff26723e */ /* 0x004fc400000000ff */
[----:B------:R-:W-:Y:S02]  /*3040*/  SEL R53, RZ, 0x3c00, !P2 ;  /* 0x00003c00ff357807 */ /* 0x000fe40005000000 */
[----:B------:R-:W-:Y:S02]  /*3050*/  HSETP2.GT.AND P2, PT, -R33.H0_H0, RZ.H0_H0, PT ;  /* 0x200000ff21007234 */ /* 0x000fe40003f44900 */
[----:B------:R-:W-:Y:S02]  /*3060*/  SEL R33, RZ, 0x3c00, !P4 ;  /* 0x00003c00ff217807 */ /* 0x000fe40006000000 */
[----:B------:R-:W-:Y:S02]  /*3070*/  PRMT R28, R28, 0x5410, R30 ;  /* 0x000054101c1c7816 */ /* 0x000fe4000000001e */
[----:B---3--:R-:W-:Y:S01]  /*3080*/  F2FP.F16.F32.PACK_AB R36, RZ, R36 ;  /* 0x00000024ff24723e */ /* 0x008fe200000000ff */
[----:B------:R-:W-:Y:S01]  /*3090*/  HFMA2 R38, R47.H0_H0, -0.0009765625, -0.0009765625, R38.H0_H0 ;  /* 0x940094002f267831 */ /* 0x000fe20000040826 */
[----:B------:R-:W-:-:S02]  /*30a0*/  HSETP2.GE.AND P4, PT, R26.H0_H0, RZ.H0_H0, PT ;  /* 0x200000ff1a007234 */ /* 0x000fc40003f86800 */
[----:B------:R-:W-:Y:S01]  /*30b0*/  SEL R26, RZ, 0x3c00, !P6 ;  /* 0x00003c00ff1a7807 */ /* 0x000fe20007000000 */
[----:B------:R-:W-:Y:S01]  /*30c0*/  HFMA2 R33, R33.H0_H0, -0.0009765625, -0.0009765625, R36.H0_H0 ;  /* 0x9400940021217831 */ /* 0x000fe20000040824 */
[----:B------:R-:W-:Y:S01]  /*30d0*/  SEL R47, RZ, 0x3c00, !P3 ;  /* 0x00003c00ff2f7807 */ /* 0x000fe20005800000 */
[----:B------:R-:W-:Y:S01]  /*30e0*/  HFMA2 R37, R37.H0_H0, -0.0009765625, -0.0009765625, R38.H0_H0 ;  /* 0x9400940025257831 */ /* 0x000fe20000040826 */
[----:B------:R-:W-:Y:S01]  /*30f0*/  HSETP2.GT.AND P6, P3, R28, RZ.H0_H0, PT ;  /* 0x200000ff1c007234 */ /* 0x000fe20003bc4000 */
[----:B-----5:R-:W-:Y:S01]  /*3100*/  HADD2 R28, -R27.H0_H0, -RZ.H0_H0 ;  /* 0xa00000ff1b1c7230 */ /* 0x020fe20000000900 */
[----:B0-----:R-:W-:Y:S02]  /*3110*/  F2FP.F16.F32.PACK_AB R32, RZ, R32 ;  /* 0x00000020ff20723e */ /* 0x001fe400000000ff */
[----:B------:R-:W-:Y:S01]  /*3120*/  F2FP.F16.F32.PACK_AB R34, RZ, R34 ;  /* 0x00000022ff22723e */ /* 0x000fe200000000ff */
[----:B------:R-:W-:Y:S01]  /*3130*/  HFMA2 R26, R26.H0_H0, -0.0009765625, -0.0009765625, R33.H0_H0 ;  /* 0x940094001a1a7831 */ /* 0x000fe20000040821 */
[----:B------:R-:W-:Y:S01]  /*3140*/  MOV R30, 0x3c00 ;  /* 0x00003c00001e7802 */ /* 0x000fe20000000f00 */
[----:B------:R-:W-:-:S02]  /*3150*/  HMUL2 R33, -R28.H0_H0, R28.H0_H0 ;  /* 0x2000001c1c217232 */ /* 0x000fc40000000900 */
[----:B------:R-:W-:Y:S02]  /*3160*/  HFMA2 R35, R35.H0_H0, 6.103515625e-05, 6.103515625e-05, R37.H0_H0 ;  /* 0x0400040023237831 */ /* 0x000fe40000040825 */
[----:B------:R-:W-:Y:S01]  /*3170*/  HFMA2 R32, R51.H0_H0, -0.0009765625, -0.0009765625, R32.H0_H0 ;  /* 0x9400940033207831 */ /* 0x000fe20000040820 */
[----:B------:R-:W-:Y:S01]  /*3180*/  PRMT R3, R30, 0x7610, R3 ;  /* 0x000076101e037816 */ /* 0x000fe20000000003 */
[----:B------:R-:W-:Y:S02]  /*3190*/  HFMA2 R34, R49.H0_H0, -0.0009765625, -0.0009765625, R34.H0_H0 ;  /* 0x9400940031227831 */ /* 0x000fe40000040822 */
[----:B------:R-:W-:Y:S02]  /*31a0*/  HADD2.F32 R33, -RZ, R33.H0_H0 ;  /* 0x20000021ff217230 */ /* 0x000fe40000004100 */
[----:B------:R-:W-:Y:S01]  /*31b0*/  HFMA2 R30, R41.H0_H0, 3.0517578125e-05, 3.0517578125e-05, R35.H0_H0 ;  /* 0x02000200291e7831 */ /* 0x000fe20000040823 */
[----:B------:R-:W-:Y:S01]  /*31c0*/  SEL R41, RZ, 0x3c00, !P1 ;  /* 0x00003c00ff297807 */ /* 0x000fe20004800000 */
[----:B------:R-:W-:-:S02]  /*31d0*/  HFMA2 R32, R47.H0_H0, -0.0009765625, -0.0009765625, R32.H0_H0 ;  /* 0x940094002f207831 */ /* 0x000fc40000040820 */
[----:B------:R-:W-:Y:S02]  /*31e0*/  HFMA2 R26, R53.H0_H0, 6.103515625e-05, 6.103515625e-05, R26.H0_H0 ;  /* 0x04000400351a7831 */ /* 0x000fe4000004081a */
[----:B------:R-:W-:Y:S02]  /*31f0*/  HFMA2 R34, R45.H0_H0, -0.0009765625, -0.0009765625, R34.H0_H0 ;  /* 0x940094002d227831 */ /* 0x000fe40000040822 */
[----:B------:R-:W-:Y:S02]  /*3200*/  HFMA2 R35, R43.H0_H0, 6.103515625e-05, 6.103515625e-05, R32.H0_H0 ;  /* 0x040004002b237831 */ /* 0x000fe40000040820 */
[----:B------:R-:W-:Y:S01]  /*3210*/  FMUL R32, R11, R33 ;  /* 0x000000210b207220 */ /* 0x000fe20000400000 */
[----:B------:R-:W-:Y:S02]  /*3220*/  HFMA2 R34, R39.H0_H0, 6.103515625e-05, 6.103515625e-05, R34.H0_H0 ;  /* 0x0400040027227831 */ /* 0x000fe40000040822 */
[----:B------:R-:W-:Y:S02]  /*3230*/  HFMA2 R36, R41.H0_H0, 3.0517578125e-05, 3.0517578125e-05, R26.H0_H0 ;  /* 0x0200020029247831 */ /* 0x000fe4000004081a */
[----:B------:R-:W-:-:S02]  /*3240*/  HADD2 R28, R24.H0_H0, -R13.H1_H1 ;  /* 0xb000000d181c7230 */ /* 0x000fc40000000800 */
[----:B------:R-:W-:Y:S02]  /*3250*/  HADD2 R26, R27.H0_H0, -R2.H0_H0 ;  /* 0xa00000021b1a7230 */ /* 0x000fe40000000800 */
[----:B------:R-:W-:Y:S01]  /*3260*/  HADD2 R24, R2.H1_H1, -R24.H0_H0 ;  /* 0xa000001802187230 */ /* 0x000fe20000000c00 */
[----:B------:R-:W-:Y:S01]  /*3270*/  PRMT R37, RZ, 0x7610, R37 ;  /* 0x00007610ff257816 */ /* 0x000fe20000000025 */
[----:B------:R-:W-:Y:S01]  /*3280*/  HFMA2 R34, R31.H0_H0, 3.0517578125e-05, 3.0517578125e-05, R34.H0_H0 ;  /* 0x020002001f227831 */ /* 0x000fe20000040822 */
[----:B------:R-:W-:Y:S02]  /*3290*/  F2FP.F16.F32.PACK_AB R31, RZ, R32 ;  /* 0x00000020ff1f723e */ /* 0x000fe400000000ff */
[----:B------:R-:W-:Y:S02]  /*32a0*/  PRMT R43, RZ, 0x7610, R43 ;  /* 0x00007610ff2b7816 */ /* 0x000fe4000000002b */
[----:B------:R-:W-:Y:S02]  /*32b0*/  PRMT R26, R26, 0x5410, R24 ;  /* 0x000054101a1a7816 */ /* 0x000fe40000000018 */
[----:B------:R-:W-:Y:S01]  /*32c0*/  PRMT R16, R16, 0x5410, R42 ;  /* 0x0000541010107816 */ /* 0x000fe2000000002a */
[----:B------:R-:W-:Y:S01]  /*32d0*/  HMUL2 R42, R13.H0_H0, R34.H0_H0 ;  /* 0x200000220d2a7232 */ /* 0x000fe20000000800 */
[----:B------:R-:W-:Y:S01]  /*32e0*/  SEL R38, RZ, 0x3c00, !P0 ;  /* 0x00003c00ff267807 */ /* 0x000fe20004000000 */
[----:B------:R-:W0:Y:S01]  /*32f0*/  @P4 I2F.F16 R37, 0x1 ;  /* 0x0000000100254906 */ /* 0x000e220000200c00 */
[----:B------:R-:W-:Y:S01]  /*3300*/  PRMT R41, RZ, 0x7610, R41 ;  /* 0x00007610ff297816 */ /* 0x000fe20000000029 */
[----:B------:R-:W-:Y:S01]  /*3310*/  HADD2 R34, R26, -RZ.H0_H0 ;  /* 0xa00000ff1a227230 */ /* 0x000fe20000000000 */
[----:B------:R-:W-:-:S02]  /*3320*/  HSETP2.GEU.AND P0, PT, |R31|.H0_H0, 8.523464202880859375e-06, 8.523464202880859375e-06, PT ;  /* 0x008f008f1f007434 */ /* 0x000fc40003f0ea00 */
[----:B------:R-:W-:Y:S01]  /*3330*/  HSETP2.GT.AND P1, PT, |R31|.H0_H0, RZ.H0_H0, PT ;  /* 0x200000ff1f007234 */ /* 0x000fe20003f24a00 */
[----:B------:R-:W-:Y:S02]  /*3340*/  HADD2 R39, R28.H0_H0, -RZ.H0_H0 ;  /* 0xa00000ff1c277230 */ /* 0x000fe40000000800 */
[----:B------:R-:W2:Y:S02]  /*3350*/  @P6 I2F.F16 R43, 0x1 ;  /* 0x00000001002b6906 */ /* 0x000ea40000200c00 */
[----:B------:R-:W-:Y:S01]  /*3360*/  PLOP3.LUT P1, PT, P0, P1, PT, 0xf2, 0x2f ;  /* 0x00000000002f781c */ /* 0x000fe20000723e72 */
[----:B------:R-:W-:Y:S01]  /*3370*/  HMUL2 R39, -R39.H0_H0, R39.H0_H0 ;  /* 0x2000002727277232 */ /* 0x000fe20000000900 */
[----:B------:R-:W-:Y:S01]  /*3380*/  @P5 F2FP.F16.F32.PACK_AB R3, RZ, R15 ;  /* 0x0000000fff03523e */ /* 0x000fe200000000ff */
[----:B------:R-:W-:Y:S02]  /*3390*/  HFMA2 R40, -R34, R34, -RZ ;  /* 0x0000002222287231 */ /* 0x000fe400001001ff */
[----:B------:R-:W-:Y:S01]  /*33a0*/  HFMA2 R38, R38.H0_H0, 3.0517578125e-05, 3.0517578125e-05, R35.H0_H0 ;  /* 0x0200020026267831 */ /* 0x000fe20000040823 */
[----:B------:R-:W3:Y:S01]  /*33b0*/  @P3 I2F.F16 R41, 0x1 ;  /* 0x0000000100293906 */ /* 0x000ee20000200c00 */
[----:B------:R-:W-:-:S02]  /*33c0*/  HADD2.F32 R35, -RZ, R39.H0_H0 ;  /* 0x20000027ff237230 */ /* 0x000fc40000004100 */
[----:B------:R-:W-:Y:S02]  /*33d0*/  HMUL2 R38, R3.H0_H0, R38.H0_H0 ;  /* 0x2000002603267232 */ /* 0x000fe40000000800 */
[----:B------:R-:W-:Y:S02]  /*33e0*/  HMUL2 R30, R13.H0_H0, R30.H0_H0 ;  /* 0x2000001e0d1e7232 */ /* 0x000fe40000000800 */
[----:B------:R-:W-:Y:S01]  /*33f0*/  FMUL R39, R14, R35 ;  /* 0x000000230e277220 */ /* 0x000fe20000400000 */
[----:B0-----:R-:W-:Y:S02]  /*3400*/  HMUL2 R38, R37.H0_H0, R38.H0_H0 ;  /* 0x2000002625267232 */ /* 0x001fe40000000800 */
[----:B------:R-:W-:Y:S02]  /*3410*/  HADD2.F32 R37, -RZ, R40.H0_H0 ;  /* 0x20000028ff257230 */ /* 0x000fe40000004100 */
[----:B--2---:R-:W-:Y:S02]  /*3420*/  HMUL2 R42, R42.H0_H0, R43.H0_H0 ;  /* 0x2000002b2a2a7232 */ /* 0x004fe40000000800 */
[----:B------:R-:W-:Y:S01]  /*3430*/  @!P1 FFMA R33, -R10, R32, R33 ;  /* 0x000000200a219223 */ /* 0x000fe20000000121 */
[----:B------:R-:W-:Y:S01]  /*3440*/  @P5 PRMT R16, R16, 0x5410, R3 ;  /* 0x0000541010105816 */ /* 0x000fe20000000003 */
[----:B------:R-:W-:Y:S01]  /*3450*/  HMUL2 R36, R3.H0_H0, R36.H0_H0 ;  /* 0x2000002403247232 */ /* 0x000fe20000000800 */
[----:B------:R-:W-:Y:S01]  /*3460*/  F2FP.F16.F32.PACK_AB R34, RZ, R39 ;  /* 0x00000027ff22723e */ /* 0x000fe200000000ff */
[----:B------:R-:W-:Y:S01]  /*3470*/  @!P1 FFMA R3, R11, R33, R32 ;  /* 0x000000210b039223 */ /* 0x000fe20000000020 */
[----:B---3--:R-:W-:-:S02]  /*3480*/  HFMA2 R41, R30.H0_H0, R41.H0_H0, R42.H0_H0 ;  /* 0x200000291e297231 */ /* 0x008fc4000004082a */
[----:B------:R-:W-:Y:S01]  /*3490*/  FMUL R30, R11, R37 ;  /* 0x000000250b1e7220 */ /* 0x000fe20000400000 */
[----:B------:R-:W-:Y:S01]  /*34a0*/  HADD2.F32 R33, -RZ, R40.H1_H1 ;  /* 0x30000028ff217230 */ /* 0x000fe20000004100 */
[----:B------:R-:W-:Y:S01]  /*34b0*/  PRMT R43, RZ, 0x7610, R43 ;  /* 0x00007610ff2b7816 */ /* 0x000fe2000000002b */
[----:B------:R-:W-:Y:S01]  /*34c0*/  HFMA2 R42, -R2.H0_H0, R18.H1_H1, R29.H0_H0 ;  /* 0x30000012022a7231 */ /* 0x000fe2000004091d */
[C---:B------:R-:W-:Y:S02]  /*34d0*/  HSETP2.GEU.AND P3, PT, |R34|.reuse.H0_H0, 8.523464202880859375e-06, 8.523464202880859375e-06, PT ;  /* 0x008f008f22007434 */ /* 0x040fe40003f6ea00 */
[----:B------:R-:W-:Y:S01]  /*34e0*/  HSETP2.GT.AND P0, PT, |R34|.H0_H0, RZ.H0_H0, PT ;  /* 0x200000ff22007234 */ /* 0x000fe20003f04a00 */
[----:B------:R-:W-:Y:S01]  /*34f0*/  FMUL R29, R14, R33 ;  /* 0x000000210e1d7220 */ /* 0x000fe20000400000 */
[----:B------:R-:W-:Y:S01]  /*3500*/  F2FP.F16.F32.PACK_AB R32, RZ, R30 ;  /* 0x0000001eff20723e */ /* 0x000fe200000000ff */
[----:B------:R-:W0:Y:S02]  /*3510*/  @P2 I2F.F16 R43, 0x1 ;  /* 0x00000001002b2906 */ /* 0x000e240000200c00 */
[----:B------:R-:W-:-:S02]  /*3520*/  PLOP3.LUT P0, PT, P3, P0, PT, 0xf2, 0x2f ;  /* 0x00000000002f781c */ /* 0x000fc40001f01e72 */
[C---:B------:R-:W-:Y:S02]  /*3530*/  HSETP2.GEU.AND P3, PT, |R32|.reuse.H0_H0, 8.523464202880859375e-06, 8.523464202880859375e-06, PT ;  /* 0x008f008f20007434 */ /* 0x040fe40003f6ea00 */
[----:B------:R-:W-:Y:S02]  /*3540*/  HSETP2.GT.AND P2, PT, |R32|.H0_H0, RZ.H0_H0, PT ;  /* 0x200000ff20007234 */ /* 0x000fe40003f44a00 */
[----:B------:R-:W-:Y:S02]  /*3550*/  F2FP.F16.F32.PACK_AB R40, RZ, R29 ;  /* 0x0000001dff28723e */ /* 0x000fe400000000ff */
[----:B------:R-:W-:Y:S02]  /*3560*/  @!P1 F2FP.F16.F32.PACK_AB R31, RZ, R3 ;  /* 0x00000003ff1f923e */ /* 0x000fe400000000ff */
[----:B------:R-:W-:Y:S02]  /*3570*/  PLOP3.LUT P1, PT, P3, P2, PT, 0xf2, 0x2f ;  /* 0x00000000002f781c */ /* 0x000fe40001f25e72 */
[----:B------:R-:W-:-:S02]  /*3580*/  HSETP2.GEU.AND P6, PT, |R40|.H0_H0, 8.523464202880859375e-06, 8.523464202880859375e-06, PT ;  /* 0x008f008f28007434 */ /* 0x000fc40003fcea00 */
[----:B------:R-:W-:Y:S01]  /*3590*/  HSETP2.GT.AND P2, PT, |R40|.H0_H0, RZ.H0_H0, PT ;  /* 0x200000ff28007234 */ /* 0x000fe20003f44a00 */
[----:B------:R-:W-:Y:S02]  /*35a0*/  HADD2.F32 R3, -RZ, R31.H0_H0 ;  /* 0x2000001fff037230 */ /* 0x000fe40000004100 */
[----:B------:R-:W-:Y:S01]  /*35b0*/  @!P0 FFMA R35, -R12, R39, R35 ;  /* 0x000000270c238223 */ /* 0x000fe20000000123 */
[----:B------:R-:W-:Y:S02]  /*35c0*/  PRMT R38, R38, 0x7610, R18 ;  /* 0x0000761026267816 */ /* 0x000fe40000000012 */
[----:B------:R-:W-:Y:S01]  /*35d0*/  PLOP3.LUT P2, PT, P6, P2, PT, 0xf2, 0x2f ;  /* 0x00000000002f781c */ /* 0x000fe20003745e72 */
[----:B------:R-:W-:Y:S01]  /*35e0*/  FFMA R18, R3, 1.4426950216293334961, -RZ ;  /* 0x3fb8aa3b03127823 */ /* 0x000fe200000008ff */
[----:B------:R-:W-:Y:S01]  /*35f0*/  @!P0 FFMA R35, R14, R35, R39 ;  /* 0x000000230e238223 */ /* 0x000fe20000000027 */
[----:B------:R-:W-:Y:S01]  /*3600*/  PRMT R24, R24, 0x5410, R28 ;  /* 0x0000541018187816 */ /* 0x000fe2000000001c */
[----:B------:R-:W-:-:S03]  /*3610*/  @!P1 FFMA R37, -R10, R30, R37 ;  /* 0x0000001e0a259223 */ /* 0x000fc60000000125 */
[----:B------:R-:W2:Y:S01]  /*3620*/  MUFU.EX2 R18, R18 ;  /* 0x0000001200127308 */ /* 0x000ea20000000800 */
[----:B------:R-:W-:Y:S01]  /*3630*/  @!P0 F2FP.F16.F32.PACK_AB R34, RZ, R35 ;  /* 0x00000023ff22823e */ /* 0x000fe200000000ff */
[----:B------:R-:W-:Y:S01]  /*3640*/  @!P1 FFMA R37, R11, R37, R30 ;  /* 0x000000250b259223 */ /* 0x000fe2000000001e */
[----:B------:R-:W-:-:S03]  /*3650*/  HSETP2.GT.AND P3, P4, R24, RZ.H0_H0, PT ;  /* 0x200000ff18007234 */ /* 0x000fc60003c64000 */
[----:B------:R-:W-:Y:S01]  /*3660*/  @!P2 FFMA R33, -R12, R29, R33 ;  /* 0x0000001d0c21a223 */ /* 0x000fe20000000121 */
[----:B------:R-:W-:Y:S01]  /*3670*/  HADD2.F32 R3, -RZ, R34.H0_H0 ;  /* 0x20000022ff037230 */ /* 0x000fe20000004100 */
[----:B------:R-:W-:Y:S02]  /*3680*/  @!P1 F2FP.F16.F32.PACK_AB R32, RZ, R37 ;  /* 0x00000025ff20923e */ /* 0x000fe400000000ff */
[----:B------:R-:W-:Y:S01]  /*3690*/  @!P2 FFMA R33, R14, R33, R29 ;  /* 0x000000210e21a223 */ /* 0x000fe2000000001d */
[----:B------:R-:W-:Y:S01]  /*36a0*/  HADD2 R42, R42.H0_H0, R22.H0_H0 ;  /* 0x200000162a2a7230 */ /* 0x000fe20000000800 */
[----:B------:R-:W-:Y:S01]  /*36b0*/  PRMT R35, RZ, 0x7610, R35 ;  /* 0x00007610ff237816 */ /* 0x000fe20000000023 */
[----:B------:R-:W-:Y:S01]  /*36c0*/  FFMA R30, R3, 1.4426950216293334961, -RZ ;  /* 0x3fb8aa3b031e7823 */ /* 0x000fe200000008ff */
[----:B------:R-:W-:Y:S01]  /*36d0*/  HADD2.F32 R3, -RZ, R32.H0_H0 ;  /* 0x20000020ff037230 */ /* 0x000fe20000004100 */
[----:B------:R-:W-:Y:S02]  /*36e0*/  @!P2 F2FP.F16.F32.PACK_AB R40, RZ, R33 ;  /* 0x00000021ff28a23e */ /* 0x000fe400000000ff */
[----:B------:R-:W-:Y:S01]  /*36f0*/  PRMT R36, R36, 0x5410, R41 ;  /* 0x0000541024247816 */ /* 0x000fe20000000029 */
[----:B------:R-:W-:Y:S01]  /*3700*/  @P3 I2F.F16 R35, 0x1 ;  /* 0x0000000100233906 */ /* 0x000fe20000200c00 */
[----:B0-----:R-:W-:-:S02]  /*3710*/  PRMT R43, R43, 0x5410, R42 ;  /* 0x000054102b2b7816 */ /* 0x001fc4000000002a */
[----:B--2---:R-:W-:Y:S01]  /*3720*/  F2FP.F16.F32.PACK_AB R28, RZ, R18 ;  /* 0x00000012ff1c723e */ /* 0x004fe200000000ff */
[----:B------:R-:W-:Y:S01]  /*3730*/  FFMA R18, R3, 1.4426950216293334961, -RZ ;  /* 0x3fb8aa3b03127823 */ /* 0x000fe200000008ff */
[----:B------:R-:W-:Y:S01]  /*3740*/  HSETP2.EQ.AND P3, P1, R31.H0_H0, 0.0226898193359375, 0.007297515869140625, PT ;  /* 0x25cf1f791f007434 */ /* 0x000fe20003962800 */
[----:B------:R-:W-:Y:S02]  /*3750*/  HADD2.F32 R3, -RZ, R40.H0_H0 ;  /* 0x20000028ff037230 */ /* 0x000fe40000004100 */
[----:B------:R-:W-:Y:S01]  /*3760*/  HFMA2 R24, R43, R36, R38 ;  /* 0x000000242b187231 */ /* 0x000fe20000000026 */
[----:B------:R-:W-:Y:S01]  /*3770*/  HSETP2.GE.AND P0, PT, R26.H0_H0, RZ.H0_H0, PT ;  /* 0x200000ff1a007234 */ /* 0x000fe20003f06800 */
[----:B------:R0:W-:Y:S01]  /*3780*/  MUFU.EX2 R36, R30 ;  /* 0x0000001e00247308 */ /* 0x0001e20000000800 */
[----:B------:R-:W-:Y:S02]  /*3790*/  SEL R29, RZ, 0x3c00, !P3 ;  /* 0x00003c00ff1d7807 */ /* 0x000fe40005800000 */
[----:B------:R-:W-:-:S02]  /*37a0*/  HSETP2.EQ.AND P3, P2, R31.H0_H0, -2.966796875, -2.615234375, PT ;  /* 0xc1efc13b1f007434 */ /* 0x000fc40003a62800 */
[----:B------:R-:W-:-:S03]  /*37b0*/  SEL R31, RZ, 0x3c00, !P1 ;  /* 0x00003c00ff1f7807 */ /* 0x000fc60004800000 */
[----:B------:R2:W3:Y:S01]  /*37c0*/  MUFU.EX2 R26, R18 ;  /* 0x00000012001a7308 */ /* 0x0004e20000000800 */
[----:B0-----:R-:W-:Y:S01]  /*37d0*/  FFMA R30, R3, 1.4426950216293334961, -RZ ;  /* 0x3fb8aa3b031e7823 */ /* 0x001fe200000008ff */
[----:B------:R-:W-:Y:S01]  /*37e0*/  HFMA2 R28, R29.H0_H0, -0.0009765625, -0.0009765625, R28.H0_H0 ;  /* 0x940094001d1c7831 */ /* 0x000fe2000004081c */
[----:B------:R-:W-:Y:S02]  /*37f0*/  SEL R33, RZ, 0x3c00, !P3 ;  /* 0x00003c00ff217807 */ /* 0x000fe40005800000 */
[----:B------:R-:W-:Y:S01]  /*3800*/  SEL R37, RZ, 0x3c00, !P2 ;  /* 0x00003c00ff257807 */ /* 0x000fe20005000000 */
[----:B------:R-:W-:Y:S02]  /*3810*/  HFMA2 R28, R31.H0_H0, -0.0009765625, -0.0009765625, R28.H0_H0 ;  /* 0x940094001f1c7831 */ /* 0x000fe4000004081c */
[----:B------:R-:W0:Y:S01]  /*3820*/  MUFU.EX2 R30, R30 ;  /* 0x0000001e001e7308 */ /* 0x000e220000000800 */
[C---:B------:R-:W-:Y:S02]  /*3830*/  HSETP2.EQ.AND P1, P3, R32.reuse.H0_H0, 0.0226898193359375, 0.007297515869140625, PT ;  /* 0x25cf1f7920007434 */ /* 0x040fe40003b22800 */
[----:B------:R-:W-:Y:S01]  /*3840*/  HSETP2.EQ.AND P6, P2, R32.H0_H0, -2.966796875, -2.615234375, PT ;  /* 0xc1efc13b20007434 */ /* 0x000fe20003ac2800 */
[----:B--2---:R-:W-:Y:S01]  /*3850*/  HFMA2 R18, R33.H0_H0, 6.103515625e-05, 6.103515625e-05, R28.H0_H0 ;  /* 0x0400040021127831 */ /* 0x004fe2000004081c */
[----:B------:R-:W-:-:S02]  /*3860*/  PRMT R3, RZ, 0x7610, R3 ;  /* 0x00007610ff037816 */ /* 0x000fc40000000003 */
[----:B------:R-:W-:Y:S02]  /*3870*/  SEL R31, RZ, 0x3c00, !P3 ;  /* 0x00003c00ff1f7807 */ /* 0x000fe40005800000 */
[----:B------:R-:W-:Y:S02]  /*3880*/  SEL R33, RZ, 0x3c00, !P6 ;  /* 0x00003c00ff217807 */ /* 0x000fe40007000000 */
[----:B------:R-:W-:Y:S02]  /*3890*/  HSETP2.EQ.AND P6, P3, R34.H0_H0, 0.0226898193359375, 0.007297515869140625, PT ;  /* 0x25cf1f7922007434 */ /* 0x000fe40003bc2800 */
[----:B------:R-:W-:Y:S01]  /*38a0*/  SEL R29, RZ, 0x3c00, !P1 ;  /* 0x00003c00ff1d7807 */ /* 0x000fe20004800000 */
[----:B------:R-:W2:Y:S01]  /*38b0*/  @P0 I2F.F16 R3, 0x1 ;  /* 0x0000000100030906 */ /* 0x000ea20000200c00 */
[----:B------:R-:W-:Y:S02]  /*38c0*/  HSETP2.GT.AND P1, PT, -R27.H0_H0, RZ.H0_H0, PT ;  /* 0x200000ff1b007234 */ /* 0x000fe40003f24900 */
[----:B------:R-:W-:-:S02]  /*38d0*/  SEL R27, RZ, 0x3c00, !P2 ;  /* 0x00003c00ff1b7807 */ /* 0x000fc40005000000 */
[----:B---3--:R-:W-:Y:S02]  /*38e0*/  F2FP.F16.F32.PACK_AB R26, RZ, R26 ;  /* 0x0000001aff1a723e */ /* 0x008fe400000000ff */
[----:B------:R-:W-:Y:S02]  /*38f0*/  HSETP2.EQ.AND P2, P0, R40.H0_H0, 0.0226898193359375, 0.007297515869140625, PT ;  /* 0x25cf1f7928007434 */ /* 0x000fe40003842800 */
[----:B------:R-:W-:Y:S02]  /*3900*/  F2FP.F16.F32.PACK_AB R36, RZ, R36 ;  /* 0x00000024ff24723e */ /* 0x000fe400000000ff */
[----:B------:R-:W-:Y:S01]  /*3910*/  SEL R39, RZ, 0x3c00, !P6 ;  /* 0x00003c00ff277807 */ /* 0x000fe20007000000 */
[----:B------:R-:W-:Y:S01]  /*3920*/  HFMA2 R18, R37.H0_H0, 3.0517578125e-05, 3.0517578125e-05, R18.H0_H0 ;  /* 0x0200020025127831 */ /* 0x000fe20000040812 */
[----:B------:R-:W-:Y:S01]  /*3930*/  SEL R37, RZ, 0x3c00, !P2 ;  /* 0x00003c00ff257807 */ /* 0x000fe20005000000 */
[----:B------:R-:W-:Y:S01]  /*3940*/  HFMA2 R26, R29.H0_H0, -0.0009765625, -0.0009765625, R26.H0_H0 ;  /* 0x940094001d1a7831 */ /* 0x000fe2000004081a */
[----:B0-----:R-:W-:Y:S01]  /*3950*/  F2FP.F16.F32.PACK_AB R30, RZ, R30 ;  /* 0x0000001eff1e723e */ /* 0x001fe200000000ff */
[----:B------:R-:W-:Y:S01]  /*3960*/  HFMA2 R36, R39.H0_H0, -0.0009765625, -0.0009765625, R36.H0_H0 ;  /* 0x9400940027247831 */ /* 0x000fe20000040824 */
[----:B------:R-:W-:Y:S01]  /*3970*/  SEL R41, RZ, 0x3c00, !P3 ;  /* 0x00003c00ff297807 */ /* 0x000fe20005800000 */
[----:B------:R-:W-:Y:S01]  /*3980*/  HFMA2 R26, R31.H0_H0, -0.0009765625, -0.0009765625, R26.H0_H0 ;  /* 0x940094001f1a7831 */ /* 0x000fe2000004081a */
[----:B------:R-:W-:-:S02]  /*3990*/  SEL R39, RZ, 0x3c00, !P0 ;  /* 0x00003c00ff277807 */ /* 0x000fc40004000000 */
[----:B------:R-:W-:Y:S01]  /*39a0*/  HSETP2.EQ.AND P0, P3, R40.H0_H0, -2.966796875, -2.615234375, PT ;  /* 0xc1efc13b28007434 */ /* 0x000fe20003b02800 */
[----:B------:R-:W-:Y:S01]  /*39b0*/  HFMA2 R30, R37.H0_H0, -0.0009765625, -0.0009765625, R30.H0_H0 ;  /* 0x94009400251e7831 */ /* 0x000fe2000004081e */
[----:B------:R-:W-:Y:S01]  /*39c0*/  PRMT R29, RZ, 0x7610, R29 ;  /* 0x00007610ff1d7816 */ /* 0x000fe2000000001d */
[----:B------:R-:W-:Y:S01]  /*39d0*/  HFMA2 R26, R33.H0_H0, 6.103515625e-05, 6.103515625e-05, R26.H0_H0 ;  /* 0x04000400211a7831 */ /* 0x000fe2000004081a */
[----:B------:R-:W-:Y:S01]  /*39e0*/  HSETP2.EQ.AND P6, P2, R34.H0_H0, -2.966796875, -2.615234375, PT ;  /* 0xc1efc13b22007434 */ /* 0x000fe20003ac2800 */
[----:B------:R-:W-:Y:S01]  /*39f0*/  HFMA2 R30, R39.H0_H0, -0.0009765625, -0.0009765625, R30.H0_H0 ;  /* 0x94009400271e7831 */ /* 0x000fe2000004081e */
[----:B------:R-:W-:Y:S01]  /*3a00*/  SEL R31, RZ, 0x3c00, !P0 ;  /* 0x00003c00ff1f7807 */ /* 0x000fe20004000000 */
[----:B------:R-:W-:Y:S01]  /*3a10*/  HFMA2 R26, R27.H0_H0, 3.0517578125e-05, 3.0517578125e-05, R26.H0_H0 ;  /* 0x020002001b1a7831 */ /* 0x000fe2000004081a */
[----:B------:R-:W-:Y:S01]  /*3a20*/  PRMT R33, RZ, 0x7610, R33 ;  /* 0x00007610ff217816 */ /* 0x000fe20000000021 */
[----:B------:R-:W0:Y:S01]  /*3a30*/  @P4 I2F.F16 R29, 0x1 ;  /* 0x00000001001d4906 */ /* 0x000e220000200c00 */
[----:B------:R-:W-:Y:S01]  /*3a40*/  SEL R27, RZ, 0x3c00, !P3 ;  /* 0x00003c00ff1b7807 */ /* 0x000fe20005800000 */
[----:B------:R-:W-:Y:S01]  /*3a50*/  HFMA2 R30, R31.H0_H0, 6.103515625e-05, 6.103515625e-05, R30.H0_H0 ;  /* 0x040004001f1e7831 */ /* 0x000fe2000004081e */
[----:B------:R-:W-:Y:S01]  /*3a60*/  SEL R37, RZ, 0x3c00, !P6 ;  /* 0x00003c00ff257807 */ /* 0x000fe20007000000 */
[----:B------:R-:W-:Y:S01]  /*3a70*/  HFMA2 R36, R41.H0_H0, -0.0009765625, -0.0009765625, R36.H0_H0 ;  /* 0x9400940029247831 */ /* 0x000fe20000040824 */
[----:B------:R-:W-:Y:S01]  /*3a80*/  SEL R31, RZ, 0x3c00, !P2 ;  /* 0x00003c00ff1f7807 */ /* 0x000fe20005000000 */
[----:B------:R-:W-:-:S02]  /*3a90*/  HFMA2 R27, R27.H0_H0, 3.0517578125e-05, 3.0517578125e-05, R30.H0_H0 ;  /* 0x020002001b1b7831 */ /* 0x000fc4000004081e */
[----:B------:R-:W3:Y:S01]  /*3aa0*/  @P1 I2F.F16 R33, 0x1 ;  /* 0x0000000100211906 */ /* 0x000ee20000200c00 */
[----:B------:R-:W-:Y:S02]  /*3ab0*/  HFMA2 R36, R37.H0_H0, 6.103515625e-05, 6.103515625e-05, R36.H0_H0 ;  /* 0x0400040025247831 */ /* 0x000fe40000040824 */
[C---:B------:R-:W-:Y:S02]  /*3ac0*/  HMUL2 R26, R13.reuse.H0_H0, R26.H0_H0 ;  /* 0x2000001a0d1a7232 */ /* 0x040fe40000000800 */
[----:B------:R-:W-:Y:S02]  /*3ad0*/  HMUL2 R28, R13.H0_H0, R18.H0_H0 ;  /* 0x200000120d1c7232 */ /* 0x000fe40000000800 */
[----:B------:R-:W-:Y:S02]  /*3ae0*/  HMUL2 R27, R16.H1_H1, R27.H0_H0 ;  /* 0x2000001b101b7232 */ /* 0x000fe40000000c00 */
[----:B------:R-:W-:Y:S02]  /*3af0*/  HFMA2 R22, R42.H0_H0, -R24.H0_H0, R22.H0_H0 ;  /* 0xa00000182a167231 */ /* 0x000fe40000040816 */
[----:B------:R-:W-:-:S02]  /*3b00*/  HFMA2 R31, R31.H0_H0, 3.0517578125e-05, 3.0517578125e-05, R36.H0_H0 ;  /* 0x020002001f1f7831 */ /* 0x000fc40000040824 */
[----:B------:R-:W-:Y:S02]  /*3b10*/  HMUL2 R26, R26.H0_H0, R35.H0_H0 ;  /* 0x200000231a1a7232 */ /* 0x000fe40000000800 */
[----:B------:R-:W-:Y:S02]  /*3b20*/  HFMA2 R18, -R2.H0_H0, R24.H1_H1, R16.H0_H0 ;  /* 0x3000001802127231 */ /* 0x000fe40000040910 */
[----:B--2---:R-:W-:Y:S02]  /*3b30*/  HMUL2 R27, R3.H0_H0, R27.H0_H0 ;  /* 0x2000001b031b7232 */ /* 0x004fe40000000800 */
[----:B------:R-:W-:Y:S02]  /*3b40*/  HMUL2 R31, R16.H1_H1, R31.H0_H0 ;  /* 0x2000001f101f7232 */ /* 0x000fe40000000c00 */
[----:B0-----:R-:W-:Y:S02]  /*3b50*/  HFMA2 R26, R28.H0_H0, R29.H0_H0, R26.H0_H0 ;  /* 0x2000001d1c1a7231 */ /* 0x001fe4000004081a */
[----:B------:R-:W-:Y:S01]  /*3b60*/  HADD2 R3, R18.H0_H0, R22.H0_H0 ;  /* 0x2000001612037230 */ /* 0x000fe20000000800 */
[----:B------:R-:W-:-:S02]  /*3b70*/  PRMT R24, R27, 0x7610, R24 ;  /* 0x000076101b187816 */ /* 0x000fc40000000018 */
[----:B------:R-:W-:Y:S02]  /*3b80*/  PRMT R31, R31, 0x5410, R26 ;  /* 0x000054101f1f7816 */ /* 0x000fe4000000001a */
[----:B---3--:R-:W-:Y:S02]  /*3b90*/  PRMT R33, R33, 0x5410, R3 ;  /* 0x0000541021217816 */ /* 0x008fe40000000003 */
[----:B------:R-:W-:-:S03]  /*3ba0*/  ISETP.GT.U32.AND P0, PT, R17, 0x2, PT ;  /* 0x000000021100780c */ /* 0x000fc60003f04070 */
[----:B------:R-:W-:Y:S02]  /*3bb0*/  HFMA2 R18, R33, R31, R24 ;  /* 0x0000001f21127231 */ /* 0x000fe40000000018 */
[----:B-1----:R-:W-:Y:S01]  /*3bc0*/  IMAD.WIDE R26, R23, 0x2, R6 ;  /* 0x00000002171a7825 */ /* 0x002fe200078e0206 */
[----:B------:R-:W-:-:S03]  /*3bd0*/  PRMT R16, R24, 0x7632, R16 ;  /* 0x0000763218107816 */ /* 0x000fc60000000010 */
[----:B------:R-:W-:Y:S01]  /*3be0*/  IMAD.WIDE R28, R19, 0x2, R6 ;  /* 0x00000002131c7825 */ /* 0x000fe200078e0206 */
[----:B------:R-:W-:Y:S01]  /*3bf0*/  PRMT R24, R18, 0x7632, R24 ;  /* 0x0000763212187816 */ /* 0x000fe20000000018 */
[----:B------:R0:W-:Y:S02]  /*3c00*/  STG.E.U16 desc[UR8][R26.64], R16 ;  /* 0x000000101a007986 */ /* 0x0001e4000c101508 */
[----:B------:R-:W-:Y:S02]  /*3c10*/  HFMA2 R22, R3.H0_H0, -R18.H0_H0, R22.H0_H0 ;  /* 0xa000001203167231 */ /* 0x000fe40000040816 */
[----:B------:R0:W-:Y:S01]  /*3c20*/  STG.E.U16 desc[UR8][R28.64], R24 ;  /* 0x000000181c007986 */ /* 0x0001e2000c101508 */
[C---:B------:R-:W-:Y:S02]  /*3c30*/  IMAD R19, R0.reuse, -0x2, R19 ;  /* 0xfffffffe00137824 */ /* 0x040fe400078e0213 */
[C---:B------:R-:W-:Y:S02]  /*3c40*/  IMAD R23, R0.reuse, -0x2, R23 ;  /* 0xfffffffe00177824 */ /* 0x040fe400078e0217 */
[----:B------:R-:W-:-:S02]  /*3c50*/  IMAD R25, R0, -0x2, R25 ;  /* 0xfffffffe00197824 */ /* 0x000fc400078e0219 */
[----:B------:R-:W-:Y:S01]  /*3c60*/  VIADD R17, R17, 0xfffffffe ;  /* 0xfffffffe11117836 */ /* 0x000fe20000000000 */
[----:B------:R-:W-:Y:S06]  /*3c70*/  @P0 BRA `(.L_x_43) ;  /* 0xffffffec00780947 */ /* 0x000fec000383ffff */
[----:B------:R-:W-:Y:S05]  /*3c80*/  EXIT ;  /* 0x000000000000794d */ /* 0x000fea0003800000 */
.L_x_38:
[----:B------:R-:W-:-:S04]  /*3c90*/  FFMA R3, -R5, R6, 1 ;  /* 0x3f80000005037423 */ /* 0x000fc80000000106 */
[----:B------:R-:W-:Y:S01]  /*3ca0*/  FFMA R3, R6, R3, R6 ;  /* 0x0000000306037223 */ /* 0x000fe20000000006 */
[----:B------:R-:W-:Y:S06]  /*3cb0*/  @P0 BRA `(.L_x_44) ;  /* 0x0000001c00200947 */ /* 0x000fec0003800000 */
[----:B------:R-:W0:Y:S01]  /*3cc0*/  LDCU UR5, c[0x0][0x3d4] ;  /* 0x00007a80ff0577ac */ /* 0x000e220008000800 */
[C---:B------:R-:W-:Y:S02]  /*3cd0*/  LOP3.LUT R4, R7.reuse, 0x1, RZ, 0xc0, !PT ;  /* 0x0000000107047812 */ /* 0x040fe400078ec0ff */
[----:B------:R-:W-:Y:S02]  /*3ce0*/  ISETP.NE.AND P4, PT, R7, 0x1, PT ;  /* 0x000000010700780c */ /* 0x000fe40003f85270 */
[----:B------:R-:W-:Y:S02]  /*3cf0*/  ISETP.NE.U32.AND P0, PT, R4, 0x1, PT ;  /* 0x000000010400780c */ /* 0x000fe40003f05070 */
[----:B------:R-:W-:Y:S02]  /*3d00*/  PRMT R15, RZ, 0x7610, R15 ;  /* 0x00007610ff0f7816 */ /* 0x000fe4000000000f */
[----:B------:R-:W-:Y:S02]  /*3d10*/  PRMT R17, R17, 0x5410, RZ ;  /* 0x0000541011117816 */ /* 0x000fe400000000ff */
[----:B0-----:R-:W-:-:S07]  /*3d20*/  MOV R5, UR5 ;  /* 0x0000000500057c02 */ /* 0x001fce0008000f00 */
[----:B------:R-:W-:Y:S05]  /*3d30*/  @P0 BRA `(.L_x_45) ;  /* 0x0000000800540947 */ /* 0x000fea0003800000 */
[----:B------:R-:W0:Y:S01]  /*3d40*/  LDC.64 R20, c[0x0][0x3a8] ;  /* 0x0000ea00ff147b82 */ /* 0x000e220000000a00 */
[----:B------:R-:W-:-:S07]  /*3d50*/  IMAD R15, R0, R7, R9 ;  /* 0x00000007000f7224 */ /* 0x000fce00078e0209 */
[----:B------:R-:W1:Y:S01]  /*3d60*/  LDC.64 R4, c[0x0][0x3a0] ;  /* 0x0000e800ff047b82 */ /* 0x000e620000000a00 */
[----:B------:R-:W-:-:S04]  /*3d70*/  IMAD R6, R0, R7, -R0 ;  /* 0x0000000700067224 */ /* 0x000fc800078e0a00 */
[----:B------:R-:W-:-:S03]  /*3d80*/  IMAD.IADD R23, R9, 0x1, R6 ;  /* 0x0000000109177824 */ /* 0x000fc600078e0206 */
[----:B------:R-:W3:Y:S01]  /*3d90*/  LDC.64 R8, c[0x0][0x380] ;  /* 0x0000e000ff087b82 */ /* 0x000ee20000000a00 */
[----:B0-----:R-:W-:-:S06]  /*3da0*/  IMAD.WIDE R20, R15, 0x2, R20 ;  /* 0x000000020f147825 */ /* 0x001fcc00078e0214 */
[----:B------:R-:W4:Y:S01]  /*3db0*/  LDG.E.U16.CONSTANT R21, desc[UR8][R20.64] ;  /* 0x0000000814157981 */ /* 0x000f22000c1e9500 */
[----:B-1----:R-:W-:-:S06]  /*3dc0*/  IMAD.WIDE R22, R23, 0x2, R4 ;  /* 0x0000000217167825 */ /* 0x002fcc00078e0204 */
[----:B------:R-:W5:Y:S01]  /*3dd0*/  LDG.E.U16.CONSTANT R22, desc[UR8][R22.64] ;  /* 0x0000000816167981 */ /* 0x000f62000c1e9500 */
[----:B------:R-:W-:-:S05]  /*3de0*/  IADD3 R5, PT, PT, -R0, R15, RZ ;  /* 0x0000000f00057210 */ /* 0x000fca0007ffe1ff */
[----:B---3--:R-:W-:-:S06]  /*3df0*/  IMAD.WIDE R8, R5, 0x2, R8 ;  /* 0x0000000205087825 */ /* 0x008fcc00078e0208 */
[----:B------:R0:W3:Y:S01]  /*3e00*/  LDG.E.U16.CONSTANT R9, desc[UR8][R8.64] ;  /* 0x0000000808097981 */ /* 0x0000e2000c1e9500 */
[----:B----4-:R-:W-:-:S04]  /*3e10*/  HADD2 R4, -R21.H0_H0, -RZ.H0_H0 ;  /* 0xa00000ff15047230 */ /* 0x010fc80000000900 */
[----:B------:R-:W-:Y:S02]  /*3e20*/  HMUL2 R4, -R4.H0_H0, R4.H0_H0 ;  /* 0x2000000404047232 */ /* 0x000fe40000000900 */
[----:B-----5:R-:W-:-:S03]  /*3e30*/  HADD2 R6, R2.H1_H1, -R22.H0_H0 ;  /* 0xa000001602067230 */ /* 0x020fc60000000c00 */
[----:B------:R-:W-:Y:S02]  /*3e40*/  HADD2.F32 R15, -RZ, R4.H0_H0 ;  /* 0x20000004ff0f7230 */ /* 0x000fe40000004100 */
[----:B------:R-:W-:Y:S02]  /*3e50*/  HADD2 R4, R21.H0_H0, -R2.H0_H0 ;  /* 0xa000000215047230 */ /* 0x000fe40000000800 */
[----:B------:R-:W-:Y:S02]  /*3e60*/  HADD2 R17, R22.H0_H0, -R13.H1_H1 ;  /* 0xb000000d16117230 */ /* 0x000fe40000000800 */
[----:B------:R-:W-:Y:S01]  /*3e70*/  FMUL R20, R11, R15 ;  /* 0x0000000f0b147220 */ /* 0x000fe20000400000 */
[----:B------:R-:W-:Y:S01]  /*3e80*/  PRMT R4, R4, 0x5410, R6 ;  /* 0x0000541004047816 */ /* 0x000fe20000000006 */
[----:B------:R-:W-:Y:S01]  /*3e90*/  HADD2 R18, R17.H0_H0, -RZ.H0_H0 ;  /* 0xa00000ff11127230 */ /* 0x000fe20000000800 */
[--C-:B------:R-:W-:Y:S02]  /*3ea0*/  PRMT R6, R6, 0x5410, R17.reuse ;  /* 0x0000541006067816 */ /* 0x100fe40000000011 */
[----:B------:R-:W-:Y:S01]  /*3eb0*/  F2FP.F16.F32.PACK_AB R25, RZ, R20 ;  /* 0x00000014ff19723e */ /* 0x000fe200000000ff */
[C---:B0-----:R-:W-:Y:S01]  /*3ec0*/  HADD2 R8, R4.reuse, -RZ.H0_H0 ;  /* 0xa00000ff04087230 */ /* 0x041fe20000000000 */
[----:B------:R-:W-:Y:S01]  /*3ed0*/  HSETP2.GE.AND P5, PT, R4.H0_H0, RZ.H0_H0, PT ;  /* 0x200000ff04007234 */ /* 0x000fe20003fa6800 */
[----:B------:R-:W-:Y:S01]  /*3ee0*/  HMUL2 R18, -R18.H0_H0, R18.H0_H0 ;  /* 0x2000001212127232 */ /* 0x000fe20000000900 */
[----:B------:R-:W-:Y:S01]  /*3ef0*/  PRMT R22, R25, 0x7610, R22 ;  /* 0x0000761019167816 */ /* 0x000fe20000000016 */
[----:B---3--:R-:W-:Y:S01]  /*3f00*/  HFMA2 R9, R2.H0_H0, -RZ.H0_H0, R9.H0_H0 ;  /* 0xa00000ff02097231 */ /* 0x008fe20000040809 */
[C---:B------:R-:W-:Y:S01]  /*3f10*/  HSETP2.GEU.AND P1, PT, |R25|.reuse.H0_H0, 8.523464202880859375e-06, 8.523464202880859375e-06, PT ;  /* 0x008f008f19007434 */ /* 0x040fe20003f2ea00 */
[----:B------:R-:W-:Y:S01]  /*3f20*/  HFMA2 R8, -R8, R8, -RZ ;  /* 0x0000000808087231 */ /* 0x000fe200001001ff */
[----:B------:R-:W-:Y:S01]  /*3f30*/  HSETP2.GT.AND P0, PT, |R25|.H0_H0, RZ.H0_H0, PT ;  /* 0x200000ff19007234 */ /* 0x000fe20003f04a00 */
[----:B------:R-:W-:Y:S01]  /*3f40*/  HADD2.F32 R31, -RZ, R18.H0_H0 ;  /* 0x20000012ff1f7230 */ /* 0x000fe20000004100 */
[----:B------:R-:W-:Y:S01]  /*3f50*/  PRMT R17, RZ, 0x7610, R17 ;  /* 0x00007610ff117816 */ /* 0x000fe20000000011 */
[----:B------:R-:W-:-:S02]  /*3f60*/  HADD2 R9, R9.H0_H0, RZ.H0_H0 ;  /* 0x200000ff09097230 */ /* 0x000fc40000000800 */
[----:B------:R-:W-:Y:S01]  /*3f70*/  PLOP3.LUT P1, PT, P1, P0, PT, 0xf2, 0x2f ;  /* 0x00000000002f781c */ /* 0x000fe20000f21e72 */
[C---:B--2---:R-:W-:Y:S01]  /*3f80*/  FMUL R33, R14.reuse, R31 ;  /* 0x0000001f0e217220 */ /* 0x044fe20000400000 */
[--C-:B------:R-:W-:Y:S02]  /*3f90*/  HADD2.F32 R23, -RZ, R8.reuse.H0_H0 ;  /* 0x20000008ff177230 */ /* 0x100fe40000004100 */
[----:B------:R-:W-:Y:S02]  /*3fa0*/  HADD2.F32 R27, -RZ, R8.H1_H1 ;  /* 0x30000008ff1b7230 */ /* 0x000fe40000004100 */
[----:B------:R-:W-:Y:S01]  /*3fb0*/  F2FP.F16.F32.PACK_AB R8, RZ, R33 ;  /* 0x00000021ff08723e */ /* 0x000fe200000000ff */
[----:B------:R-:W-:Y:S02]  /*3fc0*/  FMUL R18, R11, R23 ;  /* 0x000000170b127220 */ /* 0x000fe40000400000 */
[----:B------:R-:W-:Y:S02]  /*3fd0*/  FMUL R29, R14, R27 ;  /* 0x0000001b0e1d7220 */ /* 0x000fe40000400000 */
[----:B------:R-:W-:-:S02]  /*3fe0*/  HSETP2.GEU.AND P0, PT, |R8|.H0_H0, 8.523464202880859375e-06, 8.523464202880859375e-06, PT ;  /* 0x008f008f08007434 */ /* 0x000fc40003f0ea00 */
[----:B------:R-:W-:Y:S01]  /*3ff0*/  @!P1 FFMA R15, -R10, R20, R15 ;  /* 0x000000140a0f9223 */ /* 0x000fe2000000010f */
[----:B------:R-:W-:Y:S02]  /*4000*/  F2FP.F16.F32.PACK_AB R24, RZ, R18 ;  /* 0x00000012ff18723e */ /* 0x000fe400000000ff */
[----:B------:R-:W-:Y:S01]  /*4010*/  HSETP2.GT.AND P6, PT, |R8|.H0_H0, RZ.H0_H0, PT ;  /* 0x200000ff08007234 */ /* 0x000fe20003fc4a00 */
[----:B------:R-:W-:Y:S01]  /*4020*/  @!P1 FFMA R15, R11, R15, R20 ;  /* 0x0000000f0b0f9223 */ /* 0x000fe20000000014 */
[----:B------:R-:W-:Y:S02]  /*4030*/  F2FP.F16.F32.PACK_AB R26, RZ, R29 ;  /* 0x0000001dff1a723e */ /* 0x000fe400000000ff */
[C---:B------:R-:W-:Y:S02]  /*4040*/  HSETP2.GEU.AND P2, PT, |R24|.reuse.H0_H0, 8.523464202880859375e-06, 8.523464202880859375e-06, PT ;  /* 0x008f008f18007434 */ /* 0x040fe40003f4ea00 */
[----:B------:R-:W-:Y:S02]  /*4050*/  HSETP2.GT.AND P3, PT, |R24|.H0_H0, RZ.H0_H0, PT ;  /* 0x200000ff18007234 */ /* 0x000fe40003f64a00 */
[----:B------:R-:W-:-:S02]  /*4060*/  PLOP3.LUT P0, PT, P0, P6, PT, 0xf2, 0x2f ;  /* 0x00000000002f781c */ /* 0x000fc4000070de72 */
[----:B------:R-:W-:Y:S02]  /*4070*/  @!P1 F2FP.F16.F32.PACK_AB R22, RZ, R15 ;  /* 0x0000000fff16923e */ /* 0x000fe400000000ff */
[----:B------:R-:W-:Y:S02]  /*4080*/  PLOP3.LUT P2, PT, P2, P3, PT, 0xf2, 0x2f ;  /* 0x00000000002f781c */ /* 0x000fe40001747e72 */
[C---:B------:R-:W-:Y:S01]  /*4090*/  HSETP2.GEU.AND P1, PT, |R26|.reuse.H0_H0, 8.523464202880859375e-06, 8.523464202880859375e-06, PT ;  /* 0x008f008f1a007434 */ /* 0x040fe20003f2ea00 */
[----:B------:R-:W-:Y:S01]  /*40a0*/  HADD2.F32 R4, -RZ, R22.H0_H0 ;  /* 0x20000016ff047230 */ /* 0x000fe20000004100 */
[----:B------:R-:W-:Y:S02]  /*40b0*/  HSETP2.GT.AND P3, PT, |R26|.H0_H0, RZ.H0_H0, PT ;  /* 0x200000ff1a007234 */ /* 0x000fe40003f64a00 */
[----:B------:R-:W-:-:S03]  /*40c0*/  PRMT R15, RZ, 0x7610, R15 ;  /* 0x00007610ff0f7816 */ /* 0x000fc6000000000f */
[----:B------:R-:W-:Y:S01]  /*40d0*/  PLOP3.LUT P1, PT, P1, P3, PT, 0xf2, 0x2f ;  /* 0x00000000002f781c */ /* 0x000fe20000f27e72 */
[----:B------:R-:W-:Y:S01]  /*40e0*/  @!P0 FFMA R31, -R12, R33, R31 ;  /* 0x000000210c1f8223 */ /* 0x000fe2000000011f */
[----:B------:R-:W-:Y:S01]  /*40f0*/  HSETP2.GT.AND P6, P3, R6, RZ.H0_H0, PT ;  /* 0x200000ff06007234 */ /* 0x000fe20003bc4000 */
[----:B------:R-:W-:Y:S01]  /*4100*/  FFMA R6, R4, 1.4426950216293334961, -RZ ;  /* 0x3fb8aa3b04067823 */ /* 0x000fe200000008ff */
[----:B------:R-:W-:Y:S01]  /*4110*/  @!P2 FFMA R23, -R10, R18, R23 ;  /* 0x000000120a17a223 */ /* 0x000fe20000000117 */
[----:B------:R-:W-:Y:S01]  /*4120*/  @!P0 FFMA R31, R14, R31, R33 ;  /* 0x0000001f0e1f8223 */ /* 0x000fe20000000021 */
[----:B------:R-:W-:Y:S01]  /*4130*/  @P5 I2F.F16 R15, 0x1 ;  /* 0x00000001000f5906 */ /* 0x000fe20000200c00 */
[----:B------:R-:W-:Y:S01]  /*4140*/  HSETP2.GT.AND P5, PT, |R13|.H0_H0, RZ.H0_H0, PT ;  /* 0x200000ff0d007234 */ /* 0x000fe20003fa4a00 */
[--C-:B------:R-:W-:Y:S01]  /*4150*/  @!P2 FFMA R23, R11, R23, R18.reuse ;  /* 0x000000170b17a223 */ /* 0x100fe20000000012 */
[----:B------:R-:W-:Y:S02]  /*4160*/  PRMT R18, R24, 0x7610, R18 ;  /* 0x0000761018127816 */ /* 0x000fe40000000012 */
[----:B------:R-:W-:-:S02]  /*4170*/  @!P0 F2FP.F16.F32.PACK_AB R8, RZ, R31 ;  /* 0x0000001fff08823e */ /* 0x000fc400000000ff */
[----:B------:R-:W-:Y:S01]  /*4180*/  @!P1 FFMA R27, -R12, R29, R27 ;  /* 0x0000001d0c1b9223 */ /* 0x000fe2000000011b */
[----:B------:R0:W1:Y:S01]  /*4190*/  MUFU.EX2 R20, R6 ;  /* 0x0000000600147308 */ /* 0x0000620000000800 */
[----:B------:R-:W-:Y:S01]  /*41a0*/  @!P2 F2FP.F16.F32.PACK_AB R18, RZ, R23 ;  /* 0x00000017ff12a23e */ /* 0x000fe200000000ff */
[----:B------:R-:W-:Y:S02]  /*41b0*/  HADD2.F32 R4, -RZ, R8.H0_H0 ;  /* 0x20000008ff047230 */ /* 0x000fe40000004100 */
[----:B------:R-:W-:Y:S01]  /*41c0*/  @!P1 FFMA R27, R14, R27, R29 ;  /* 0x0000001b0e1b9223 */ /* 0x000fe2000000001d */
[----:B------:R-:W-:Y:S02]  /*41d0*/  HSETP2.GT.AND P0, PT, -R21.H0_H0, RZ.H0_H0, PT ;  /* 0x200000ff15007234 */ /* 0x000fe40003f04900 */
[----:B------:R-:W-:Y:S02]  /*41e0*/  FFMA R23, R4, 1.4426950216293334961, -RZ ;  /* 0x3fb8aa3b04177823 */ /* 0x000fe400000008ff */
[----:B------:R-:W-:Y:S01]  /*41f0*/  @!P1 F2FP.F16.F32.PACK_AB R26, RZ, R27 ;  /* 0x0000001bff1a923e */ /* 0x000fe200000000ff */
[----:B------:R-:W-:Y:S01]  /*4200*/  HADD2.F32 R4, -RZ, R18.H0_H0 ;  /* 0x20000012ff047230 */ /* 0x000fe20000004100 */
[----:B------:R-:W-:Y:S01]  /*4210*/  HSETP2.EQ.AND P2, P1, R22.H0_H0, 0.0226898193359375, 0.007297515869140625, PT ;  /* 0x25cf1f7916007434 */ /* 0x000fe20003942800 */
[----:B------:R2:W3:Y:S01]  /*4220*/  MUFU.EX2 R28, R23 ;  /* 0x00000017001c7308 */ /* 0x0004e20000000800 */
[----:B0-----:R-:W-:-:S02]  /*4230*/  PRMT R6, R13, 0x7610, R6 ;  /* 0x000076100d067816 */ /* 0x001fc40000000006 */
[----:B------:R-:W-:Y:S02]  /*4240*/  @P5 F2FP.F16.F32.PACK_AB R6, RZ, R3 ;  /* 0x00000003ff06523e */ /* 0x000fe400000000ff */
[----:B------:R-:W-:Y:S02]  /*4250*/  SEL R24, RZ, 0x3c00, !P2 ;  /* 0x00003c00ff187807 */ /* 0x000fe40005000000 */
[----:B-1----:R-:W-:Y:S01]  /*4260*/  F2FP.F16.F32.PACK_AB R21, RZ, R20 ;  /* 0x00000014ff15723e */ /* 0x002fe200000000ff */
[----:B------:R-:W-:Y:S01]  /*4270*/  FFMA R20, R4, 1.4426950216293334961, -RZ ;  /* 0x3fb8aa3b04147823 */ /* 0x000fe200000008ff */
[----:B------:R-:W-:Y:S01]  /*4280*/  HADD2.F32 R4, -RZ, R26.H0_H0 ;  /* 0x2000001aff047230 */ /* 0x000fe20000004100 */
[----:B------:R-:W-:Y:S01]  /*4290*/  HSETP2.EQ.AND P5, P2, R22.H0_H0, -2.966796875, -2.615234375, PT ;  /* 0xc1efc13b16007434 */ /* 0x000fe20003aa2800 */
[----:B------:R-:W-:Y:S01]  /*42a0*/  @P6 I2F.F16 R17, 0x1 ;  /* 0x0000000100116906 */ /* 0x000fe20000200c00 */
[----:B------:R-:W-:Y:S01]  /*42b0*/  HFMA2 R21, R24.H0_H0, -0.0009765625, -0.0009765625, R21.H0_H0 ;  /* 0x9400940018157831 */ /* 0x000fe20000040815 */
[----:B------:R-:W-:Y:S01]  /*42c0*/  SEL R22, RZ, 0x3c00, !P1 ;  /* 0x00003c00ff167807 */ /* 0x000fe20004800000 */
[----:B------:R-:W-:Y:S01]  /*42d0*/  FFMA R24, R4, 1.4426950216293334961, -RZ ;  /* 0x3fb8aa3b04187823 */ /* 0x000fe200000008ff */
[----:B------:R-:W-:-:S02]  /*42e0*/  SEL R25, RZ, 0x3c00, !P5 ;  /* 0x00003c00ff197807 */ /* 0x000fc40006800000 */
[----:B------:R-:W-:Y:S01]  /*42f0*/  HSETP2.EQ.AND P1, P5, R18.H0_H0, 0.0226898193359375, 0.007297515869140625, PT ;  /* 0x25cf1f7912007434 */ /* 0x000fe20003d22800 */
[----:B------:R-:W-:Y:S01]  /*4300*/  HFMA2 R22, R22.H0_H0, -0.0009765625, -0.0009765625, R21.H0_H0 ;  /* 0x9400940016167831 */ /* 0x000fe20000040815 */
[----:B------:R-:W0:Y:S01]  /*4310*/  MUFU.EX2 R20, R20 ;  /* 0x0000001400147308 */ /* 0x000e220000000800 */
[----:B------:R-:W-:Y:S02]  /*4320*/  SEL R29, RZ, 0x3c00, !P2 ;  /* 0x00003c00ff1d7807 */ /* 0x000fe40005000000 */
[----:B--2---:R-:W-:Y:S01]  /*4330*/  SEL R23, RZ, 0x3c00, !P1 ;  /* 0x00003c00ff177807 */ /* 0x004fe20004800000 */
        /* <DEDUP_REMOVED lines=9> */
[----:B---3--:R-:W-:Y:S01]  /*43d0*/  F2FP.F16.F32.PACK_AB R28, RZ, R28 ;  /* 0x0000001cff1c723e */ /* 0x008fe200000000ff */
        /* <DEDUP_REMOVED lines=26> */
[----:B------:R-:W-:Y:S01]  /*4580*/  HFMA2 R28, R29.H0_H0, 6.103515625e-05, 6.103515625e-05, R28.H0_H0 ;  /* 0x040004001d1c7831 */ /* 0x000fe2000004081c */
[----:B------:R-:W1:Y:S01]  /*4590*/  LDC.64 R22, c[0x0][0x3c8] ;  /* 0x0000f200ff167b82 */ /* 0x000e620000000a00 */
[----:B------:R-:W-:-:S02]  /*45a0*/  HFMA2 R24, R27.H0_H0, 3.0517578125e-05, 3.0517578125e-05, R24.H0_H0 ;  /* 0x020002001b187831 */ /* 0x000fc40000040818 */
[----:B------:R-:W-:Y:S02]  /*45b0*/  HMUL2 R20, R6.H0_H0, R20.H0_H0 ;  /* 0x2000001406147232 */ /* 0x000fe40000000800 */
[----:B------:R-:W-:Y:S02]  /*45c0*/  HFMA2 R28, R31.H0_H0, 3.0517578125e-05, 3.0517578125e-05, R28.H0_H0 ;  /* 0x020002001f1c7831 */ /* 0x000fe4000004081c */
[----:B------:R-:W-:Y:S02]  /*45d0*/  HMUL2 R15, R15.H0_H0, R24.H0_H0 ;  /* 0x200000180f0f7232 */ /* 0x000fe40000000800 */
[----:B------:R-:W-:Y:S02]  /*45e0*/  HMUL2 R17, R20.H0_H0, R17.H0_H0 ;  /* 0x2000001114117232 */ /* 0x000fe40000000800 */
[----:B--2---:R-:W-:Y:S02]  /*45f0*/  HFMA2 R21, R21.H0_H0, R28.H0_H0, R15.H0_H0 ;  /* 0x2000001c15157231 */ /* 0x004fe4000004080f */
[----:B0-----:R-:W-:-:S05]  /*4600*/  HFMA2 R4, R4.H0_H0, R25.H0_H0, R17.H0_H0 ;  /* 0x2000001904047231 */ /* 0x001fca0000040811 */
[----:B------:R-:W-:-:S05]  /*4610*/  PRMT R21, R21, 0x5410, R4 ;  /* 0x0000541015157816 */ /* 0x000fca0000000004 */
[----:B------:R-:W-:Y:S02]  /*4620*/  HFMA2 R9, R9.H0_H0, -R21.H0_NH1, RZ.H0_H0 ;  /* 0x8000001509097231 */ /* 0x000fe400004408ff */
[----:B-1----:R-:W-:-:S03]  /*4630*/  IMAD.WIDE R22, R5, 0x2, R22 ;  /* 0x0000000205167825 */ /* 0x002fc600078e0216 */
[----:B------:R-:W-:Y:S01]  /*4640*/  PRMT R17, R17, 0x5410, R9 ;  /* 0x0000541011117816 */ /* 0x000fe20000000009 */
[----:B------:R-:W-:Y:S01]  /*4650*/  VIADD R5, R7, 0xffffffff ;  /* 0xffffffff07057836 */ /* 0x000fe20000000000 */
[----:B------:R-:W-:Y:S02]  /*4660*/  PRMT R15, R9, 0x7632, R15 ;  /* 0x00007632090f7816 */ /* 0x000fe4000000000f */
[----:B------:R-:W-:-:S05]  /*4670*/  PRMT R4, R17, 0x7632, R4 ;  /* 0x0000763211047816 */ /* 0x000fca0000000004 */
[----:B------:R0:W-:Y:S02]  /*4680*/  STG.E.U16 desc[UR8][R22.64], R4 ;  /* 0x0000000416007986 */ /* 0x0001e4000c101508 */
.L_x_45:
[----:B------:R-:W-:Y:S05]  /*4690*/  @!P4 EXIT ;  /* 0x000000000000c94d */ /* 0x000fea0003800000 */
[----:B------:R-:W1:Y:S01]  /*46a0*/  LDC.64 R6, c[0x0][0x380] ;  /* 0x0000e000ff067b82 */ /* 0x000e620000000a00 */
[C---:B0-----:R-:W-:Y:S01]  /*46b0*/  IADD3 R4, PT, PT, R5.reuse, -0x2, RZ ;  /* 0xfffffffe05047810 */ /* 0x041fe20007ffe0ff */
[C---:B------:R-:W-:Y:S01]  /*46c0*/  IMAD R24, R5.reuse, UR7, RZ ;  /* 0x0000000705187c24 */ /* 0x040fe2000f8e02ff */
[----:B------:R-:W-:Y:S01]  /*46d0*/  HSETP2.GT.AND P5, PT, |R13|.H0_H0, RZ.H0_H0, PT ;  /* 0x200000ff0d007234 */ /* 0x000fe20003fa4a00 */
[----:B------:R-:W-:Y:S02]  /*46e0*/  VIADD R18, R5, 0xffffffff ;  /* 0xffffffff05127836 */ /* 0x000fe40000000000 */
[--C-:B------:R-:W-:Y:S02]  /*46f0*/  IMAD R4, R0, R4, R19.reuse ;  /* 0x0000000400047224 */ /* 0x100fe400078e0213 */
[----:B------:R-:W0:Y:S01]  /*4700*/  LDC.64 R8, c[0x0][0x3c8] ;  /* 0x0000f200ff087b82 */ /* 0x000e220000000a00 */
[--C-:B------:R-:W-:Y:S02]  /*4710*/  IMAD R24, R24, R16, R19.reuse ;  /* 0x0000001018187224 */ /* 0x100fe400078e0213 */
[----:B------:R-:W-:Y:S01]  /*4720*/  IMAD R18, R0, R18, R19 ;  /* 0x0000001200127224 */ /* 0x000fe200078e0213 */
[----:B------:R-:W-:-:S02]  /*4730*/  IADD3 R19, PT, PT, R4, UR4, RZ ;  /* 0x0000000404137c10 */ /* 0x000fc4000fffe0ff */
[----:B------:R-:W-:Y:S01]  /*4740*/  IADD3 R27, PT, PT, R24, UR4, RZ ;  /* 0x00000004181b7c10 */ /* 0x000fe2000fffe0ff */
[----:B------:R-:W-:Y:S01]  /*4750*/  VIADD R25, R18, UR4 ;  /* 0x0000000412197c36 */ /* 0x000fe20008000000 */
[----:B------:R-:W3:Y:S08]  /*4760*/  LDC.64 R20, c[0x0][0x3a0] ;  /* 0x0000e800ff147b82 */ /* 0x000ef00000000a00 */
[----:B------:R-:W4:Y:S02]  /*4770*/  LDC.64 R22, c[0x0][0x3a8] ;  /* 0x0000ea00ff167b82 */ /* 0x000f240000000a00 */
.L_x_46:
[----:B---3--:R-:W-:-:S05]  /*4780*/  IMAD.WIDE R32, R25, 0x2, R20 ;  /* 0x0000000219207825 */ /* 0x008fca00078e0214 */
[----:B------:R-:W3:Y:S01]  /*4790*/  LDG.E.U16.CONSTANT R26, desc[UR8][R32.64] ;  /* 0x00000008201a7981 */ /* 0x000ee2000c1e9500 */
[----:B----4-:R-:W-:-:S05]  /*47a0*/  IMAD.WIDE R34, R27, 0x2, R22 ;  /* 0x000000021b227825 */ /* 0x010fca00078e0216 */
[----:B0-----:R-:W4:Y:S01]  /*47b0*/  LDG.E.U16.CONSTANT R31, desc[UR8][R34.64] ;  /* 0x00000008221f7981 */ /* 0x001f22000c1e9500 */
[----:B------:R-:W-:-:S05]  /*47c0*/  IMAD.WIDE R38, R19, 0x2, R20 ;  /* 0x0000000213267825 */ /* 0x000fca00078e0214 */
[----:B------:R-:W5:Y:S01]  /*47d0*/  LDG.E.U16.CONSTANT R30, desc[UR8][R38.64] ;  /* 0x00000008261e7981 */ /* 0x000f62000c1e9500 */
[----:B------:R-:W-:-:S06]  /*47e0*/  IMAD.WIDE R28, R25, 0x2, R22 ;  /* 0x00000002191c7825 */ /* 0x000fcc00078e0216 */
[----:B------:R4:W5:Y:S01]  /*47f0*/  LDG.E.U16.CONSTANT R29, desc[UR8][R28.64] ;  /* 0x000000081c1d7981 */ /* 0x000962000c1e9500 */
[----:B-1----:R-:W-:-:S05]  /*4800*/  IMAD.WIDE R36, R25, 0x2, R6 ;  /* 0x0000000219247825 */ /* 0x002fca00078e0206 */
[----:B------:R1:W5:Y:S01]  /*4810*/  LDG.E.U16.CONSTANT R24, desc[UR8][R36.64] ;  /* 0x0000000824187981 */ /* 0x000362000c1e9500 */
[----:B------:R-:W-:-:S05]  /*4820*/  IMAD.WIDE R40, R19, 0x2, R6 ;  /* 0x0000000213287825 */ /* 0x000fca00078e0206 */
[----:B------:R0:W5:Y:S01]  /*4830*/  LDG.E.U16.CONSTANT R16, desc[UR8][R40.64] ;  /* 0x0000000828107981 */ /* 0x000162000c1e9500 */
[----:B------:R-:W-:Y:S02]  /*4840*/  IMAD R27, R0, -0x2, R27 ;  /* 0xfffffffe001b7824 */ /* 0x000fe400078e021b */
[----:B---3--:R-:W-:Y:S02]  /*4850*/  HADD2 R32, R26.H0_H0, -R13.H1_H1 ;  /* 0xb000000d1a207230 */ /* 0x008fe40000000800 */
[----:B------:R-:W-:Y:S02]  /*4860*/  HADD2 R26, R2.H1_H1, -R26.H0_H0 ;  /* 0xa000001a021a7230 */ /* 0x000fe40000000c00 */
[----:B------:R-:W-:Y:S02]  /*4870*/  HADD2 R4, R32.H0_H0, -RZ.H0_H0 ;  /* 0xa00000ff20047230 */ /* 0x000fe40000000800 */
[----:B----4-:R-:W-:Y:S02]  /*4880*/  HADD2 R28, R31.H0_H0, -R2.H0_H0 ;  /* 0xa00000021f1c7230 */ /* 0x010fe40000000800 */
[----:B------:R-:W-:-:S03]  /*4890*/  HMUL2 R4, -R4.H0_H0, R4.H0_H0 ;  /* 0x2000000404047232 */ /* 0x000fc60000000900 */
[----:B------:R-:W-:Y:S02]  /*48a0*/  PRMT R28, R28, 0x5410, R26 ;  /* 0x000054101c1c7816 */ /* 0x000fe4000000001a */
[----:B------:R-:W-:Y:S02]  /*48b0*/  HADD2.F32 R33, -RZ, R4.H0_H0 ;  /* 0x20000004ff217230 */ /* 0x000fe40000004100 */
[----:B------:R-:W-:Y:S01]  /*48c0*/  HADD2 R4, -R31.H0_H0, -RZ.H0_H0 ;  /* 0xa00000ff1f047230 */ /* 0x000fe20000000900 */
[----:B------:R-:W-:-:S03]  /*48d0*/  PRMT R26, R26, 0x5410, R32 ;  /* 0x000054101a1a7816 */ /* 0x000fc60000000020 */
[----:B------:R-:W-:Y:S02]  /*48e0*/  HMUL2 R18, -R4.H0_H0, R4.H0_H0 ;  /* 0x2000000404127232 */ /* 0x000fe40000000900 */
[----:B--2---:R-:W-:Y:S01]  /*48f0*/  FMUL R43, R14, R33 ;  /* 0x000000210e2b7220 */ /* 0x004fe20000400000 */
[----:B------:R-:W-:Y:S02]  /*4900*/  HADD2 R4, R28, -RZ.H0_H0 ;  /* 0xa00000ff1c047230 */ /* 0x000fe40000000000 */
[----:B-----5:R-:W-:Y:S02]  /*4910*/  HADD2 R32, -R29.H0_H0, -RZ.H0_H0 ;  /* 0xa00000ff1d207230 */ /* 0x020fe40000000900 */
[----:B-1----:R-:W-:Y:S01]  /*4920*/  HADD2.F32 R37, -RZ, R18.H0_H0 ;  /* 0x20000012ff257230 */ /* 0x002fe20000004100 */
[----:B------:R-:W-:Y:S01]  /*4930*/  F2FP.F16.F32.PACK_AB R36, RZ, R43 ;  /* 0x0000002bff24723e */ /* 0x000fe200000000ff */
[----:B------:R-:W-:Y:S02]  /*4940*/  HFMA2 R24, -R2.H0_H0, R17.H1_H1, R24.H0_H0 ;  /* 0x3000001102187231 */ /* 0x000fe40000040918 */
[----:B------:R-:W-:-:S02]  /*4950*/  HFMA2 R4, -R4, R4, -RZ ;  /* 0x0000000404047231 */ /* 0x000fc400001001ff */
[----:B------:R-:W-:Y:S01]  /*4960*/  FMUL R38, R11, R37 ;  /* 0x000000250b267220 */ /* 0x000fe20000400000 */
[----:B------:R-:W-:Y:S01]  /*4970*/  HSETP2.GEU.AND P1, PT, |R36|.H0_H0, 8.523464202880859375e-06, 8.523464202880859375e-06, PT ;  /* 0x008f008f24007434 */ /* 0x000fe20003f2ea00 */
[----:B------:R-:W-:Y:S01]  /*4980*/  HADD2 R24, R24.H0_H0, R15.H0_H0 ;  /* 0x2000000f18187230 */ /* 0x000fe20000000800 */
[----:B------:R-:W-:Y:S02]  /*4990*/  HSETP2.GT.AND P0, PT, |R36|.H0_H0, RZ.H0_H0, PT ;  /* 0x200000ff24007234 */ /* 0x000fe40003f04a00 */
[----:B------:R-:W-:Y:S02]  /*49a0*/  F2FP.F16.F32.PACK_AB R35, RZ, R38 ;  /* 0x00000026ff23723e */ /* 0x000fe400000000ff */
[----:B------:R-:W-:Y:S01]  /*49b0*/  PRMT R15, R15, 0x5410, R13 ;  /* 0x000054100f0f7816 */ /* 0x000fe2000000000d */
[--C-:B0-----:R-:W-:Y:S01]  /*49c0*/  HADD2.F32 R41, -RZ, R4.reuse.H0_H0 ;  /* 0x20000004ff297230 */ /* 0x101fe20000004100 */
[----:B------:R-:W-:Y:S01]  /*49d0*/  PLOP3.LUT P0, PT, P1, P0, PT, 0xf2, 0x2f ;  /* 0x00000000002f781c */ /* 0x000fe20000f01e72 */
[----:B------:R-:W-:Y:S01]  /*49e0*/  HADD2.F32 R39, -RZ, R4.H1_H1 ;  /* 0x30000004ff277230 */ /* 0x000fe20000004100 */
[----:B------:R-:W-:-:S02]  /*49f0*/  HSETP2.GEU.AND P2, PT, |R35|.H0_H0, 8.523464202880859375e-06, 8.523464202880859375e-06, PT ;  /* 0x008f008f23007434 */ /* 0x000fc40003f4ea00 */
[----:B------:R-:W-:Y:S01]  /*4a00*/  HSETP2.GT.AND P1, PT, |R35|.H0_H0, RZ.H0_H0, PT ;  /* 0x200000ff23007234 */ /* 0x000fe20003f24a00 */
[----:B------:R-:W-:Y:S01]  /*4a10*/  FMUL R42, R11, R41 ;  /* 0x000000290b2a7220 */ /* 0x000fe20000400000 */
[----:B------:R-:W-:-:S03]  /*4a20*/  PRMT R40, R35, 0x7610, R40 ;  /* 0x0000761023287816 */ /* 0x000fc60000000028 */
[----:B------:R-:W-:Y:S02]  /*4a30*/  PLOP3.LUT P1, PT, P2, P1, PT, 0xf2, 0x2f ;  /* 0x00000000002f781c */ /* 0x000fe40001723e72 */
[----:B------:R-:W-:Y:S02]  /*4a40*/  F2FP.F16.F32.PACK_AB R34, RZ, R42 ;  /* 0x0000002aff22723e */ /* 0x000fe400000000ff */
[----:B------:R-:W-:-:S03]  /*4a50*/  @!P0 FFMA R33, -R12, R43, R33 ;  /* 0x0000002b0c218223 */ /* 0x000fc60000000121 */
[C---:B------:R-:W-:Y:S01]  /*4a60*/  HSETP2.GEU.AND P3, PT, |R34|.reuse.H0_H0, 8.523464202880859375e-06, 8.523464202880859375e-06, PT ;  /* 0x008f008f22007434 */ /* 0x040fe20003f6ea00 */
[C---:B------:R-:W-:Y:S01]  /*4a70*/  @!P0 FFMA R18, R14.reuse, R33, R43 ;  /* 0x000000210e128223 */ /* 0x040fe2000000002b */
[----:B------:R-:W-:Y:S01]  /*4a80*/  HSETP2.GT.AND P2, PT, |R34|.H0_H0, RZ.H0_H0, PT ;  /* 0x200000ff22007234 */ /* 0x000fe20003f44a00 */
[----:B------:R-:W-:-:S03]  /*4a90*/  FMUL R33, R14, R39 ;  /* 0x000000270e217220 */ /* 0x000fc60000400000 */
[----:B------:R-:W-:Y:S01]  /*4aa0*/  @!P1 FFMA R4, -R10, R38, R37 ;  /* 0x000000260a049223 */ /* 0x000fe20000000125 */
[----:B------:R-:W-:Y:S02]  /*4ab0*/  @!P0 F2FP.F16.F32.PACK_AB R36, RZ, R18 ;  /* 0x00000012ff24823e */ /* 0x000fe400000000ff */
[----:B------:R-:W-:Y:S01]  /*4ac0*/  PLOP3.LUT P2, PT, P3, P2, PT, 0xf2, 0x2f ;  /* 0x00000000002f781c */ /* 0x000fe20001f45e72 */
[----:B------:R-:W-:Y:S01]  /*4ad0*/  @!P1 FFMA R37, R11, R4, R38 ;  /* 0x000000040b259223 */ /* 0x000fe20000000026 */
[----:B------:R-:W-:Y:S01]  /*4ae0*/  F2FP.F16.F32.PACK_AB R18, RZ, R33 ;  /* 0x00000021ff12723e */ /* 0x000fe200000000ff */
[----:B------:R-:W-:-:S03]  /*4af0*/  HADD2.F32 R4, -RZ, R36.H0_H0 ;  /* 0x20000024ff047230 */ /* 0x000fc60000004100 */
[----:B------:R-:W-:Y:S02]  /*4b00*/  @!P1 F2FP.F16.F32.PACK_AB R40, RZ, R37 ;  /* 0x00000025ff28923e */ /* 0x000fe400000000ff */
[----:B------:R-:W-:Y:S01]  /*4b10*/  FFMA R4, R4, 1.4426950216293334961, -RZ ;  /* 0x3fb8aa3b04047823 */ /* 0x000fe200000008ff */
[C---:B------:R-:W-:Y:S02]  /*4b20*/  HSETP2.GEU.AND P3, PT, |R18|.reuse.H0_H0, 8.523464202880859375e-06, 8.523464202880859375e-06, PT ;  /* 0x008f008f12007434 */ /* 0x040fe40003f6ea00 */
[----:B------:R-:W-:Y:S02]  /*4b30*/  HSETP2.GT.AND P0, PT, |R18|.H0_H0, RZ.H0_H0, PT ;  /* 0x200000ff12007234 */ /* 0x000fe40003f04a00 */
[----:B------:R-:W-:Y:S01]  /*4b40*/  @!P2 FFMA R38, -R10, R42, R41 ;  /* 0x0000002a0a26a223 */ /* 0x000fe20000000129 */
[----:B------:R-:W0:Y:S01]  /*4b50*/  MUFU.EX2 R4, R4 ;  /* 0x0000000400047308 */ /* 0x000e220000000800 */
[C---:B------:R-:W-:Y:S02]  /*4b60*/  HSETP2.EQ.AND P1, P4, R40.reuse.H0_H0, -2.966796875, -2.615234375, PT ;  /* 0xc1efc13b28007434 */ /* 0x040fe40003c22800 */
[----:B------:R-:W-:Y:S01]  /*4b70*/  PLOP3.LUT P0, PT, P3, P0, PT, 0xf2, 0x2f ;  /* 0x00000000002f781c */ /* 0x000fe20001f01e72 */
[----:B------:R-:W-:Y:S01]  /*4b80*/  @!P2 FFMA R38, R11, R38, R42 ;  /* 0x000000260b26a223 */ /* 0x000fe2000000002a */
[----:B------:R-:W-:-:S02]  /*4b90*/  HSETP2.EQ.AND P3, P6, R40.H0_H0, 0.0226898193359375, 0.007297515869140625, PT ;  /* 0x25cf1f7928007434 */ /* 0x000fc40003e62800 */
[----:B------:R-:W-:Y:S02]  /*4ba0*/  SEL R37, RZ, 0x3c00, !P1 ;  /* 0x00003c00ff257807 */ /* 0x000fe40004800000 */
[----:B------:R-:W-:Y:S02]  /*4bb0*/  @!P2 F2FP.F16.F32.PACK_AB R34, RZ, R38 ;  /* 0x00000026ff22a23e */ /* 0x000fe400000000ff */
[----:B------:R-:W-:Y:S02]  /*4bc0*/  SEL R45, RZ, 0x3c00, !P3 ;  /* 0x00003c00ff2d7807 */ /* 0x000fe40005800000 */
[----:B------:R-:W-:Y:S02]  /*4bd0*/  SEL R35, RZ, 0x3c00, !P6 ;  /* 0x00003c00ff237807 */ /* 0x000fe40007000000 */
[----:B------:R-:W-:Y:S01]  /*4be0*/  HSETP2.EQ.AND P2, P6, R36.H0_H0, 0.0226898193359375, 0.007297515869140625, PT ;  /* 0x25cf1f7924007434 */ /* 0x000fe20003e42800 */
[----:B------:R-:W-:Y:S01]  /*4bf0*/  @!P0 FFMA R38, -R12, R33, R39 ;  /* 0x000000210c268223 */ /* 0x000fe20000000127 */
[----:B------:R-:W-:-:S02]  /*4c00*/  HSETP2.EQ.AND P3, P1, R34.H0_H0, 0.0226898193359375, 0.007297515869140625, PT ;  /* 0x25cf1f7922007434 */ /* 0x000fc40003962800 */
[----:B0-----:R-:W-:Y:S01]  /*4c10*/  F2FP.F16.F32.PACK_AB R41, RZ, R4 ;  /* 0x00000004ff29723e */ /* 0x001fe200000000ff */
[----:B------:R-:W-:Y:S01]  /*4c20*/  HADD2.F32 R4, -RZ, R40.H0_H0 ;  /* 0x20000028ff047230 */ /* 0x000fe20000004100 */
[----:B------:R-:W-:Y:S01]  /*4c30*/  SEL R42, RZ, 0x3c00, !P2 ;  /* 0x00003c00ff2a7807 */ /* 0x000fe20005000000 */
[----:B------:R-:W-:Y:S01]  /*4c40*/  @!P0 FFMA R33, R14, R38, R33 ;  /* 0x000000260e218223 */ /* 0x000fe20000000021 */
[----:B------:R-:W-:Y:S02]  /*4c50*/  SEL R39, RZ, 0x3c00, !P3 ;  /* 0x00003c00ff277807 */ /* 0x000fe40005800000 */
[----:B------:R-:W-:Y:S01]  /*4c60*/  HSETP2.EQ.AND P3, P2, R36.H0_H0, -2.966796875, -2.615234375, PT ;  /* 0xc1efc13b24007434 */ /* 0x000fe20003a62800 */
[----:B------:R-:W-:Y:S01]  /*4c70*/  FFMA R38, R4, 1.4426950216293334961, -RZ ;  /* 0x3fb8aa3b04267823 */ /* 0x000fe200000008ff */
[----:B------:R-:W-:Y:S01]  /*4c80*/  PRMT R36, R18, 0x7610, R36 ;  /* 0x0000761012247816 */ /* 0x000fe20000000024 */
[----:B------:R-:W-:Y:S01]  /*4c90*/  HADD2 R18, R30.H0_H0, -R13.H1_H1 ;  /* 0xb000000d1e127230 */ /* 0x000fe20000000800 */
[----:B------:R-:W-:Y:S01]  /*4ca0*/  @!P0 F2FP.F16.F32.PACK_AB R36, RZ, R33 ;  /* 0x00000021ff24823e */ /* 0x000fe200000000ff */
[----:B------:R-:W-:-:S02]  /*4cb0*/  HFMA2 R40, R42.H0_H0, -0.0009765625, -0.0009765625, R41.H0_H0 ;  /* 0x940094002a287831 */ /* 0x000fc40000040829 */
[----:B------:R-:W-:Y:S02]  /*4cc0*/  HADD2.F32 R4, -RZ, R34.H0_H0 ;  /* 0x20000022ff047230 */ /* 0x000fe40000004100 */
[----:B------:R-:W-:Y:S01]  /*4cd0*/  HADD2 R33, R18.H0_H0, -RZ.H0_H0 ;  /* 0xa00000ff12217230 */ /* 0x000fe20000000800 */
[----:B------:R-:W0:Y:S01]  /*4ce0*/  MUFU.EX2 R38, R38 ;  /* 0x0000002600267308 */ /* 0x000e220000000800 */
[----:B------:R-:W-:Y:S01]  /*4cf0*/  SEL R41, RZ, 0x3c00, !P1 ;  /* 0x00003c00ff297807 */ /* 0x000fe20004800000 */
[----:B------:R-:W-:Y:S01]  /*4d00*/  HADD2 R30, R2.H1_H1, -R30.H0_H0 ;  /* 0xa000001e021e7230 */ /* 0x000fe20000000c00 */
[----:B------:R-:W-:Y:S01]  /*4d10*/  HSETP2.EQ.AND P0, P1, R34.H0_H0, -2.966796875, -2.615234375, PT ;  /* 0xc1efc13b22007434 */ /* 0x000fe20003902800 */
[----:B------:R-:W-:Y:S01]  /*4d20*/  HMUL2 R42, -R33.H0_H0, R33.H0_H0 ;  /* 0x20000021212a7232 */ /* 0x000fe20000000900 */
[----:B------:R-:W-:Y:S01]  /*4d30*/  SEL R43, RZ, 0x3c00, !P6 ;  /* 0x00003c00ff2b7807 */ /* 0x000fe20007000000 */
[----:B------:R-:W-:Y:S01]  /*4d40*/  FFMA R34, R4, 1.4426950216293334961, -RZ ;  /* 0x3fb8aa3b04227823 */ /* 0x000fe200000008ff */
[----:B------:R-:W-:Y:S01]  /*4d50*/  HADD2.F32 R4, -RZ, R36.H0_H0 ;  /* 0x20000024ff047230 */ /* 0x000fe20000004100 */
[----:B------:R-:W-:-:S02]  /*4d60*/  SEL R33, RZ, 0x3c00, !P0 ;  /* 0x00003c00ff217807 */ /* 0x000fc40004000000 */
[----:B------:R-:W-:Y:S01]  /*4d70*/  HFMA2 R40, R43.H0_H0, -0.0009765625, -0.0009765625, R40.H0_H0 ;  /* 0x940094002b287831 */ /* 0x000fe20000040828 */
[C---:B------:R-:W-:Y:S01]  /*4d80*/  HSETP2.EQ.AND P0, P6, R36.reuse.H0_H0, -2.966796875, -2.615234375, PT ;  /* 0xc1efc13b24007434 */ /* 0x040fe20003e02800 */
[----:B------:R-:W-:Y:S02]  /*4d90*/  HADD2.F32 R43, -RZ, R42.H0_H0 ;  /* 0x2000002aff2b7230 */ /* 0x000fe40000004100 */
[----:B------:R-:W-:Y:S01]  /*4da0*/  FFMA R42, R4, 1.4426950216293334961, -RZ ;  /* 0x3fb8aa3b042a7823 */ /* 0x000fe200000008ff */
[----:B------:R-:W-:Y:S01]  /*4db0*/  SEL R51, RZ, 0x3c00, !P4 ;  /* 0x00003c00ff337807 */ /* 0x000fe20006000000 */
[----:B------:R-:W1:Y:S01]  /*4dc0*/  MUFU.EX2 R34, R34 ;  /* 0x0000002200227308 */ /* 0x000e620000000800 */
[----:B------:R-:W-:Y:S01]  /*4dd0*/  SEL R47, RZ, 0x3c00, !P0 ;  /* 0x00003c00ff2f7807 */ /* 0x000fe20004000000 */
[----:B------:R-:W-:Y:S01]  /*4de0*/  FMUL R49, R14, R43 ;  /* 0x0000002b0e317220 */ /* 0x000fe20000400000 */
[----:B------:R-:W-:Y:S02]  /*4df0*/  HSETP2.EQ.AND P4, P0, R36.H0_H0, 0.0226898193359375, 0.007297515869140625, PT ;  /* 0x25cf1f7924007434 */ /* 0x000fe40003882800 */
[----:B------:R-:W-:-:S02]  /*4e00*/  SEL R55, RZ, 0x3c00, !P3 ;  /* 0x00003c00ff377807 */ /* 0x000fc40005800000 */
[----:B0-----:R-:W-:Y:S01]  /*4e10*/  F2FP.F16.F32.PACK_AB R38, RZ, R38 ;  /* 0x00000026ff26723e */ /* 0x001fe200000000ff */
[----:B------:R-:W0:Y:S01]  /*4e20*/  MUFU.EX2 R36, R42 ;  /* 0x0000002a00247308 */ /* 0x000e220000000800 */
[----:B------:R-:W-:Y:S02]  /*4e30*/  F2FP.F16.F32.PACK_AB R4, RZ, R49 ;  /* 0x00000031ff04723e */ /* 0x000fe400000000ff */
[----:B------:R-:W-:Y:S01]  /*4e40*/  SEL R53, RZ, 0x3c00, !P4 ;  /* 0x00003c00ff357807 */ /* 0x000fe20006000000 */
[----:B------:R-:W-:Y:S01]  /*4e50*/  HFMA2 R38, R45.H0_H0, -0.0009765625, -0.0009765625, R38.H0_H0 ;  /* 0x940094002d267831 */ /* 0x000fe20000040826 */
[----:B------:R-:W-:Y:S01]  /*4e60*/  HSETP2.GT.AND P4, P3, R26, RZ.H0_H0, PT ;  /* 0x200000ff1a007234 */ /* 0x000fe20003b84000 */
[----:B------:R-:W-:Y:S01]  /*4e70*/  HFMA2 R26, R55.H0_H0, 6.103515625e-05, 6.103515625e-05, R40.H0_H0 ;  /* 0x04000400371a7831 */ /* 0x000fe20000040828 */
[----:B------:R-:W-:Y:S01]  /*4e80*/  SEL R55, RZ, 0x3c00, !P2 ;  /* 0x00003c00ff377807 */ /* 0x000fe20005000000 */
[----:B------:R-:W-:Y:S01]  /*4e90*/  HFMA2 R35, R35.H0_H0, -0.0009765625, -0.0009765625, R38.H0_H0 ;  /* 0x9400940023237831 */ /* 0x000fe20000040826 */
[----:B------:R-:W-:-:S02]  /*4ea0*/  SEL R45, RZ, 0x3c00, !P0 ;  /* 0x00003c00ff2d7807 */ /* 0x000fc40004000000 */
[C---:B------:R-:W-:Y:S01]  /*4eb0*/  HSETP2.GEU.AND P2, PT, |R4|.reuse.H0_H0, 8.523464202880859375e-06, 8.523464202880859375e-06, PT ;  /* 0x008f008f04007434 */ /* 0x040fe20003f4ea00 */
[----:B------:R-:W-:Y:S01]  /*4ec0*/  HFMA2 R35, R37.H0_H0, 6.103515625e-05, 6.103515625e-05, R35.H0_H0 ;  /* 0x0400040025237831 */ /* 0x000fe20000040823 */
[----:B------:R-:W-:Y:S01]  /*4ed0*/  HSETP2.GT.AND P0, PT, |R4|.H0_H0, RZ.H0_H0, PT ;  /* 0x200000ff04007234 */ /* 0x000fe20003f04a00 */
[----:B------:R-:W-:Y:S01]  /*4ee0*/  HFMA2 R26, R55.H0_H0, 3.0517578125e-05, 3.0517578125e-05, R26.H0_H0 ;  /* 0x02000200371a7831 */ /* 0x000fe2000004081a */
[----:B-1----:R-:W-:Y:S02]  /*4ef0*/  F2FP.F16.F32.PACK_AB R34, RZ, R34 ;  /* 0x00000022ff22723e */ /* 0x002fe400000000ff */
[----:B0-----:R-:W-:Y:S02]  /*4f00*/  F2FP.F16.F32.PACK_AB R36, RZ, R36 ;  /* 0x00000024ff24723e */ /* 0x001fe400000000ff */
[----:B------:R-:W-:Y:S01]  /*4f10*/  PLOP3.LUT P0, PT, P2, P0, PT, 0xf2, 0x2f ;  /* 0x00000000002f781c */ /* 0x000fe20001701e72 */
[----:B------:R-:W-:Y:S01]  /*4f20*/  HFMA2 R34, R39.H0_H0, -0.0009765625, -0.0009765625, R34.H0_H0 ;  /* 0x9400940027227831 */ /* 0x000fe20000040822 */
[----:B------:R-:W-:Y:S01]  /*4f30*/  HSETP2.GE.AND P2, PT, R28.H0_H0, RZ.H0_H0, PT ;  /* 0x200000ff1c007234 */ /* 0x000fe20003f46800 */
[----:B------:R-:W-:Y:S01]  /*4f40*/  HADD2 R28, R29.H0_H0, -R2.H0_H0 ;  /* 0xa00000021d1c7230 */ /* 0x000fe20000000800 */
[----:B------:R-:W-:Y:S01]  /*4f50*/  SEL R48, RZ, 0x3c00, !P6 ;  /* 0x00003c00ff307807 */ /* 0x000fe20007000000 */
[----:B------:R-:W-:-:S02]  /*4f60*/  HFMA2 R36, R53.H0_H0, -0.0009765625, -0.0009765625, R36.H0_H0 ;  /* 0x9400940035247831 */ /* 0x000fc40000040824 */
[----:B------:R-:W-:Y:S01]  /*4f70*/  HMUL2 R39, -R32.H0_H0, R32.H0_H0 ;  /* 0x2000002020277232 */ /* 0x000fe20000000900 */
[----:B------:R-:W-:Y:S01]  /*4f80*/  PRMT R28, R28, 0x5410, R30 ;  /* 0x000054101c1c7816 */ /* 0x000fe2000000001e */
[----:B------:R-:W-:Y:S01]  /*4f90*/  HFMA2 R36, R45.H0_H0, -0.0009765625, -0.0009765625, R36.H0_H0 ;  /* 0x940094002d247831 */ /* 0x000fe20000040824 */
[----:B------:R-:W-:Y:S01]  /*4fa0*/  PRMT R45, RZ, 0x7610, R45 ;  /* 0x00007610ff2d7816 */ /* 0x000fe2000000002d */
[----:B------:R-:W-:Y:S02]  /*4fb0*/  HFMA2 R41, R41.H0_H0, -0.0009765625, -0.0009765625, R34.H0_H0 ;  /* 0x9400940029297831 */ /* 0x000fe40000040822 */
[----:B------:R-:W-:Y:S02]  /*4fc0*/  HADD2.F32 R39, -RZ, R39.H0_H0 ;  /* 0x20000027ff277230 */ /* 0x000fe40000004100 */
[----:B------:R-:W-:Y:S01]  /*4fd0*/  HADD2 R32, R28, -RZ.H0_H0 ;  /* 0xa00000ff1c207230 */ /* 0x000fe20000000000 */
[----:B------:R-:W-:Y:S01]  /*4fe0*/  PRMT R30, R30, 0x5410, R18 ;  /* 0x000054101e1e7816 */ /* 0x000fe20000000012 */
[----:B------:R-:W-:Y:S01]  /*4ff0*/  HFMA2 R47, R47.H0_H0, 6.103515625e-05, 6.103515625e-05, R36.H0_H0 ;  /* 0x040004002f2f7831 */ /* 0x000fe20000040824 */
[----:B------:R-:W-:Y:S01]  /*5000*/  @P4 I2F.F16 R45, 0x1 ;  /* 0x00000001002d4906 */ /* 0x000fe20000200c00 */
[----:B------:R-:W-:-:S02]  /*5010*/  HFMA2 R34, R51.H0_H0, 3.0517578125e-05, 3.0517578125e-05, R35.H0_H0 ;  /* 0x0200020033227831 */ /* 0x000fc40000040823 */
[----:B------:R-:W-:Y:S01]  /*5020*/  @!P0 FFMA R35, -R12, R49, R43 ;  /* 0x000000310c238223 */ /* 0x000fe2000000012b */
[----:B------:R-:W-:Y:S02]  /*5030*/  HFMA2 R36, -R32, R32, -RZ ;  /* 0x0000002020247231 */ /* 0x000fe400001001ff */
[C---:B------:R-:W-:Y:S01]  /*5040*/  FMUL R38, R11.reuse, R39 ;  /* 0x000000270b267220 */ /* 0x040fe20000400000 */
[----:B------:R-:W-:Y:S02]  /*5050*/  HFMA2 R46, R33.H0_H0, 6.103515625e-05, 6.103515625e-05, R41.H0_H0 ;  /* 0x04000400212e7831 */ /* 0x000fe40000040829 */
[--C-:B------:R-:W-:Y:S01]  /*5060*/  @!P0 FFMA R42, R14, R35, R49.reuse ;  /* 0x000000230e2a8223 */ /* 0x100fe20000000031 */
[----:B------:R-:W-:Y:S01]  /*5070*/  PRMT R49, RZ, 0x7610, R49 ;  /* 0x00007610ff317816 */ /* 0x000fe20000000031 */
[----:B------:R-:W-:Y:S01]  /*5080*/  HFMA2 R47, R48.H0_H0, 3.0517578125e-05, 3.0517578125e-05, R47.H0_H0 ;  /* 0x02000200302f7831 */ /* 0x000fe2000004082f */
[----:B------:R-:W-:Y:S02]  /*5090*/  F2FP.F16.F32.PACK_AB R44, RZ, R38 ;  /* 0x00000026ff2c723e */ /* 0x000fe400000000ff */
[----:B------:R-:W-:Y:S01]  /*50a0*/  PRMT R43, RZ, 0x7610, R43 ;  /* 0x00007610ff2b7816 */ /* 0x000fe2000000002b */
[--C-:B------:R-:W-:Y:S01]  /*50b0*/  HADD2.F32 R35, -RZ, R36.reuse.H0_H0 ;  /* 0x20000024ff237230 */ /* 0x100fe20000004100 */
[----:B------:R-:W-:Y:S01]  /*50c0*/  PRMT R33, R4, 0x7610, R33 ;  /* 0x0000761004217816 */ /* 0x000fe20000000021 */
[----:B------:R-:W-:Y:S01]  /*50d0*/  HADD2.F32 R37, -RZ, R36.H1_H1 ;  /* 0x30000024ff257230 */ /* 0x000fe20000004100 */
[----:B------:R-:W-:Y:S01]  /*50e0*/  @P3 I2F.F16 R49, 0x1 ;  /* 0x0000000100313906 */ /* 0x000fe20000200c00 */
[----:B------:R-:W-:Y:S01]  /*50f0*/  @!P0 F2FP.F16.F32.PACK_AB R33, RZ, R42 ;  /* 0x0000002aff21823e */ /* 0x000fe200000000ff */
[----:B------:R-:W-:Y:S01]  /*5100*/  FMUL R36, R11, R35 ;  /* 0x000000230b247220 */ /* 0x000fe20000400000 */
[----:B------:R-:W-:Y:S01]  /*5110*/  SEL R51, RZ, 0x3c00, !P1 ;  /* 0x00003c00ff337807 */ /* 0x000fe20004800000 */
[----:B------:R-:W-:Y:S01]  /*5120*/  FMUL R41, R14, R37 ;  /* 0x000000250e297220 */ /* 0x000fe20000400000 */
[C---:B------:R-:W-:Y:S01]  /*5130*/  HSETP2.GEU.AND P0, PT, |R44|.reuse.H0_H0, 8.523464202880859375e-06, 8.523464202880859375e-06, PT ;  /* 0x008f008f2c007434 */ /* 0x040fe20003f0ea00 */
[----:B------:R-:W-:Y:S01]  /*5140*/  HADD2.F32 R4, -RZ, R33.H0_H0 ;  /* 0x20000021ff047230 */ /* 0x000fe20000004100 */
[----:B------:R-:W-:Y:S01]  /*5150*/  F2FP.F16.F32.PACK_AB R40, RZ, R36 ;  /* 0x00000024ff28723e */ /* 0x000fe200000000ff */
[----:B------:R-:W-:Y:S01]  /*5160*/  @P2 I2F.F16 R43, 0x1 ;  /* 0x00000001002b2906 */ /* 0x000fe20000200c00 */
[----:B------:R-:W-:Y:S01]  /*5170*/  F2FP.F16.F32.PACK_AB R42, RZ, R41 ;  /* 0x00000029ff2a723e */ /* 0x000fe200000000ff */
[----:B------:R-:W-:Y:S01]  /*5180*/  HFMA2 R46, R51.H0_H0, 3.0517578125e-05, 3.0517578125e-05, R46.H0_H0 ;  /* 0x02000200332e7831 */ /* 0x000fe2000004082e */
[----:B------:R-:W-:Y:S01]  /*5190*/  HSETP2.GT.AND P1, PT, |R44|.H0_H0, RZ.H0_H0, PT ;  /* 0x200000ff2c007234 */ /* 0x000fe20003f24a00 */
[----:B------:R-:W-:Y:S01]  /*51a0*/  FFMA R4, R4, 1.4426950216293334961, -RZ ;  /* 0x3fb8aa3b04047823 */ /* 0x000fe200000008ff */
[----:B------:R-:W-:-:S02]  /*51b0*/  HSETP2.GEU.AND P3, PT, |R40|.H0_H0, 8.523464202880859375e-06, 8.523464202880859375e-06, PT ;  /* 0x008f008f28007434 */ /* 0x000fc40003f6ea00 */
[----:B------:R-:W-:Y:S02]  /*51c0*/  HSETP2.GT.AND P4, PT, |R40|.H0_H0, RZ.H0_H0, PT ;  /* 0x200000ff28007234 */ /* 0x000fe40003f84a00 */
[C---:B------:R-:W-:Y:S01]  /*51d0*/  HSETP2.GEU.AND P2, PT, |R42|.reuse.H0_H0, 8.523464202880859375e-06, 8.523464202880859375e-06, PT ;  /* 0x008f008f2a007434 */ /* 0x040fe20003f4ea00 */
[----:B------:R-:W0:Y:S01]  /*51e0*/  MUFU.EX2 R4, R4 ;  /* 0x0000000400047308 */ /* 0x000e220000000800 */
[----:B------:R-:W-:Y:S02]  /*51f0*/  PLOP3.LUT P0, PT, P0, P1, PT, 0xf2, 0x2f ;  /* 0x00000000002f781c */ /* 0x000fe40000703e72 */
[----:B------:R-:W-:Y:S02]  /*5200*/  PLOP3.LUT P3, PT, P3, P4, PT, 0xf2, 0x2f ;  /* 0x00000000002f781c */ /* 0x000fe40001f69e72 */
[----:B------:R-:W-:Y:S02]  /*5210*/  HSETP2.GT.AND P4, PT, |R42|.H0_H0, RZ.H0_H0, PT ;  /* 0x200000ff2a007234 */ /* 0x000fe40003f84a00 */
[----:B------:R-:W-:-:S02]  /*5220*/  PRMT R32, R13, 0x7610, R32 ;  /* 0x000076100d207816 */ /* 0x000fc40000000020 */
[----:B------:R-:W-:Y:S02]  /*5230*/  @P5 F2FP.F16.F32.PACK_AB R32, RZ, R3 ;  /* 0x00000003ff20523e */ /* 0x000fe400000000ff */
[----:B------:R-:W-:Y:S02]  /*5240*/  PLOP3.LUT P2, PT, P2, P4, PT, 0xf2, 0x2f ;  /* 0x00000000002f781c */ /* 0x000fe40001749e72 */
[----:B------:R-:W-:Y:S01]  /*5250*/  HSETP2.GT.AND P4, PT, -R31.H0_H0, RZ.H0_H0, PT ;  /* 0x200000ff1f007234 */ /* 0x000fe20003f84900 */
[C---:B------:R-:W-:Y:S01]  /*5260*/  @!P0 FFMA R39, -R10.reuse, R38, R39 ;  /* 0x000000260a278223 */ /* 0x040fe20000000127 */
[C---:B------:R-:W-:Y:S02]  /*5270*/  HMUL2 R46, R32.reuse.H0_H0, R46.H0_H0 ;  /* 0x2000002e202e7232 */ /* 0x040fe40000000800 */
[----:B------:R-:W-:Y:S01]  /*5280*/  @!P3 FFMA R35, -R10, R36, R35 ;  /* 0x000000240a23b223 */ /* 0x000fe20000000123 */
[----:B0-----:R-:W-:Y:S01]  /*5290*/  F2FP.F16.F32.PACK_AB R18, RZ, R4 ;  /* 0x00000004ff12723e */ /* 0x001fe200000000ff */
[----:B------:R-:W-:Y:S01]  /*52a0*/  @!P0 FFMA R39, R11, R39, R38 ;  /* 0x000000270b278223 */ /* 0x000fe20000000026 */
[----:B------:R-:W-:-:S02]  /*52b0*/  HMUL2 R34, R32.H0_H0, R34.H0_H0 ;  /* 0x2000002220227232 */ /* 0x000fc40000000800 */
[----:B------:R-:W-:Y:S01]  /*52c0*/  @!P3 FFMA R35, R11, R35, R36 ;  /* 0x000000230b23b223 */ /* 0x000fe20000000024 */
[----:B------:R-:W-:Y:S01]  /*52d0*/  HMUL2 R45, R46.H0_H0, R45.H0_H0 ;  /* 0x2000002d2e2d7232 */ /* 0x000fe20000000800 */
[----:B------:R-:W-:Y:S01]  /*52e0*/  @P5 PRMT R15, R15, 0x5410, R32 ;  /* 0x000054100f0f5816 */ /* 0x000fe20000000020 */
[----:B------:R-:W-:Y:S02]  /*52f0*/  HMUL2 R31, R43.H0_H0, R47.H0_H0 ;  /* 0x2000002f2b1f7232 */ /* 0x000fe40000000800 */
[----:B------:R-:W-:Y:S01]  /*5300*/  @!P2 FFMA R37, -R12, R41, R37 ;  /* 0x000000290c25a223 */ /* 0x000fe20000000125 */
[----:B------:R-:W-:Y:S01]  /*5310*/  @!P0 F2FP.F16.F32.PACK_AB R44, RZ, R39 ;  /* 0x00000027ff2c823e */ /* 0x000fe200000000ff */
[----:B------:R-:W-:Y:S01]  /*5320*/  HFMA2 R49, R34.H0_H0, R49.H0_H0, R45.H0_H0 ;  /* 0x2000003122317231 */ /* 0x000fe2000004082d */
[----:B------:R-:W-:Y:S01]  /*5330*/  @!P3 F2FP.F16.F32.PACK_AB R40, RZ, R35 ;  /* 0x00000023ff28b23e */ /* 0x000fe200000000ff */
[--C-:B------:R-:W-:Y:S01]  /*5340*/  @!P2 FFMA R37, R14, R37, R41.reuse ;  /* 0x000000250e25a223 */ /* 0x100fe20000000029 */
[----:B------:R-:W-:Y:S01]  /*5350*/  PRMT R41, RZ, 0x7610, R41 ;  /* 0x00007610ff297816 */ /* 0x000fe20000000029 */
[----:B------:R-:W-:Y:S01]  /*5360*/  HADD2.F32 R4, -RZ, R44.H0_H0 ;  /* 0x2000002cff047230 */ /* 0x000fe20000004100 */
[----:B------:R-:W-:-:S02]  /*5370*/  HSETP2.EQ.AND P1, P0, R44.H0_H0, 0.0226898193359375, 0.007297515869140625, PT ;  /* 0x25cf1f792c007434 */ /* 0x000fc40003822800 */
[----:B------:R-:W-:Y:S02]  /*5380*/  @!P2 F2FP.F16.F32.PACK_AB R42, RZ, R37 ;  /* 0x00000025ff2aa23e */ /* 0x000fe400000000ff */
[----:B------:R-:W0:Y:S01]  /*5390*/  @P4 I2F.F16 R41, 0x1 ;  /* 0x0000000100294906 */ /* 0x000e220000200c00 */
[----:B------:R-:W-:Y:S02]  /*53a0*/  HSETP2.EQ.AND P3, P4, R33.H0_H0, 0.0226898193359375, 0.007297515869140625, PT ;  /* 0x25cf1f7921007434 */ /* 0x000fe40003c62800 */
[----:B------:R-:W-:Y:S02]  /*53b0*/  SEL R39, RZ, 0x3c00, !P1 ;  /* 0x00003c00ff277807 */ /* 0x000fe40004800000 */
[----:B------:R-:W-:Y:S02]  /*53c0*/  SEL R37, RZ, 0x3c00, !P0 ;  /* 0x00003c00ff257807 */ /* 0x000fe40004000000 */
[----:B------:R-:W-:Y:S01]  /*53d0*/  HSETP2.GT.AND P0, P1, R30, RZ.H0_H0, PT ;  /* 0x200000ff1e007234 */ /* 0x000fe20003904000 */
[----:B------:R-:W-:Y:S01]  /*53e0*/  FFMA R30, R4, 1.4426950216293334961, -RZ ;  /* 0x3fb8aa3b041e7823 */ /* 0x000fe200000008ff */
[----:B------:R-:W-:Y:S01]  /*53f0*/  HADD2.F32 R4, -RZ, R40.H0_H0 ;  /* 0x20000028ff047230 */ /* 0x000fe20000004100 */
[----:B------:R-:W-:-:S02]  /*5400*/  HSETP2.EQ.AND P2, P6, R40.H0_H0, 0.0226898193359375, 0.007297515869140625, PT ;  /* 0x25cf1f7928007434 */ /* 0x000fc40003e42800 */
[----:B------:R-:W-:Y:S02]  /*5410*/  SEL R43, RZ, 0x3c00, !P3 ;  /* 0x00003c00ff2b7807 */ /* 0x000fe40005800000 */
[----:B------:R-:W-:Y:S01]  /*5420*/  PRMT R17, R31, 0x7610, R17 ;  /* 0x000076101f117816 */ /* 0x000fe20000000011 */
[----:B------:R-:W-:Y:S01]  /*5430*/  FFMA R31, R4, 1.4426950216293334961, -RZ ;  /* 0x3fb8aa3b041f7823 */ /* 0x000fe200000008ff */
[----:B------:R-:W-:Y:S01]  /*5440*/  SEL R34, RZ, 0x3c00, !P4 ;  /* 0x00003c00ff227807 */ /* 0x000fe20006000000 */
[----:B------:R-:W-:Y:S01]  /*5450*/  HFMA2 R43, R43.H0_H0, -0.0009765625, -0.0009765625, R18.H0_H0 ;  /* 0x940094002b2b7831 */ /* 0x000fe20000040812 */
[----:B------:R-:W-:Y:S01]  /*5460*/  SEL R35, RZ, 0x3c00, !P2 ;  /* 0x00003c00ff237807 */ /* 0x000fe20005000000 */
[----:B------:R-:W-:Y:S01]  /*5470*/  HADD2.F32 R4, -RZ, R42.H0_H0 ;  /* 0x2000002aff047230 */ /* 0x000fe20000004100 */
[----:B------:R-:W-:Y:S01]  /*5480*/  HSETP2.EQ.AND P2, P3, R33.H0_H0, -2.966796875, -2.615234375, PT ;  /* 0xc1efc13b21007434 */ /* 0x000fe20003b42800 */
[----:B------:R-:W-:Y:S01]  /*5490*/  HFMA2 R43, R34.H0_H0, -0.0009765625, -0.0009765625, R43.H0_H0 ;  /* 0x94009400222b7831 */ /* 0x000fe2000004082b */
[----:B------:R-:W-:Y:S01]  /*54a0*/  PRMT R18, R26, 0x5410, R49 ;  /* 0x000054101a127816 */ /* 0x000fe20000000031 */
[----:B------:R-:W1:Y:S01]  /*54b0*/  MUFU.EX2 R30, R30 ;  /* 0x0000001e001e7308 */ /* 0x000e620000000800 */
[----:B0-----:R-:W-:Y:S01]  /*54c0*/  PRMT R41, R41, 0x5410, R24 ;  /* 0x0000541029297816 */ /* 0x001fe20000000018 */
[----:B------:R-:W-:Y:S01]  /*54d0*/  FFMA R34, R4, 1.4426950216293334961, -RZ ;  /* 0x3fb8aa3b04227823 */ /* 0x000fe200000008ff */
[----:B------:R-:W-:-:S02]  /*54e0*/  SEL R33, RZ, 0x3c00, !P6 ;  /* 0x00003c00ff217807 */ /* 0x000fc40007000000 */
[----:B------:R-:W-:Y:S01]  /*54f0*/  HSETP2.EQ.AND P6, P4, R40.H0_H0, -2.966796875, -2.615234375, PT ;  /* 0xc1efc13b28007434 */ /* 0x000fe20003cc2800 */
[----:B------:R-:W-:Y:S02]  /*5500*/  HFMA2 R18, R41, R18, R17 ;  /* 0x0000001229127231 */ /* 0x000fe40000000011 */
[----:B------:R-:W0:Y:S01]  /*5510*/  MUFU.EX2 R26, R31 ;  /* 0x0000001f001a7308 */ /* 0x000e220000000800 */
[----:B------:R-:W-:Y:S02]  /*5520*/  SEL R4, RZ, 0x3c00, !P2 ;  /* 0x00003c00ff047807 */ /* 0x000fe40005000000 */
[----:B------:R-:W-:Y:S02]  /*5530*/  SEL R17, RZ, 0x3c00, !P6 ;  /* 0x00003c00ff117807 */ /* 0x000fe40007000000 */
[----:B------:R-:W-:Y:S01]  /*5540*/  HSETP2.EQ.AND P2, P6, R44.H0_H0, -2.966796875, -2.615234375, PT ;  /* 0xc1efc13b2c007434 */ /* 0x000fe20003e42800 */
[----:B------:R-:W-:Y:S02]  /*5550*/  HFMA2 R4, R4.H0_H0, 6.103515625e-05, 6.103515625e-05, R43.H0_H0 ;  /* 0x0400040004047831 */ /* 0x000fe4000004082b */
[----:B------:R-:W2:Y:S01]  /*5560*/  MUFU.EX2 R34, R34 ;  /* 0x0000002200227308 */ /* 0x000ea20000000800 */
[----:B-1----:R-:W-:Y:S01]  /*5570*/  F2FP.F16.F32.PACK_AB R30, RZ, R30 ;  /* 0x0000001eff1e723e */ /* 0x002fe200000000ff */
[-C--:B------:R-:W-:Y:S01]  /*5580*/  HFMA2 R24, R24.H0_H0, -R18.reuse.H0_H0, R15.H0_H0 ;  /* 0xa000001218187231 */ /* 0x080fe2000004080f */
[----:B------:R-:W-:Y:S01]  /*5590*/  SEL R41, RZ, 0x3c00, !P2 ;  /* 0x00003c00ff297807 */ /* 0x000fe20005000000 */
[----:B------:R-:W-:Y:S01]  /*55a0*/  HFMA2 R16, -R2.H0_H0, R18.H1_H1, R16.H0_H0 ;  /* 0x3000001202107231 */ /* 0x000fe20000040910 */
[----:B------:R-:W-:Y:S01]  /*55b0*/  HSETP2.GT.AND P2, PT, -R29.H0_H0, RZ.H0_H0, PT ;  /* 0x200000ff1d007234 */ /* 0x000fe20003f44900 */
[----:B------:R-:W-:Y:S01]  /*55c0*/  HFMA2 R30, R39.H0_H0, -0.0009765625, -0.0009765625, R30.H0_H0 ;  /* 0x94009400271e7831 */ /* 0x000fe2000004081e */
[----:B------:R-:W-:Y:S01]  /*55d0*/  PRMT R29, RZ, 0x7610, R29 ;  /* 0x00007610ff1d7816 */ /* 0x000fe2000000001d */
[----:B------:R-:W-:Y:S01]  /*55e0*/  HADD2 R16, R16.H0_H0, R24.H0_H0 ;  /* 0x2000001810107230 */ /* 0x000fe20000000800 */
[----:B------:R-:W-:Y:S01]  /*55f0*/  SEL R43, RZ, 0x3c00, !P6 ;  /* 0x00003c00ff2b7807 */ /* 0x000fe20007000000 */
[----:B------:R-:W-:Y:S01]  /*5600*/  HFMA2 R30, R37.H0_H0, -0.0009765625, -0.0009765625, R30.H0_H0 ;  /* 0x94009400251e7831 */ /* 0x000fe2000004081e */
[----:B0-----:R-:W-:-:S02]  /*5610*/  F2FP.F16.F32.PACK_AB R26, RZ, R26 ;  /* 0x0000001aff1a723e */ /* 0x001fc400000000ff */
[----:B------:R-:W-:Y:S01]  /*5620*/  HSETP2.GE.AND P6, PT, R28.H0_H0, RZ.H0_H0, PT ;  /* 0x200000ff1c007234 */ /* 0x000fe20003fc6800 */
[----:B------:R-:W0:Y:S01]  /*5630*/  @P0 I2F.F16 R29, 0x1 ;  /* 0x00000001001d0906 */ /* 0x000e220000200c00 */
[----:B------:R-:W-:Y:S01]  /*5640*/  SEL R28, RZ, 0x3c00, !P4 ;  /* 0x00003c00ff1c7807 */ /* 0x000fe20006000000 */
[----:B------:R-:W-:Y:S01]  /*5650*/  HFMA2 R26, R35.H0_H0, -0.0009765625, -0.0009765625, R26.H0_H0 ;  /* 0x94009400231a7831 */ /* 0x000fe2000004081a */
[C---:B------:R-:W-:Y:S01]  /*5660*/  HSETP2.EQ.AND P4, P0, R42.reuse.H0_H0, 0.0226898193359375, 0.007297515869140625, PT ;  /* 0x25cf1f792a007434 */ /* 0x040fe20003882800 */
[----:B------:R-:W-:Y:S01]  /*5670*/  HFMA2 R30, R41.H0_H0, 6.103515625e-05, 6.103515625e-05, R30.H0_H0 ;  /* 0x04000400291e7831 */ /* 0x000fe2000004081e */
[----:B------:R-:W-:Y:S01]  /*5680*/  PRMT R31, RZ, 0x7610, R31 ;  /* 0x00007610ff1f7816 */ /* 0x000fe2000000001f */
[----:B------:R-:W-:Y:S01]  /*5690*/  HFMA2 R26, R33.H0_H0, -0.0009765625, -0.0009765625, R26.H0_H0 ;  /* 0x94009400211a7831 */ /* 0x000fe2000004081a */
[----:B--2---:R-:W-:Y:S01]  /*56a0*/  F2FP.F16.F32.PACK_AB R34, RZ, R34 ;  /* 0x00000022ff22723e */ /* 0x004fe200000000ff */
[----:B------:R-:W-:Y:S01]  /*56b0*/  HFMA2 R30, R43.H0_H0, 3.0517578125e-05, 3.0517578125e-05, R30.H0_H0 ;  /* 0x020002002b1e7831 */ /* 0x000fe2000004081e */
[----:B------:R-:W-:Y:S01]  /*56c0*/  SEL R35, RZ, 0x3c00, !P4 ;  /* 0x00003c00ff237807 */ /* 0x000fe20006000000 */
[----:B------:R-:W-:Y:S01]  /*56d0*/  HFMA2 R17, R17.H0_H0, 6.103515625e-05, 6.103515625e-05, R26.H0_H0 ;  /* 0x0400040011117831 */ /* 0x000fe2000004081a */
[----:B------:R-:W-:Y:S01]  /*56e0*/  PRMT R33, RZ, 0x7610, R33 ;  /* 0x00007610ff217816 */ /* 0x000fe20000000021 */
[----:B------:R-:W1:Y:S01]  /*56f0*/  @P1 I2F.F16 R31, 0x1 ;  /* 0x00000001001f1906 */ /* 0x000e620000200c00 */
[----:B------:R-:W-:Y:S01]  /*5700*/  HSETP2.EQ.AND P1, P4, R42.H0_H0, -2.966796875, -2.615234375, PT ;  /* 0xc1efc13b2a007434 */ /* 0x000fe20003c22800 */
[----:B------:R-:W-:Y:S01]  /*5710*/  HFMA2 R34, R35.H0_H0, -0.0009765625, -0.0009765625, R34.H0_H0 ;  /* 0x9400940023227831 */ /* 0x000fe20000040822 */
[----:B------:R-:W-:Y:S01]  /*5720*/  SEL R35, RZ, 0x3c00, !P0 ;  /* 0x00003c00ff237807 */ /* 0x000fe20004000000 */
[----:B------:R-:W-:Y:S01]  /*5730*/  HFMA2 R17, R28.H0_H0, 3.0517578125e-05, 3.0517578125e-05, R17.H0_H0 ;  /* 0x020002001c117831 */ /* 0x000fe20000040811 */
[----:B------:R-:W-:Y:S01]  /*5740*/  PRMT R39, RZ, 0x7610, R39 ;  /* 0x00007610ff277816 */ /* 0x000fe20000000027 */
[----:B------:R-:W-:Y:S01]  /*5750*/  HMUL2 R30, R15.H1_H1, R30.H0_H0 ;  /* 0x2000001e0f1e7232 */ /* 0x000fe20000000c00 */
[----:B------:R-:W-:Y:S01]  /*5760*/  SEL R37, RZ, 0x3c00, !P1 ;  /* 0x00003c00ff257807 */ /* 0x000fe20004800000 */
[----:B------:R-:W2:Y:S01]  /*5770*/  @P6 I2F.F16 R33, 0x1 ;  /* 0x0000000100216906 */ /* 0x000ea20000200c00 */
[----:B------:R-:W-:Y:S01]  /*5780*/  HFMA2 R34, R35.H0_H0, -0.0009765625, -0.0009765625, R34.H0_H0 ;  /* 0x9400940023227831 */ /* 0x000fe20000040822 */
[----:B------:R-:W-:Y:S01]  /*5790*/  SEL R35, RZ, 0x3c00, !P3 ;  /* 0x00003c00ff237807 */ /* 0x000fe20005800000 */
[----:B------:R-:W-:Y:S01]  /*57a0*/  HMUL2 R26, R15.H1_H1, R17.H0_H0 ;  /* 0x200000110f1a7232 */ /* 0x000fe20000000c00 */
[----:B------:R-:W-:Y:S01]  /*57b0*/  SEL R17, RZ, 0x3c00, !P4 ;  /* 0x00003c00ff117807 */ /* 0x000fe20006000000 */
[----:B------:R-:W-:Y:S01]  /*57c0*/  HFMA2 R34, R37.H0_H0, 6.103515625e-05, 6.103515625e-05, R34.H0_H0 ;  /* 0x0400040025227831 */ /* 0x000fe20000040822 */
[----:B------:R-:W-:Y:S01]  /*57d0*/  ISETP.GT.U32.AND P0, PT, R5, 0x2, PT ;  /* 0x000000020500780c */ /* 0x000fe20003f04070 */
[----:B0-----:R-:W-:Y:S01]  /*57e0*/  HMUL2 R26, R26.H0_H0, R29.H0_H0 ;  /* 0x2000001d1a1a7232 */ /* 0x001fe20000000800 */
[----:B------:R-:W0:Y:S01]  /*57f0*/  @P2 I2F.F16 R39, 0x1 ;  /* 0x0000000100272906 */ /* 0x000e220000200c00 */
[----:B------:R-:W-:-:S02]  /*5800*/  HFMA2 R17, R17.H0_H0, 3.0517578125e-05, 3.0517578125e-05, R34.H0_H0 ;  /* 0x0200020011117831 */ /* 0x000fc40000040822 */
[----:B------:R-:W-:-:S04]  /*5810*/  IMAD.WIDE R28, R25, 0x2, R8 ;  /* 0x00000002191c7825 */ /* 0x000fc800078e0208 */
[----:B------:R-:W-:Y:S02]  /*5820*/  HFMA2 R4, R35.H0_H0, 3.0517578125e-05, 3.0517578125e-05, R4.H0_H0 ;  /* 0x0200020023047831 */ /* 0x000fe40000040804 */
[----:B-1----:R-:W-:Y:S02]  /*5830*/  HFMA2 R26, R30.H0_H0, R31.H0_H0, R26.H0_H0 ;  /* 0x2000001f1e1a7231 */ /* 0x002fe4000004081a */
[----:B------:R-:W-:-:S04]  /*5840*/  IMAD.WIDE R30, R19, 0x2, R8 ;  /* 0x00000002131e7825 */ /* 0x000fc800078e0208 */
[----:B--2---:R-:W-:Y:S01]  /*5850*/  HMUL2 R17, R33.H0_H0, R17.H0_H0 ;  /* 0x2000001121117232 */ /* 0x004fe20000000800 */
[----:B------:R-:W-:Y:S01]  /*5860*/  PRMT R4, R4, 0x5410, R26 ;  /* 0x0000541004047816 */ /* 0x000fe2000000001a */
[----:B------:R-:W-:-:S03]  /*5870*/  IMAD R19, R0, -0x2, R19 ;  /* 0xfffffffe00137824 */ /* 0x000fc600078e0213 */
[----:B------:R-:W-:Y:S01]  /*5880*/  PRMT R17, R17, 0x7610, R18 ;  /* 0x0000761011117816 */ /* 0x000fe20000000012 */
[----:B------:R-:W-:Y:S01]  /*5890*/  IMAD R25, R0, -0x2, R25 ;  /* 0xfffffffe00197824 */ /* 0x000fe200078e0219 */
[----:B0-----:R-:W-:Y:S01]  /*58a0*/  PRMT R39, R39, 0x5410, R16 ;  /* 0x0000541027277816 */ /* 0x001fe20000000010 */
[----:B------:R-:W-:-:S04]  /*58b0*/  VIADD R5, R5, 0xfffffffe ;  /* 0xfffffffe05057836 */ /* 0x000fc80000000000 */
[----:B------:R-:W-:Y:S01]  /*58c0*/  HFMA2 R17, R39, R4, R17 ;  /* 0x0000000427117231 */ /* 0x000fe20000000011 */
[----:B------:R-:W-:-:S05]  /*58d0*/  PRMT R4, R18, 0x7632, R4 ;  /* 0x0000763212047816 */ /* 0x000fca0000000004 */
[----:B------:R0:W-:Y:S01]  /*58e0*/  STG.E.U16 desc[UR8][R28.64], R4 ;  /* 0x000000041c007986 */ /* 0x0001e2000c101508 */
[----:B------:R-:W-:Y:S01]  /*58f0*/  PRMT R18, R17, 0x7632, R18 ;  /* 0x0000763211127816 */ /* 0x000fe20000000012 */
[----:B------:R-:W-:-:S04]  /*5900*/  HFMA2 R15, R16.H0_H0, -R17.H0_H0, R24.H0_H0 ;  /* 0xa0000011100f7231 */ /* 0x000fc80000040818 */
[----:B------:R0:W-:Y:S01]  /*5910*/  STG.E.U16 desc[UR8][R30.64], R18 ;  /* 0x000000121e007986 */ /* 0x0001e2000c101508 */
[----:B------:R-:W-:Y:S05]  /*5920*/  @P0 BRA `(.L_x_46) ;  /* 0xffffffec00940947 */ /* 0x000fea000383ffff */
[----:B------:R-:W-:Y:S05]  /*5930*/  EXIT ;  /* 0x000000000000794d */ /* 0x000fea0003800000 */
.L_x_44:
        /* <DEDUP_REMOVED lines=9> */
[CC--:B------:R-:W-:Y:S02]  /*59d0*/  IMAD R6, R0.reuse, R7.reuse, -R0 ;  /* 0x0000000700067224 */ /* 0x0c0fe400078e0a00 */
[----:B------:R-:W-:Y:S02]  /*59e0*/  IMAD R17, R0, R7, R9 ;  /* 0x0000000700117224 */ /* 0x000fe400078e0209 */
[----:B------:R-:W-:-:S03]  /*59f0*/  IMAD.IADD R23, R9, 0x1, R6 ;  /* 0x0000000109177824 */ /* 0x000fc600078e0206 */
[----:B------:R-:W1:Y:S08]  /*5a00*/  LDC.64 R20, c[0x0][0x3a8] ;  /* 0x0000ea00ff147b82 */ /* 0x000e700000000a00 */
[----:B------:R-:W3:Y:S01]  /*5a10*/  LDC.64 R8, c[0x0][0x380] ;  /* 0x0000e000ff087b82 */ /* 0x000ee20000000a00 */
[----:B0-----:R-:W-:-:S06]  /*5a20*/  IMAD.WIDE R22, R23, 0x2, R4 ;  /* 0x0000000217167825 */ /* 0x001fcc00078e0204 */
[----:B------:R-:W4:Y:S01]  /*5a30*/  LDG.E.U16.CONSTANT R22, desc[UR8][R22.64] ;  /* 0x0000000816167981 */ /* 0x000f22000c1e9500 */
[----:B-1----:R-:W-:-:S05]  /*5a40*/  IMAD.WIDE R20, R17, 0x2, R20 ;  /* 0x0000000211147825 */ /* 0x002fca00078e0214 */
[----:B------:R-:W5:Y:S01]  /*5a50*/  LDG.E.U16.CONSTANT R31, desc[UR8][R20.64] ;  /* 0x00000008141f7981 */ /* 0x000f62000c1e9500 */
[----:B------:R-:W-:-:S05]  /*5a60*/  IADD3 R5, PT, PT, -R0, R17, RZ ;  /* 0x0000001100057210 */ /* 0x000fca0007ffe1ff */
[----:B---3--:R-:W-:-:S06]  /*5a70*/  IMAD.WIDE R8, R5, 0x2, R8 ;  /* 0x0000000205087825 */ /* 0x008fcc00078e0208 */
[----:B------:R0:W3:Y:S01]  /*5a80*/  LDG.E.U16.CONSTANT R9, desc[UR8][R8.64] ;  /* 0x0000000808097981 */ /* 0x0000e2000c1e9500 */
[----:B------:R-:W-:Y:S01]  /*5a90*/  HSETP2.GT.AND P4, PT, |R13|.H0_H0, RZ.H0_H0, PT ;  /* 0x200000ff0d007234 */ /* 0x000fe20003f84a00 */
[----:B----4-:R-:W-:Y:S02]  /*5aa0*/  HADD2 R6, R2.H1_H1, -R22.H0_H0 ;  /* 0xa000001602067230 */ /* 0x010fe40000000c00 */
[C---:B-----5:R-:W-:Y:S02]  /*5ab0*/  HADD2 R4, R31.reuse.H0_H0, -R2.H0_H0 ;  /* 0xa00000021f047230 */ /* 0x060fe40000000800 */
[----:B------:R-:W-:-:S03]  /*5ac0*/  HADD2 R17, -R31.H0_H0, -RZ.H0_H0 ;  /* 0xa00000ff1f117230 */ /* 0x000fc60000000900 */
[----:B------:R-:W-:Y:S01]  /*5ad0*/  PRMT R4, R4, 0x5410, R6 ;  /* 0x0000541004047816 */ /* 0x000fe20000000006 */
[----:B------:R-:W-:-:S04]  /*5ae0*/  HMUL2 R18, -R17.H0_H0, R17.H0_H0 ;  /* 0x2000001111127232 */ /* 0x000fc80000000900 */
[----:B------:R-:W-:Y:S02]  /*5af0*/  HADD2 R17, R4, -RZ.H0_H0 ;  /* 0xa00000ff04117230 */ /* 0x000fe40000000000 */
[----:B------:R-:W-:Y:S02]  /*5b00*/  HADD2 R22, R22.H0_H0, -R13.H1_H1 ;  /* 0xb000000d16167230 */ /* 0x000fe40000000800 */
[----:B------:R-:W-:-:S03]  /*5b10*/  HFMA2 R17, -R17, R17, -RZ ;  /* 0x0000001111117231 */ /* 0x000fc600001001ff */
[----:B------:R-:W-:Y:S01]  /*5b20*/  PRMT R6, R6, 0x5410, R22 ;  /* 0x0000541006067816 */ /* 0x000fe20000000016 */
[----:B------:R-:W-:Y:S02]  /*5b30*/  HADD2.F32 R23, -RZ, R18.H0_H0 ;  /* 0x20000012ff177230 */ /* 0x000fe40000004100 */
[----:B------:R-:W-:Y:S02]  /*5b40*/  HADD2 R18, R22.H0_H0, -RZ.H0_H0 ;  /* 0xa00000ff16127230 */ /* 0x000fe40000000800 */
[----:B------:R-:W-:Y:S01]  /*5b50*/  HSETP2.GT.AND P0, P6, R6, RZ.H0_H0, PT ;  /* 0x200000ff06007234 */ /* 0x000fe20003e04000 */
[----:B0-----:R-:W-:Y:S01]  /*5b60*/  HADD2.F32 R8, -RZ, R17.H0_H0 ;  /* 0x20000011ff087230 */ /* 0x001fe20000004100 */
[----:B------:R-:W-:Y:S01]  /*5b70*/  PRMT R17, RZ, 0x7610, R17 ;  /* 0x00007610ff117816 */ /* 0x000fe20000000011 */
[----:B------:R-:W-:Y:S02]  /*5b80*/  HMUL2 R6, -R18.H0_H0, R18.H0_H0 ;  /* 0x2000001212067232 */ /* 0x000fe40000000900 */
[C---:B------:R-:W-:Y:S01]  /*5b90*/  FMUL R18, R11.reuse, R23 ;  /* 0x000000170b127220 */ /* 0x040fe20000400000 */
[----:B------:R-:W-:Y:S01]  /*5ba0*/  FMUL R21, R11, R8 ;  /* 0x000000080b157220 */ /* 0x000fe20000400000 */
[----:B------:R-:W-:-:S03]  /*5bb0*/  HADD2.F32 R27, -RZ, R17.H1_H1 ;  /* 0x30000011ff1b7230 */ /* 0x000fc60000004100 */
[----:B------:R-:W-:Y:S02]  /*5bc0*/  F2FP.F16.F32.PACK_AB R20, RZ, R18 ;  /* 0x00000012ff14723e */ /* 0x000fe400000000ff */
[----:B------:R-:W-:Y:S01]  /*5bd0*/  F2FP.F16.F32.PACK_AB R22, RZ, R21 ;  /* 0x00000015ff16723e */ /* 0x000fe200000000ff */
[----:B--2---:R-:W-:Y:S01]  /*5be0*/  FMUL R29, R14, R27 ;  /* 0x0000001b0e1d7220 */ /* 0x004fe20000400000 */
[----:B------:R-:W-:Y:S01]  /*5bf0*/  HADD2.F32 R25, -RZ, R6.H0_H0 ;  /* 0x20000006ff197230 */ /* 0x000fe20000004100 */
[----:B------:R-:W-:Y:S01]  /*5c00*/  @P0 I2F.F16 R17, 0x1 ;  /* 0x0000000100110906 */ /* 0x000fe20000200c00 */
[C---:B------:R-:W-:Y:S02]  /*5c10*/  HSETP2.GEU.AND P0, PT, |R20|.reuse.H0_H0, 8.523464202880859375e-06, 8.523464202880859375e-06, PT ;  /* 0x008f008f14007434 */ /* 0x040fe40003f0ea00 */
[----:B------:R-:W-:Y:S02]  /*5c20*/  HSETP2.GT.AND P3, PT, |R20|.H0_H0, RZ.H0_H0, PT ;  /* 0x200000ff14007234 */ /* 0x000fe40003f64a00 */
[----:B------:R-:W-:-:S02]  /*5c30*/  HSETP2.GEU.AND P1, PT, |R22|.H0_H0, 8.523464202880859375e-06, 8.523464202880859375e-06, PT ;  /* 0x008f008f16007434 */ /* 0x000fc40003f2ea00 */
[----:B------:R-:W-:Y:S01]  /*5c40*/  HSETP2.GT.AND P2, PT, |R22|.H0_H0, RZ.H0_H0, PT ;  /* 0x200000ff16007234 */ /* 0x000fe20003f44a00 */
[----:B------:R-:W-:Y:S01]  /*5c50*/  FMUL R33, R14, R25 ;  /* 0x000000190e217220 */ /* 0x000fe20000400000 */
[----:B------:R-:W-:Y:S02]  /*5c60*/  F2FP.F16.F32.PACK_AB R24, RZ, R29 ;  /* 0x0000001dff18723e */ /* 0x000fe400000000ff */
[----:B------:R-:W-:Y:S02]  /*5c70*/  PLOP3.LUT P0, PT, P0, P3, PT, 0xf2, 0x2f ;  /* 0x00000000002f781c */ /* 0x000fe40000707e72 */
[----:B------:R-:W-:Y:S02]  /*5c80*/  PLOP3.LUT P1, PT, P1, P2, PT, 0xf2, 0x2f ;  /* 0x00000000002f781c */ /* 0x000fe40000f25e72 */
[C---:B------:R-:W-:Y:S02]  /*5c90*/  HSETP2.GEU.AND P2, PT, |R24|.reuse.H0_H0, 8.523464202880859375e-06, 8.523464202880859375e-06, PT ;  /* 0x008f008f18007434 */ /* 0x040fe40003f4ea00 */
[----:B------:R-:W-:-:S02]  /*5ca0*/  HSETP2.GT.AND P3, PT, |R24|.H0_H0, RZ.H0_H0, PT ;  /* 0x200000ff18007234 */ /* 0x000fc40003f64a00 */
[----:B------:R-:W-:Y:S02]  /*5cb0*/  F2FP.F16.F32.PACK_AB R26, RZ, R33 ;  /* 0x00000021ff1a723e */ /* 0x000fe400000000ff */
[----:B------:R-:W-:Y:S02]  /*5cc0*/  PRMT R6, R13, 0x7610, R6 ;  /* 0x000076100d067816 */ /* 0x000fe40000000006 */
[----:B------:R-:W-:Y:S02]  /*5cd0*/  @P4 F2FP.F16.F32.PACK_AB R6, RZ, R3 ;  /* 0x00000003ff06423e */ /* 0x000fe400000000ff */
[----:B------:R-:W-:Y:S02]  /*5ce0*/  PLOP3.LUT P2, PT, P2, P3, PT, 0xf2, 0x2f ;  /* 0x00000000002f781c */ /* 0x000fe40001747e72 */
[C---:B------:R-:W-:Y:S02]  /*5cf0*/  HSETP2.GEU.AND P4, PT, |R26|.reuse.H0_H0, 8.523464202880859375e-06, 8.523464202880859375e-06, PT ;  /* 0x008f008f1a007434 */ /* 0x040fe40003f8ea00 */
[----:B------:R-:W-:-:S05]  /*5d00*/  HSETP2.GT.AND P3, PT, |R26|.H0_H0, RZ.H0_H0, PT ;  /* 0x200000ff1a007234 */ /* 0x000fca0003f64a00 */
[----:B------:R-:W-:Y:S02]  /*5d10*/  PLOP3.LUT P3, PT, P4, P3, PT, 0xf2, 0x2f ;  /* 0x00000000002f781c */ /* 0x000fe40002767e72 */
[----:B------:R-:W-:Y:S01]  /*5d20*/  HSETP2.GE.AND P4, PT, R4.H0_H0, RZ.H0_H0, PT ;  /* 0x200000ff04007234 */ /* 0x000fe20003f86800 */
[----:B------:R-:W-:-:S04]  /*5d30*/  @!P0 FFMA R4, -R10, R18, R23 ;  /* 0x000000120a048223 */ /* 0x000fc80000000117 */
[----:B------:R-:W-:Y:S01]  /*5d40*/  @!P0 FFMA R4, R11, R4, R18 ;  /* 0x000000040b048223 */ /* 0x000fe20000000012 */
[----:B------:R-:W-:-:S05]  /*5d50*/  @!P1 FFMA R8, -R10, R21, R8 ;  /* 0x000000150a089223 */ /* 0x000fca0000000108 */
[----:B------:R-:W-:Y:S01]  /*5d60*/  @!P3 FFMA R25, -R12, R33, R25 ;  /* 0x000000210c19b223 */ /* 0x000fe20000000119 */
[----:B------:R-:W-:Y:S02]  /*5d70*/  @!P0 F2FP.F16.F32.PACK_AB R20, RZ, R4 ;  /* 0x00000004ff14823e */ /* 0x000fe400000000ff */
[----:B------:R-:W-:Y:S01]  /*5d80*/  PRMT R23, RZ, 0x7610, R23 ;  /* 0x00007610ff177816 */ /* 0x000fe20000000017 */
[----:B------:R-:W-:Y:S01]  /*5d90*/  @!P3 FFMA R33, R14, R25, R33 ;  /* 0x000000190e21b223 */ /* 0x000fe20000000021 */
[----:B------:R-:W-:Y:S01]  /*5da0*/  @!P1 FFMA R25, R11, R8, R21 ;  /* 0x000000080b199223 */ /* 0x000fe20000000015 */
[----:B------:R-:W-:Y:S01]  /*5db0*/  PRMT R18, R26, 0x7610, R18 ;  /* 0x000076101a127816 */ /* 0x000fe20000000012 */
[----:B------:R-:W-:Y:S01]  /*5dc0*/  HADD2.F32 R4, -RZ, R20.H0_H0 ;  /* 0x20000014ff047230 */ /* 0x000fe20000004100 */
[----:B------:R-:W-:Y:S02]  /*5dd0*/  PRMT R8, R22, 0x7610, R8 ;  /* 0x0000761016087816 */ /* 0x000fe40000000008 */
[----:B------:R-:W-:Y:S01]  /*5de0*/  @!P3 F2FP.F16.F32.PACK_AB R18, RZ, R33 ;  /* 0x00000021ff12b23e */ /* 0x000fe200000000ff */
[----:B------:R-:W-:Y:S01]  /*5df0*/  @P4 I2F.F16 R23, 0x1 ;  /* 0x0000000100174906 */ /* 0x000fe20000200c00 */
[----:B------:R-:W-:Y:S01]  /*5e00*/  @!P2 FFMA R27, -R12, R29, R27 ;  /* 0x0000001d0c1ba223 */ /* 0x000fe2000000011b */
[----:B------:R-:W-:-:S02]  /*5e10*/  @!P1 F2FP.F16.F32.PACK_AB R8, RZ, R25 ;  /* 0x00000019ff08923e */ /* 0x000fc400000000ff */
[C---:B------:R-:W-:Y:S02]  /*5e20*/  HSETP2.EQ.AND P3, P4, R20.reuse.H0_H0, 0.0226898193359375, 0.007297515869140625, PT ;  /* 0x25cf1f7914007434 */ /* 0x040fe40003c62800 */
[----:B------:R-:W-:Y:S01]  /*5e30*/  HSETP2.EQ.AND P1, P0, R20.H0_H0, -2.966796875, -2.615234375, PT ;  /* 0xc1efc13b14007434 */ /* 0x000fe20003822800 */
[----:B------:R-:W-:Y:S01]  /*5e40*/  FFMA R20, R4, 1.4426950216293334961, -RZ ;  /* 0x3fb8aa3b04147823 */ /* 0x000fe200000008ff */
[----:B------:R-:W-:Y:S02]  /*5e50*/  HADD2.F32 R4, -RZ, R18.H0_H0 ;  /* 0x20000012ff047230 */ /* 0x000fe40000004100 */
[----:B------:R-:W-:Y:S01]  /*5e60*/  @!P2 FFMA R27, R14, R27, R29 ;  /* 0x0000001b0e1ba223 */ /* 0x000fe2000000001d */
[----:B------:R-:W-:Y:S02]  /*5e70*/  SEL R39, RZ, 0x3c00, !P3 ;  /* 0x00003c00ff277807 */ /* 0x000fe40005800000 */
[----:B------:R-:W-:Y:S02]  /*5e80*/  FFMA R26, R4, 1.4426950216293334961, -RZ ;  /* 0x3fb8aa3b041a7823 */ /* 0x000fe400000008ff */
[----:B------:R-:W-:Y:S01]  /*5e90*/  @!P2 F2FP.F16.F32.PACK_AB R24, RZ, R27 ;  /* 0x0000001bff18a23e */ /* 0x000fe200000000ff */
[----:B------:R-:W-:Y:S01]  /*5ea0*/  HADD2.F32 R4, -RZ, R8.H0_H0 ;  /* 0x20000008ff047230 */ /* 0x000fe20000004100 */
[----:B------:R-:W-:-:S02]  /*5eb0*/  HSETP2.EQ.AND P3, P2, R8.H0_H0, 0.0226898193359375, 0.007297515869140625, PT ;  /* 0x25cf1f7908007434 */ /* 0x000fc40003a62800 */
[----:B------:R-:W-:Y:S02]  /*5ec0*/  SEL R33, RZ, 0x3c00, !P4 ;  /* 0x00003c00ff217807 */ /* 0x000fe40006000000 */
[----:B------:R-:W-:Y:S01]  /*5ed0*/  SEL R25, RZ, 0x3c00, !P1 ;  /* 0x00003c00ff197807 */ /* 0x000fe20004800000 */
[----:B------:R0:W1:Y:S01]  /*5ee0*/  MUFU.EX2 R22, R20 ;  /* 0x0000001400167308 */ /* 0x0000620000000800 */
[----:B------:R-:W-:Y:S02]  /*5ef0*/  HSETP2.EQ.AND P4, P1, R8.H0_H0, -2.966796875, -2.615234375, PT ;  /* 0xc1efc13b08007434 */ /* 0x000fe40003982800 */
[----:B------:R-:W-:Y:S02]  /*5f00*/  SEL R35, RZ, 0x3c00, !P3 ;  /* 0x00003c00ff237807 */ /* 0x000fe40005800000 */
[----:B------:R-:W-:Y:S01]  /*5f10*/  HSETP2.LT.AND P3, PT, RZ.H0_H0, 1, 1, PT ;  /* 0x3c003c00ff007434 */ /* 0x000fe20003f61800 */
[----:B0-----:R-:W-:Y:S01]  /*5f20*/  FFMA R20, R4, 1.4426950216293334961, -RZ ;  /* 0x3fb8aa3b04147823 */ /* 0x001fe200000008ff */
[----:B------:R-:W-:Y:S01]  /*5f30*/  HADD2.F32 R4, -RZ, R24.H0_H0 ;  /* 0x20000018ff047230 */ /* 0x000fe20000004100 */
[----:B------:R-:W-:-:S02]  /*5f40*/  PRMT R21, RZ, 0x7610, R21 ;  /* 0x00007610ff157816 */ /* 0x000fc40000000015 */
[----:B------:R-:W-:Y:S02]  /*5f50*/  SEL R37, RZ, 0x3c00, !P2 ;  /* 0x00003c00ff257807 */ /* 0x000fe40005000000 */
[----:B------:R-:W-:Y:S02]  /*5f60*/  SEL R29, RZ, 0x3c00, !P4 ;  /* 0x00003c00ff1d7807 */ /* 0x000fe40006000000 */
[C---:B------:R-:W-:Y:S01]  /*5f70*/  HSETP2.EQ.AND P4, P2, R24.reuse.H0_H0, -2.966796875, -2.615234375, PT ;  /* 0xc1efc13b18007434 */ /* 0x040fe20003a82800 */
[----:B------:R-:W-:Y:S01]  /*5f80*/  FFMA R4, R4, 1.4426950216293334961, -RZ ;  /* 0x3fb8aa3b04047823 */ /* 0x000fe200000008ff */
[----:B------:R-:W-:Y:S03]  /*5f90*/  @P6 I2F.F16 R21, 0x1 ;  /* 0x0000000100156906 */ /* 0x000fe60000200c00 */
[----:B------:R-:W-:Y:S02]  /*5fa0*/  SEL R27, RZ, 0x3c00, !P4 ;  /* 0x00003c00ff1b7807 */ /* 0x000fe40006000000 */
[----:B------:R-:W-:-:S03]  /*5fb0*/  HSETP2.EQ.AND P6, P4, R24.H0_H0, 0.0226898193359375, 0.007297515869140625, PT ;  /* 0x25cf1f7918007434 */ /* 0x000fc60003cc2800 */
[----:B------:R-:W0:Y:S01]  /*5fc0*/  MUFU.EX2 R26, R26 ;  /* 0x0000001a001a7308 */ /* 0x000e220000000800 */
[----:B------:R-:W-:Y:S01]  /*5fd0*/  IMAD.MOV.U32 R8, RZ, RZ, 0x3c00 ;  /* 0x00003c00ff087424 */ /* 0x000fe200078e00ff */
[----:B------:R-:W-:-:S06]  /*5fe0*/  @P3 F2FP.F16.F32.PACK_AB R8, RZ, R15 ;  /* 0x0000000fff08323e */ /* 0x000fcc00000000ff */
[----:B------:R-:W2:Y:S01]  /*5ff0*/  MUFU.EX2 R20, R20 ;  /* 0x0000001400147308 */ /* 0x000ea20000000800 */
[----:B------:R-:W-:Y:S02]  /*6000*/  SEL R41, RZ, 0x3c00, !P6 ;  /* 0x00003c00ff297807 */ /* 0x000fe40007000000 */
[----:B------:R-:W-:-:S05]  /*6010*/  HSETP2.EQ.AND P6, P3, R18.H0_H0, -2.966796875, -2.615234375, PT ;  /* 0xc1efc13b12007434 */ /* 0x000fca0003bc2800 */
[----:B------:R-:W4:Y:S01]  /*6020*/  MUFU.EX2 R4, R4 ;  /* 0x0000000400047308 */ /* 0x000f220000000800 */
[----:B------:R-:W-:Y:S02]  /*6030*/  SEL R47, RZ, 0x3c00, !P6 ;  /* 0x00003c00ff2f7807 */ /* 0x000fe40007000000 */
[----:B------:R-:W-:Y:S02]  /*6040*/  SEL R43, RZ, 0x3c00, !P4 ;  /* 0x00003c00ff2b7807 */ /* 0x000fe40006000000 */
[----:B------:R-:W-:Y:S02]  /*6050*/  HSETP2.EQ.AND P6, P4, R18.H0_H0, 0.0226898193359375, 0.007297515869140625, PT ;  /* 0x25cf1f7912007434 */ /* 0x000fe40003cc2800 */
[----:B-1----:R-:W-:Y:S02]  /*6060*/  F2FP.F16.F32.PACK_AB R22, RZ, R22 ;  /* 0x00000016ff16723e */ /* 0x002fe400000000ff */
[----:B0-----:R-:W-:Y:S02]  /*6070*/  F2FP.F16.F32.PACK_AB R26, RZ, R26 ;  /* 0x0000001aff1a723e */ /* 0x001fe400000000ff */
[----:B------:R-:W-:-:S02]  /*6080*/  SEL R45, RZ, 0x3c00, !P6 ;  /* 0x00003c00ff2d7807 */ /* 0x000fc40007000000 */
[----:B--2---:R-:W-:Y:S02]  /*6090*/  F2FP.F16.F32.PACK_AB R20, RZ, R20 ;  /* 0x00000014ff14723e */ /* 0x004fe400000000ff */
[----:B------:R-:W-:Y:S02]  /*60a0*/  HSETP2.GT.AND P6, PT, -R31.H0_H0, RZ.H0_H0, PT ;  /* 0x200000ff1f007234 */ /* 0x000fe40003fc4900 */
[----:B----4-:R-:W-:Y:S01]  /*60b0*/  F2FP.F16.F32.PACK_AB R18, RZ, R4 ;  /* 0x00000004ff12723e */ /* 0x010fe200000000ff */
[----:B------:R-:W-:Y:S01]  /*60c0*/  HFMA2 R22, R39.H0_H0, -0.0009765625, -0.0009765625, R22.H0_H0 ;  /* 0x9400940027167831 */ /* 0x000fe20000040816 */
[----:B------:R-:W-:Y:S01]  /*60d0*/  SEL R31, RZ, 0x3c00, !P4 ;  /* 0x00003c00ff1f7807 */ /* 0x000fe20006000000 */
[----:B------:R-:W-:Y:S02]  /*60e0*/  HFMA2 R26, R45.H0_H0, -0.0009765625, -0.0009765625, R26.H0_H0 ;  /* 0x940094002d1a7831 */ /* 0x000fe4000004081a */
[----:B------:R-:W-:Y:S02]  /*60f0*/  HFMA2 R20, R35.H0_H0, -0.0009765625, -0.0009765625, R20.H0_H0 ;  /* 0x9400940023147831 */ /* 0x000fe40000040814 */
[----:B------:R-:W-:-:S02]  /*6100*/  HFMA2 R18, R41.H0_H0, -0.0009765625, -0.0009765625, R18.H0_H0 ;  /* 0x9400940029127831 */ /* 0x000fc40000040812 */
[----:B------:R-:W-:Y:S02]  /*6110*/  HFMA2 R22, R33.H0_H0, -0.0009765625, -0.0009765625, R22.H0_H0 ;  /* 0x9400940021167831 */ /* 0x000fe40000040816 */
[----:B------:R-:W-:Y:S01]  /*6120*/  HFMA2 R26, R31.H0_H0, -0.0009765625, -0.0009765625, R26.H0_H0 ;  /* 0x940094001f1a7831 */ /* 0x000fe2000004081a */
[----:B------:R-:W-:Y:S01]  /*6130*/  PRMT R31, RZ, 0x7610, R31 ;  /* 0x00007610ff1f7816 */ /* 0x000fe2000000001f */
[----:B------:R-:W-:Y:S02]  /*6140*/  HFMA2 R20, R37.H0_H0, -0.0009765625, -0.0009765625, R20.H0_H0 ;  /* 0x9400940025147831 */ /* 0x000fe40000040814 */
[----:B------:R-:W-:Y:S02]  /*6150*/  HFMA2 R18, R43.H0_H0, -0.0009765625, -0.0009765625, R18.H0_H0 ;  /* 0x940094002b127831 */ /* 0x000fe40000040812 */
[----:B------:R-:W-:Y:S01]  /*6160*/  HFMA2 R22, R25.H0_H0, 6.103515625e-05, 6.103515625e-05, R22.H0_H0 ;  /* 0x0400040019167831 */ /* 0x000fe20000040816 */
[----:B------:R-:W-:Y:S01]  /*6170*/  SEL R25, RZ, 0x3c00, !P1 ;  /* 0x00003c00ff197807 */ /* 0x000fe20004800000 */
[----:B------:R-:W-:Y:S01]  /*6180*/  HFMA2 R20, R29.H0_H0, 6.103515625e-05, 6.103515625e-05, R20.H0_H0 ;  /* 0x040004001d147831 */ /* 0x000fe20000040814 */
[----:B------:R-:W-:Y:S01]  /*6190*/  SEL R29, RZ, 0x3c00, !P2 ;  /* 0x00003c00ff1d7807 */ /* 0x000fe20005000000 */
[----:B------:R-:W-:Y:S01]  /*61a0*/  HFMA2 R18, R27.H0_H0, 6.103515625e-05, 6.103515625e-05, R18.H0_H0 ;  /* 0x040004001b127831 */ /* 0x000fe20000040812 */
[----:B------:R-:W0:Y:S01]  /*61b0*/  @P6 I2F.F16 R31, 0x1 ;  /* 0x00000001001f6906 */ /* 0x000e220000200c00 */
[----:B------:R-:W-:Y:S01]  /*61c0*/  SEL R27, RZ, 0x3c00, !P0 ;  /* 0x00003c00ff1b7807 */ /* 0x000fe20004000000 */
[----:B------:R-:W-:Y:S01]  /*61d0*/  HFMA2 R26, R47.H0_H0, 6.103515625e-05, 6.103515625e-05, R26.H0_H0 ;  /* 0x040004002f1a7831 */ /* 0x000fe2000004081a */
[----:B------:R-:W-:Y:S01]  /*61e0*/  SEL R33, RZ, 0x3c00, !P3 ;  /* 0x00003c00ff217807 */ /* 0x000fe20005800000 */
[----:B------:R-:W-:-:S02]  /*61f0*/  HFMA2 R20, R25.H0_H0, 3.0517578125e-05, 3.0517578125e-05, R20.H0_H0 ;  /* 0x0200020019147831 */ /* 0x000fc40000040814 */
[----:B------:R-:W-:Y:S02]  /*6200*/  HFMA2 R4, R29.H0_H0, 3.0517578125e-05, 3.0517578125e-05, R18.H0_H0 ;  /* 0x020002001d047831 */ /* 0x000fe40000040812 */
[----:B------:R-:W-:Y:S02]  /*6210*/  HFMA2 R22, R27.H0_H0, 3.0517578125e-05, 3.0517578125e-05, R22.H0_H0 ;  /* 0x020002001b167831 */ /* 0x000fe40000040816 */
[----:B------:R-:W-:Y:S02]  /*6220*/  HFMA2 R33, R33.H0_H0, 3.0517578125e-05, 3.0517578125e-05, R26.H0_H0 ;  /* 0x0200020021217831 */ /* 0x000fe4000004081a */
[----:B------:R-:W-:Y:S01]  /*6230*/  HMUL2 R20, R6.H0_H0, R20.H0_H0 ;  /* 0x2000001406147232 */ /* 0x000fe20000000800 */
[----:B------:R-:W1:Y:S01]  /*6240*/  LDC.64 R26, c[0x0][0x3c8] ;  /* 0x0000f200ff1a7b82 */ /* 0x000e620000000a00 */
[----:B------:R-:W-:Y:S02]  /*6250*/  HMUL2 R4, R8.H0_H0, R4.H0_H0 ;  /* 0x2000000408047232 */ /* 0x000fe40000000800 */
[----:B------:R-:W-:-:S02]  /*6260*/  HMUL2 R22, R6.H0_H0, R22.H0_H0 ;  /* 0x2000001606167232 */ /* 0x000fc40000000800 */
[----:B------:R-:W-:Y:S02]  /*6270*/  HMUL2 R17, R20.H0_H0, R17.H0_H0 ;  /* 0x2000001114117232 */ /* 0x000fe40000000800 */
[----:B------:R-:W-:Y:S02]  /*6280*/  HMUL2 R33, R8.H0_H0, R33.H0_H0 ;  /* 0x2000002108217232 */ /* 0x000fe40000000800 */
[----:B------:R-:W-:Y:S02]  /*6290*/  HMUL2 R4, R23.H0_H0, R4.H0_H0 ;  /* 0x2000000417047232 */ /* 0x000fe40000000800 */
[----:B------:R-:W-:Y:S02]  /*62a0*/  HFMA2 R17, R22.H0_H0, R21.H0_H0, R17.H0_H0 ;  /* 0x2000001516117231 */ /* 0x000fe40000040811 */
[----:B0-----:R-:W-:Y:S02]  /*62b0*/  HFMA2 R31, R31.H0_H0, R33.H0_H0, R4.H0_H0 ;  /* 0x200000211f1f7231 */ /* 0x001fe40000040804 */
[----:B---3--:R-:W-:-:S03]  /*62c0*/  HFMA2 R9, R2.H0_H0, -RZ.H0_H0, R9.H0_H0 ;  /* 0xa00000ff02097231 */ /* 0x008fc60000040809 */
[----:B------:R-:W-:Y:S01]  /*62d0*/  PRMT R31, R31, 0x5410, R17 ;  /* 0x000054101f1f7816 */ /* 0x000fe20000000011 */
[----:B------:R-:W-:-:S04]  /*62e0*/  HADD2 R9, R9.H0_H0, RZ.H0_H0 ;  /* 0x200000ff09097230 */ /* 0x000fc80000000800 */
[----:B------:R-:W-:Y:S02]  /*62f0*/  HFMA2 R9, R9.H0_H0, -R31.H0_NH1, RZ.H0_H0 ;  /* 0x8000001f09097231 */ /* 0x000fe400004408ff */
[----:B-1----:R-:W-:-:S03]  /*6300*/  IMAD.WIDE R26, R5, 0x2, R26 ;  /* 0x00000002051a7825 */ /* 0x002fc600078e021a */
[----:B------:R-:W-:-:S04]  /*6310*/  PRMT R24, R24, 0x5410, R9 ;  /* 0x0000541018187816 */ /* 0x000fc80000000009 */
[----:B------:R-:W-:-:S05]  /*6320*/  PRMT R4, R24, 0x7632, R4 ;  /* 0x0000763218047816 */ /* 0x000fca0000000004 */
[----:B------:R0:W-:Y:S01]  /*6330*/  STG.E.U16 desc[UR8][R26.64], R4 ;  /* 0x000000041a007986 */ /* 0x0001e2000c101508 */
[----:B------:R-:W-:Y:S02]  /*6340*/  IADD3 R17, PT, PT, R7, -0x1, RZ ;  /* 0xffffffff07117810 */ /* 0x000fe40007ffe0ff */
[----:B------:R-:W-:-:S07]  /*6350*/  PRMT R31, R9, 0x7632, R31 ;  /* 0x00007632091f7816 */ /* 0x000fce000000001f */
.L_x_47:
[----:B------:R-:W-:Y:S05]  /*6360*/  @!P5 EXIT ;  /* 0x000000000000d94d */ /* 0x000fea0003800000 */
[----:B0-----:R-:W0:Y:S01]  /*6370*/  LDC.64 R4, c[0x0][0x380] ;  /* 0x0000e000ff047b82 */ /* 0x001e220000000a00 */
[C---:B------:R-:W-:Y:S01]  /*6380*/  IADD3 R20, PT, PT, R17.reuse, -0x1, RZ ;  /* 0xffffffff11147810 */ /* 0x040fe20007ffe0ff */
[C---:B------:R-:W-:Y:S01]  /*6390*/  VIADD R18, R17.reuse, 0xfffffffe ;  /* 0xfffffffe11127836 */ /* 0x040fe20000000000 */
[----:B------:R-:W-:Y:S01]  /*63a0*/  HSETP2.GT.AND P3, PT, |R13|.H0_H0, RZ.H0_H0, PT ;  /* 0x200000ff0d007234 */ /* 0x000fe20003f64a00 */
[----:B------:R-:W-:Y:S01]  /*63b0*/  IMAD R21, R17, UR7, RZ ;  /* 0x0000000711157c24 */ /* 0x000fe2000f8e02ff */
[----:B------:R-:W-:Y:S01]  /*63c0*/  HSETP2.LT.AND P4, PT, RZ.H0_H0, 1, 1, PT ;  /* 0x3c003c00ff007434 */ /* 0x000fe20003f81800 */
[C-C-:B------:R-:W-:Y:S02]  /*63d0*/  IMAD R18, R0.reuse, R18, R19.reuse ;  /* 0x0000001200127224 */ /* 0x140fe400078e0213 */
[----:B------:R-:W1:Y:S01]  /*63e0*/  LDC.64 R6, c[0x0][0x3c8] ;  /* 0x0000f200ff067b82 */ /* 0x000e620000000a00 */
[--C-:B------:R-:W-:Y:S02]  /*63f0*/  IMAD R20, R0, R20, R19.reuse ;  /* 0x0000001400147224 */ /* 0x100fe400078e0213 */
[----:B------:R-:W-:-:S02]  /*6400*/  IMAD R19, R21, R16, R19 ;  /* 0x0000001015137224 */ /* 0x000fc400078e0213 */
[----:B------:R-:W-:Y:S01]  /*6410*/  VIADD R16, R18, UR4 ;  /* 0x0000000412107c36 */ /* 0x000fe20008000000 */
[----:B------:R-:W-:Y:S01]  /*6420*/  IADD3 R18, PT, PT, R20, UR4, RZ ;  /* 0x0000000414127c10 */ /* 0x000fe2000fffe0ff */
[----:B------:R-:W-:Y:S01]  /*6430*/  VIADD R19, R19, UR4 ;  /* 0x0000000413137c36 */ /* 0x000fe20008000000 */
[----:B------:R-:W3:Y:S06]  /*6440*/  LDC.64 R8, c[0x0][0x3a8] ;  /* 0x0000ea00ff087b82 */ /* 0x000eec0000000a00 */
.L_x_48:
[----:B----4-:R-:W4:Y:S01]  /*6450*/  LDC.64 R20, c[0x0][0x3a0] ;  /* 0x0000e800ff147b82 */ /* 0x010f220000000a00 */
[----:B---3--:R-:W-:-:S06]  /*6460*/  IMAD.WIDE R22, R19, 0x2, R8 ;  /* 0x0000000213167825 */ /* 0x008fcc00078e0208 */
[----:B------:R-:W3:Y:S01]  /*6470*/  LDG.E.U16.CONSTANT R23, desc[UR8][R22.64] ;  /* 0x0000000816177981 */ /* 0x000ee2000c1e9500 */
[----:B----4-:R-:W-:-:S06]  /*6480*/  IMAD.WIDE R26, R18, 0x2, R20 ;  /* 0x00000002121a7825 */ /* 0x010fcc00078e0214 */
[----:B------:R4:W5:Y:S01]  /*6490*/  LDG.E.U16.CONSTANT R26, desc[UR8][R26.64] ;  /* 0x000000081a1a7981 */ /* 0x000962000c1e9500 */
[----:B------:R-:W-:-:S05]  /*64a0*/  IMAD.WIDE R32, R18, 0x2, R8 ;  /* 0x0000000212207825 */ /* 0x000fca00078e0208 */
[----:B------:R-:W2:Y:S01]  /*64b0*/  LDG.E.U16.CONSTANT R25, desc[UR8][R32.64] ;  /* 0x0000000820197981 */ /* 0x000ea2000c1e9500 */
[----:B------:R-:W-:-:S06]  /*64c0*/  IMAD.WIDE R38, R16, 0x2, R20 ;  /* 0x0000000210267825 */ /* 0x000fcc00078e0214 */
[----:B------:R-:W2:Y:S01]  /*64d0*/  LDG.E.U16.CONSTANT R38, desc[UR8][R38.64] ;  /* 0x0000000826267981 */ /* 0x000ea2000c1e9500 */
[----:B0-----:R-:W-:-:S04]  /*64e0*/  IMAD.WIDE R34, R16, 0x2, R4 ;  /* 0x0000000210227825 */ /* 0x001fc800078e0204 */
[----:B------:R-:W-:Y:S01]  /*64f0*/  IMAD.WIDE R28, R18, 0x2, R4 ;  /* 0x00000002121c7825 */ /* 0x000fe200078e0204 */
[----:B------:R0:W2:Y:S04]  /*6500*/  LDG.E.U16.CONSTANT R20, desc[UR8][R34.64] ;  /* 0x0000000822147981 */ /* 0x0000a8000c1e9500 */
[----:B------:R1:W2:Y:S01]  /*6510*/  LDG.E.U16.CONSTANT R21, desc[UR8][R28.64] ;  /* 0x000000081c157981 */ /* 0x0002a2000c1e9500 */
[----:B------:R-:W-:Y:S02]  /*6520*/  PRMT R46, R13, 0x7610, R46 ;  /* 0x000076100d2e7816 */ /* 0x000fe4000000002e */
[----:B------:R-:W-:Y:S01]  /*6530*/  @P3 F2FP.F16.F32.PACK_AB R46, RZ, R3 ;  /* 0x00000003ff2e323e */ /* 0x000fe200000000ff */
[----:B------:R-:W-:Y:S01]  /*6540*/  IMAD.MOV.U32 R47, RZ, RZ, 0x3c00 ;  /* 0x00003c00ff2f7424 */ /* 0x000fe200078e00ff */
[----:B------:R-:W-:Y:S01]  /*6550*/  @P4 F2FP.F16.F32.PACK_AB R47, RZ, R15 ;  /* 0x0000000fff2f423e */ /* 0x000fe200000000ff */
[----:B---3--:R-:W-:-:S04]  /*6560*/  HADD2 R22, -R23.H0_H0, -RZ.H0_H0 ;  /* 0xa00000ff17167230 */ /* 0x008fc80000000900 */
[----:B----4-:R-:W-:Y:S02]  /*6570*/  HMUL2 R27, -R22.H0_H0, R22.H0_H0 ;  /* 0x20000016161b7232 */ /* 0x010fe40000000900 */
[----:B------:R-:W-:-:S03]  /*6580*/  HADD2 R30, R23.H0_H0, -R2.H0_H0 ;  /* 0xa0000002171e7230 */ /* 0x000fc60000000800 */
[----:B------:R-:W-:Y:S02]  /*6590*/  HADD2.F32 R37, -RZ, R27.H0_H0 ;  /* 0x2000001bff257230 */ /* 0x000fe40000004100 */
[----:B-----5:R-:W-:Y:S02]  /*65a0*/  HADD2 R22, R26.H0_H0, -R13.H1_H1 ;  /* 0xb000000d1a167230 */ /* 0x020fe40000000800 */
[----:B------:R-:W-:Y:S02]  /*65b0*/  HADD2 R26, R2.H1_H1, -R26.H0_H0 ;  /* 0xa000001a021a7230 */ /* 0x000fe40000000c00 */
[----:B------:R-:W-:-:S03]  /*65c0*/  HADD2 R27, R22.H0_H0, -RZ.H0_H0 ;  /* 0xa00000ff161b7230 */ /* 0x000fc60000000800 */
[----:B------:R-:W-:Y:S01]  /*65d0*/  PRMT R30, R30, 0x5410, R26 ;  /* 0x000054101e1e7816 */ /* 0x000fe2000000001a */
[----:B------:R-:W-:Y:S02]  /*65e0*/  HMUL2 R27, -R27.H0_H0, R27.H0_H0 ;  /* 0x2000001b1b1b7232 */ /* 0x000fe40000000900 */
[----:B------:R-:W-:-:S03]  /*65f0*/  FMUL R42, R11, R37 ;  /* 0x000000250b2a7220 */ /* 0x000fc60000400000 */
[----:B0-----:R-:W-:Y:S02]  /*6600*/  HADD2.F32 R35, -RZ, R27.H0_H0 ;  /* 0x2000001bff237230 */ /* 0x001fe40000004100 */
[----:B------:R-:W-:Y:S01]  /*6610*/  HADD2 R27, R30, -RZ.H0_H0 ;  /* 0xa00000ff1e1b7230 */ /* 0x000fe20000000000 */
[----:B------:R-:W-:-:S03]  /*6620*/  F2FP.F16.F32.PACK_AB R36, RZ, R42 ;  /* 0x0000002aff24723e */ /* 0x000fc600000000ff */
[----:B------:R-:W-:Y:S02]  /*6630*/  HFMA2 R27, -R27, R27, -RZ ;  /* 0x0000001b1b1b7231 */ /* 0x000fe400001001ff */
[C---:B------:R-:W-:Y:S02]  /*6640*/  HSETP2.GEU.AND P0, PT, |R36|.reuse.H0_H0, 8.523464202880859375e-06, 8.523464202880859375e-06, PT ;  /* 0x008f008f24007434 */ /* 0x040fe40003f0ea00 */
[----:B------:R-:W-:Y:S01]  /*6650*/  HSETP2.GT.AND P1, PT, |R36|.H0_H0, RZ.H0_H0, PT ;  /* 0x200000ff24007234 */ /* 0x000fe20003f24a00 */
[----:B--2---:R-:W-:-:S04]  /*6660*/  FMUL R41, R14, R35 ;  /* 0x000000230e297220 */ /* 0x004fc80000400000 */
[----:B------:R-:W-:Y:S01]  /*6670*/  PLOP3.LUT P1, PT, P0, P1, PT, 0xf2, 0x2f ;  /* 0x00000000002f781c */ /* 0x000fe20000723e72 */
[--C-:B------:R-:W-:Y:S01]  /*6680*/  HADD2.F32 R33, -RZ, R27.reuse.H0_H0 ;  /* 0x2000001bff217230 */ /* 0x100fe20000004100 */
[----:B------:R-:W-:Y:S01]  /*6690*/  F2FP.F16.F32.PACK_AB R39, RZ, R41 ;  /* 0x00000029ff27723e */ /* 0x000fe200000000ff */
[----:B-1----:R-:W-:-:S03]  /*66a0*/  HADD2.F32 R29, -RZ, R27.H1_H1 ;  /* 0x3000001bff1d7230 */ /* 0x002fc60000004100 */
[C---:B------:R-:W-:Y:S01]  /*66b0*/  FMUL R28, R11.reuse, R33 ;  /* 0x000000210b1c7220 */ /* 0x040fe20000400000 */
[C---:B------:R-:W-:Y:S01]  /*66c0*/  HSETP2.GEU.AND P2, PT, |R39|.reuse.H0_H0, 8.523464202880859375e-06, 8.523464202880859375e-06, PT ;  /* 0x008f008f27007434 */ /* 0x040fe20003f4ea00 */
[----:B------:R-:W-:Y:S01]  /*66d0*/  FMUL R27, R14, R29 ;  /* 0x0000001d0e1b7220 */ /* 0x000fe20000400000 */
[----:B------:R-:W-:Y:S02]  /*66e0*/  HSETP2.GT.AND P0, PT, |R39|.H0_H0, RZ.H0_H0, PT ;  /* 0x200000ff27007234 */ /* 0x000fe40003f04a00 */
[----:B------:R-:W-:Y:S02]  /*66f0*/  F2FP.F16.F32.PACK_AB R40, RZ, R28 ;  /* 0x0000001cff28723e */ /* 0x000fe400000000ff */
[----:B------:R-:W-:Y:S01]  /*6700*/  @!P1 FFMA R32, -R10, R42, R37 ;  /* 0x0000002a0a209223 */ /* 0x000fe20000000125 */
[----:B------:R-:W-:Y:S02]  /*6710*/  F2FP.F16.F32.PACK_AB R45, RZ, R27 ;  /* 0x0000001bff2d723e */ /* 0x000fe400000000ff */
[----:B------:R-:W-:Y:S01]  /*6720*/  PLOP3.LUT P0, PT, P2, P0, PT, 0xf2, 0x2f ;  /* 0x00000000002f781c */ /* 0x000fe20001701e72 */
[----:B------:R-:W-:Y:S01]  /*6730*/  @!P1 FFMA R32, R11, R32, R42 ;  /* 0x000000200b209223 */ /* 0x000fe2000000002a */
[----:B------:R-:W-:-:S02]  /*6740*/  HSETP2.GEU.AND P6, PT, |R40|.H0_H0, 8.523464202880859375e-06, 8.523464202880859375e-06, PT ;  /* 0x008f008f28007434 */ /* 0x000fc40003fcea00 */
[----:B------:R-:W-:Y:S02]  /*6750*/  HSETP2.GT.AND P5, PT, |R40|.H0_H0, RZ.H0_H0, PT ;  /* 0x200000ff28007234 */ /* 0x000fe40003fa4a00 */
[----:B------:R-:W-:Y:S02]  /*6760*/  @!P1 F2FP.F16.F32.PACK_AB R36, RZ, R32 ;  /* 0x00000020ff24923e */ /* 0x000fe400000000ff */
[C---:B------:R-:W-:Y:S02]  /*6770*/  HSETP2.GEU.AND P2, PT, |R45|.reuse.H0_H0, 8.523464202880859375e-06, 8.523464202880859375e-06, PT ;  /* 0x008f008f2d007434 */ /* 0x040fe40003f4ea00 */
[----:B------:R-:W-:Y:S02]  /*6780*/  PLOP3.LUT P1, PT, P6, P5, PT, 0xf2, 0x2f ;  /* 0x00000000002f781c */ /* 0x000fe4000372be72 */
[----:B------:R-:W-:Y:S02]  /*6790*/  HSETP2.GT.AND P6, PT, |R45|.H0_H0, RZ.H0_H0, PT ;  /* 0x200000ff2d007234 */ /* 0x000fe40003fc4a00 */
[----:B------:R-:W-:Y:S01]  /*67a0*/  HSETP2.GT.AND P5, PT, -R23.H0_H0, RZ.H0_H0, PT ;  /* 0x200000ff17007234 */ /* 0x000fe20003fa4900 */
[----:B------:R-:W-:-:S02]  /*67b0*/  @!P0 FFMA R23, -R12, R41, R35 ;  /* 0x000000290c178223 */ /* 0x000fc40000000123 */
[----:B------:R-:W-:Y:S01]  /*67c0*/  PLOP3.LUT P2, PT, P2, P6, PT, 0xf2, 0x2f ;  /* 0x00000000002f781c */ /* 0x000fe2000174de72 */
[C---:B------:R-:W-:Y:S01]  /*67d0*/  HADD2 R32, -R25.reuse.H0_H0, -RZ.H0_H0 ;  /* 0xa00000ff19207230 */ /* 0x040fe20000000900 */
[----:B------:R-:W-:Y:S01]  /*67e0*/  HSETP2.GE.AND P6, PT, R30.H0_H0, RZ.H0_H0, PT ;  /* 0x200000ff1e007234 */ /* 0x000fe20003fc6800 */
[----:B------:R-:W-:Y:S01]  /*67f0*/  @!P0 FFMA R23, R14, R23, R41 ;  /* 0x000000170e178223 */ /* 0x000fe20000000029 */
[----:B------:R-:W-:Y:S01]  /*6800*/  PRMT R30, RZ, 0x7610, R30 ;  /* 0x00007610ff1e7816 */ /* 0x000fe2000000001e */
[----:B------:R-:W-:Y:S01]  /*6810*/  HMUL2 R35, -R32.H0_H0, R32.H0_H0 ;  /* 0x2000002020237232 */ /* 0x000fe20000000900 */
[----:B------:R-:W-:Y:S02]  /*6820*/  PRMT R26, R26, 0x5410, R22 ;  /* 0x000054101a1a7816 */ /* 0x000fe40000000016 */
[----:B------:R-:W-:Y:S02]  /*6830*/  @!P0 F2FP.F16.F32.PACK_AB R39, RZ, R23 ;  /* 0x00000017ff27823e */ /* 0x000fe400000000ff */
[----:B------:R-:W-:Y:S01]  /*6840*/  HADD2.F32 R35, -RZ, R35.H0_H0 ;  /* 0x20000023ff237230 */ /* 0x000fe20000004100 */
[----:B------:R-:W-:Y:S01]  /*6850*/  @P5 I2F.F16 R30, 0x1 ;  /* 0x00000001001e5906 */ /* 0x000fe20000200c00 */
[----:B------:R-:W-:Y:S01]  /*6860*/  HSETP2.GT.AND P5, P0, R26, RZ.H0_H0, PT ;  /* 0x200000ff1a007234 */ /* 0x000fe200038a4000 */
[----:B------:R-:W-:Y:S01]  /*6870*/  @!P2 FFMA R29, -R12, R27, R29 ;  /* 0x0000001b0c1da223 */ /* 0x000fe2000000011d */
[----:B------:R-:W-:Y:S01]  /*6880*/  @!P1 FFMA R33, -R10, R28, R33 ;  /* 0x0000001c0a219223 */ /* 0x000fe20000000121 */
[----:B------:R-:W-:Y:S01]  /*6890*/  FMUL R44, R11, R35 ;  /* 0x000000230b2c7220 */ /* 0x000fe20000400000 */
[----:B------:R-:W-:-:S02]  /*68a0*/  HADD2 R26, R25.H0_H0, -R2.H0_H0 ;  /* 0xa0000002191a7230 */ /* 0x000fc40000000800 */
[----:B------:R-:W-:Y:S01]  /*68b0*/  @!P2 FFMA R29, R14, R29, R27 ;  /* 0x0000001d0e1da223 */ /* 0x000fe2000000001b */
[--C-:B------:R-:W-:Y:S01]  /*68c0*/  @!P1 FFMA R33, R11, R33, R28.reuse ;  /* 0x000000210b219223 */ /* 0x100fe2000000001c */
[----:B------:R-:W-:Y:S01]  /*68d0*/  HADD2 R27, R2.H1_H1, -R38.H0_H0 ;  /* 0xa0000026021b7230 */ /* 0x000fe20000000c00 */
[----:B------:R-:W-:Y:S02]  /*68e0*/  PRMT R28, RZ, 0x7610, R28 ;  /* 0x00007610ff1c7816 */ /* 0x000fe4000000001c */
[----:B------:R-:W-:Y:S02]  /*68f0*/  PRMT R23, RZ, 0x7610, R23 ;  /* 0x00007610ff177816 */ /* 0x000fe40000000017 */
[----:B------:R-:W-:Y:S02]  /*6900*/  F2FP.F16.F32.PACK_AB R43, RZ, R44 ;  /* 0x0000002cff2b723e */ /* 0x000fe400000000ff */
[----:B------:R-:W-:Y:S01]  /*6910*/  PRMT R26, R26, 0x5410, R27 ;  /* 0x000054101a1a7816 */ /* 0x000fe2000000001b */
[----:B------:R-:W-:Y:S01]  /*6920*/  @P6 I2F.F16 R28, 0x1 ;  /* 0x00000001001c6906 */ /* 0x000fe20000200c00 */
[----:B------:R-:W-:-:S02]  /*6930*/  @!P2 F2FP.F16.F32.PACK_AB R45, RZ, R29 ;  /* 0x0000001dff2da23e */ /* 0x000fc400000000ff */
[----:B------:R-:W-:Y:S02]  /*6940*/  @!P1 F2FP.F16.F32.PACK_AB R40, RZ, R33 ;  /* 0x00000021ff28923e */ /* 0x000fe400000000ff */
[----:B------:R-:W-:Y:S02]  /*6950*/  PRMT R29, RZ, 0x7610, R29 ;  /* 0x00007610ff1d7816 */ /* 0x000fe4000000001d */
[C---:B------:R-:W-:Y:S01]  /*6960*/  HSETP2.GEU.AND P6, PT, |R43|.reuse.H0_H0, 8.523464202880859375e-06, 8.523464202880859375e-06, PT ;  /* 0x008f008f2b007434 */ /* 0x040fe20003fcea00 */
[----:B------:R-:W-:Y:S01]  /*6970*/  @P5 I2F.F16 R23, 0x1 ;  /* 0x0000000100175906 */ /* 0x000fe20000200c00 */
[----:B------:R-:W-:Y:S02]  /*6980*/  HSETP2.GT.AND P1, PT, |R43|.H0_H0, RZ.H0_H0, PT ;  /* 0x200000ff2b007234 */ /* 0x000fe40003f24a00 */
[----:B------:R-:W-:Y:S01]  /*6990*/  HSETP2.EQ.AND P2, P5, R36.H0_H0, 0.0226898193359375, 0.007297515869140625, PT ;  /* 0x25cf1f7924007434 */ /* 0x000fe20003d42800 */
[----:B------:R-:W-:Y:S01]  /*69a0*/  HADD2 R42, R26, -RZ.H0_H0 ;  /* 0xa00000ff1a2a7230 */ /* 0x000fe20000000000 */
[----:B------:R-:W-:-:S02]  /*69b0*/  MOV R22, 0x3c00 ;  /* 0x00003c0000167802 */ /* 0x000fc40000000f00 */
[----:B------:R-:W-:Y:S01]  /*69c0*/  PLOP3.LUT P1, PT, P6, P1, PT, 0xf2, 0x2f ;  /* 0x00000000002f781c */ /* 0x000fe20003723e72 */
[----:B------:R-:W-:Y:S01]  /*69d0*/  @P0 I2F.F16 R29, 0x1 ;  /* 0x00000001001d0906 */ /* 0x000fe20000200c00 */
[----:B------:R-:W-:Y:S02]  /*69e0*/  SEL R58, RZ, 0x3c00, !P2 ;  /* 0x00003c00ff3a7807 */ /* 0x000fe40005000000 */
[----:B------:R-:W-:Y:S01]  /*69f0*/  HSETP2.EQ.AND P2, P0, R36.H0_H0, -2.966796875, -2.615234375, PT ;  /* 0xc1efc13b24007434 */ /* 0x000fe20003842800 */
[----:B------:R-:W-:Y:S01]  /*6a00*/  HFMA2 R42, -R42, R42, -RZ ;  /* 0x0000002a2a2a7231 */ /* 0x000fe200001001ff */
[----:B------:R-:W-:Y:S02]  /*6a10*/  PRMT R20, R20, 0x5410, R22 ;  /* 0x0000541014147816 */ /* 0x000fe40000000016 */
[----:B------:R-:W-:Y:S02]  /*6a20*/  SEL R56, RZ, 0x3c00, !P5 ;  /* 0x00003c00ff387807 */ /* 0x000fe40006800000 */
[----:B------:R-:W-:-:S02]  /*6a30*/  SEL R22, RZ, 0x3c00, !P2 ;  /* 0x00003c00ff167807 */ /* 0x000fc40005000000 */
[----:B------:R-:W-:Y:S01]  /*6a40*/  HSETP2.EQ.AND P5, P2, R40.H0_H0, 0.0226898193359375, 0.007297515869140625, PT ;  /* 0x25cf1f7928007434 */ /* 0x000fe20003aa2800 */
[----:B------:R-:W-:Y:S01]  /*6a50*/  HADD2.F32 R36, -RZ, R36.H0_H0 ;  /* 0x20000024ff247230 */ /* 0x000fe20000004100 */
[----:B------:R-:W-:Y:S01]  /*6a60*/  SEL R32, RZ, 0x3c00, !P0 ;  /* 0x00003c00ff207807 */ /* 0x000fe20004000000 */
[----:B------:R-:W-:Y:S02]  /*6a70*/  HADD2.F32 R33, -RZ, R42.H0_H0 ;  /* 0x2000002aff217230 */ /* 0x000fe40000004100 */
[----:B------:R-:W-:Y:S01]  /*6a80*/  @!P1 FFMA R35, -R10, R44, R35 ;  /* 0x0000002c0a239223 */ /* 0x000fe20000000123 */
[----:B------:R-:W-:Y:S02]  /*6a90*/  SEL R55, RZ, 0x3c00, !P5 ;  /* 0x00003c00ff377807 */ /* 0x000fe40006800000 */
[----:B------:R-:W-:Y:S02]  /*6aa0*/  SEL R34, RZ, 0x3c00, !P2 ;  /* 0x00003c00ff227807 */ /* 0x000fe40005000000 */
[----:B------:R-:W-:-:S02]  /*6ab0*/  HSETP2.EQ.AND P5, P0, R39.H0_H0, -2.966796875, -2.615234375, PT ;  /* 0xc1efc13b27007434 */ /* 0x000fc400038a2800 */
[----:B------:R-:W-:Y:S01]  /*6ac0*/  HSETP2.EQ.AND P6, P2, R40.H0_H0, -2.966796875, -2.615234375, PT ;  /* 0xc1efc13b28007434 */ /* 0x000fe20003ac2800 */
[C---:B------:R-:W-:Y:S01]  /*6ad0*/  @!P1 FFMA R44, R11.reuse, R35, R44 ;  /* 0x000000230b2c9223 */ /* 0x040fe2000000002c */
[----:B------:R-:W-:Y:S01]  /*6ae0*/  FFMA R59, R36, 1.4426950216293334961, -RZ ;  /* 0x3fb8aa3b243b7823 */ /* 0x000fe200000008ff */
[----:B------:R-:W-:Y:S01]  /*6af0*/  FMUL R35, R11, R33 ;  /* 0x000000210b237220 */ /* 0x000fe20000400000 */
[----:B------:R-:W-:Y:S02]  /*6b00*/  SEL R57, RZ, 0x3c00, !P5 ;  /* 0x00003c00ff397807 */ /* 0x000fe40006800000 */
[----:B------:R-:W-:Y:S02]  /*6b10*/  SEL R36, RZ, 0x3c00, !P6 ;  /* 0x00003c00ff247807 */ /* 0x000fe40007000000 */
[----:B------:R-:W-:Y:S01]  /*6b20*/  HSETP2.EQ.AND P6, P5, R39.H0_H0, 0.0226898193359375, 0.007297515869140625, PT ;  /* 0x25cf1f7927007434 */ /* 0x000fe20003dc2800 */
[----:B------:R-:W-:Y:S02]  /*6b30*/  HADD2.F32 R39, -RZ, R39.H0_H0 ;  /* 0x20000027ff277230 */ /* 0x000fe40000004100 */
[----:B------:R-:W-:Y:S01]  /*6b40*/  HADD2.F32 R40, -RZ, R40.H0_H0 ;  /* 0x20000028ff287230 */ /* 0x000fe20000004100 */
[----:B------:R-:W-:-:S02]  /*6b50*/  F2FP.F16.F32.PACK_AB R37, RZ, R35 ;  /* 0x00000023ff25723e */ /* 0x000fc400000000ff */
[----:B------:R-:W-:Y:S01]  /*6b60*/  FFMA R52, R39, 1.4426950216293334961, -RZ ;  /* 0x3fb8aa3b27347823 */ /* 0x000fe200000008ff */
[----:B------:R-:W-:Y:S01]  /*6b70*/  SEL R39, RZ, 0x3c00, !P0 ;  /* 0x00003c00ff277807 */ /* 0x000fe20004000000 */
[----:B------:R-:W-:Y:S01]  /*6b80*/  FFMA R48, R40, 1.4426950216293334961, -RZ ;  /* 0x3fb8aa3b28307823 */ /* 0x000fe200000008ff */
[----:B------:R-:W-:Y:S02]  /*6b90*/  SEL R61, RZ, 0x3c00, !P6 ;  /* 0x00003c00ff3d7807 */ /* 0x000fe40007000000 */
[----:B------:R-:W-:Y:S02]  /*6ba0*/  SEL R60, RZ, 0x3c00, !P5 ;  /* 0x00003c00ff3c7807 */ /* 0x000fe40006800000 */
[----:B------:R-:W-:Y:S02]  /*6bb0*/  SEL R40, RZ, 0x3c00, !P2 ;  /* 0x00003c00ff287807 */ /* 0x000fe40005000000 */
[C---:B------:R-:W-:Y:S02]  /*6bc0*/  HSETP2.GEU.AND P0, PT, |R37|.reuse.H0_H0, 8.523464202880859375e-06, 8.523464202880859375e-06, PT ;  /* 0x008f008f25007434 */ /* 0x040fe40003f0ea00 */
[----:B------:R-:W-:-:S02]  /*6bd0*/  HSETP2.GT.AND P6, PT, |R37|.H0_H0, RZ.H0_H0, PT ;  /* 0x200000ff25007234 */ /* 0x000fc40003fc4a00 */
[C---:B------:R-:W-:Y:S01]  /*6be0*/  HSETP2.EQ.AND P2, P5, R45.reuse.H0_H0, -2.966796875, -2.615234375, PT ;  /* 0xc1efc13b2d007434 */ /* 0x040fe20003d42800 */
[----:B------:R-:W-:Y:S01]  /*6bf0*/  HADD2 R38, R38.H0_H0, -R13.H1_H1 ;  /* 0xb000000d26267230 */ /* 0x000fe20000000800 */
[----:B------:R-:W0:Y:S01]  /*6c00*/  MUFU.EX2 R52, R52 ;  /* 0x0000003400347308 */ /* 0x000e220000000800 */
[----:B------:R-:W-:Y:S01]  /*6c10*/  PLOP3.LUT P0, PT, P0, P6, PT, 0xf2, 0x2f ;  /* 0x00000000002f781c */ /* 0x000fe2000070de72 */
[----:B------:R-:W-:Y:S01]  /*6c20*/  HADD2.F32 R51, -RZ, R45.H0_H0 ;  /* 0x2000002dff337230 */ /* 0x000fe20000004100 */
[----:B------:R-:W-:Y:S02]  /*6c30*/  SEL R41, RZ, 0x3c00, !P2 ;  /* 0x00003c00ff297807 */ /* 0x000fe40005000000 */
[----:B------:R-:W-:Y:S01]  /*6c40*/  HSETP2.EQ.AND P2, P6, R45.H0_H0, 0.0226898193359375, 0.007297515869140625, PT ;  /* 0x25cf1f792d007434 */ /* 0x000fe20003e42800 */
[----:B------:R-:W-:Y:S02]  /*6c50*/  HADD2 R45, R38.H0_H0, -RZ.H0_H0 ;  /* 0xa00000ff262d7230 */ /* 0x000fe40000000800 */
[----:B------:R-:W-:-:S02]  /*6c60*/  HADD2.F32 R42, -RZ, R42.H1_H1 ;  /* 0x3000002aff2a7230 */ /* 0x000fc40000004100 */
[----:B------:R-:W-:Y:S01]  /*6c70*/  HMUL2 R45, -R45.H0_H0, R45.H0_H0 ;  /* 0x2000002d2d2d7232 */ /* 0x000fe20000000900 */
[----:B------:R-:W-:Y:S02]  /*6c80*/  @!P1 F2FP.F16.F32.PACK_AB R43, RZ, R44 ;  /* 0x0000002cff2b923e */ /* 0x000fe400000000ff */
[C---:B------:R-:W-:Y:S01]  /*6c90*/  FMUL R44, R14.reuse, R42 ;  /* 0x0000002a0e2c7220 */ /* 0x040fe20000400000 */
[----:B------:R-:W1:Y:S01]  /*6ca0*/  MUFU.EX2 R59, R59 ;  /* 0x0000003b003b7308 */ /* 0x000e620000000800 */
[----:B------:R-:W-:Y:S01]  /*6cb0*/  HADD2.F32 R45, -RZ, R45.H0_H0 ;  /* 0x2000002dff2d7230 */ /* 0x000fe20000004100 */
[----:B0-----:R-:W-:Y:S02]  /*6cc0*/  F2FP.F16.F32.PACK_AB R52, RZ, R52 ;  /* 0x00000034ff34723e */ /* 0x001fe400000000ff */
[----:B------:R-:W-:Y:S02]  /*6cd0*/  F2FP.F16.F32.PACK_AB R49, RZ, R44 ;  /* 0x0000002cff31723e */ /* 0x000fe400000000ff */
[----:B------:R-:W-:Y:S01]  /*6ce0*/  FMUL R50, R14, R45 ;  /* 0x0000002d0e327220 */ /* 0x000fe20000400000 */
[----:B------:R-:W-:Y:S01]  /*6cf0*/  FFMA R51, R51, 1.4426950216293334961, -RZ ;  /* 0x3fb8aa3b33337823 */ /* 0x000fe200000008ff */
[----:B------:R-:W-:Y:S01]  /*6d00*/  SEL R53, RZ, 0x3c00, !P2 ;  /* 0x00003c00ff357807 */ /* 0x000fe20005000000 */
[----:B------:R-:W0:Y:S01]  /*6d10*/  MUFU.EX2 R48, R48 ;  /* 0x0000003000307308 */ /* 0x000e220000000800 */
[----:B------:R-:W-:Y:S01]  /*6d20*/  SEL R54, RZ, 0x3c00, !P6 ;  /* 0x00003c00ff367807 */ /* 0x000fe20007000000 */
[----:B------:R-:W-:Y:S01]  /*6d30*/  HFMA2 R61, R61.H0_H0, -0.0009765625, -0.0009765625, R52.H0_H0 ;  /* 0x940094003d3d7831 */ /* 0x000fe20000040834 */
[----:B------:R-:W-:-:S02]  /*6d40*/  HSETP2.GEU.AND P2, PT, |R49|.H0_H0, 8.523464202880859375e-06, 8.523464202880859375e-06, PT ;  /* 0x008f008f31007434 */ /* 0x000fc40003f4ea00 */
[----:B------:R-:W-:Y:S02]  /*6d50*/  HSETP2.GT.AND P6, PT, |R49|.H0_H0, RZ.H0_H0, PT ;  /* 0x200000ff31007234 */ /* 0x000fe40003fc4a00 */
[----:B------:R-:W-:Y:S01]  /*6d60*/  F2FP.F16.F32.PACK_AB R52, RZ, R50 ;  /* 0x00000032ff34723e */ /* 0x000fe200000000ff */
[----:B------:R-:W2:Y:S02]  /*6d70*/  MUFU.EX2 R51, R51 ;  /* 0x0000003300337308 */ /* 0x000ea40000000800 */
[----:B------:R-:W-:Y:S02]  /*6d80*/  PLOP3.LUT P2, PT, P2, P6, PT, 0xf2, 0x2f ;  /* 0x00000000002f781c */ /* 0x000fe4000174de72 */
[C---:B------:R-:W-:Y:S02]  /*6d90*/  HSETP2.GEU.AND P1, PT, |R52|.reuse.H0_H0, 8.523464202880859375e-06, 8.523464202880859375e-06, PT ;  /* 0x008f008f34007434 */ /* 0x040fe40003f2ea00 */
[----:B------:R-:W-:Y:S02]  /*6da0*/  HSETP2.GT.AND P6, PT, |R52|.H0_H0, RZ.H0_H0, PT ;  /* 0x200000ff34007234 */ /* 0x000fe40003fc4a00 */
[----:B-1----:R-:W-:-:S03]  /*6db0*/  F2FP.F16.F32.PACK_AB R59, RZ, R59 ;  /* 0x0000003bff3b723e */ /* 0x002fc600000000ff */
[----:B------:R-:W-:Y:S02]  /*6dc0*/  PLOP3.LUT P1, PT, P1, P6, PT, 0xf2, 0x2f ;  /* 0x00000000002f781c */ /* 0x000fe40000f2de72 */
[----:B------:R-:W-:Y:S01]  /*6dd0*/  HFMA2 R58, R58.H0_H0, -0.0009765625, -0.0009765625, R59.H0_H0 ;  /* 0x940094003a3a7831 */ /* 0x000fe2000004083b */
[----:B0-----:R-:W-:-:S03]  /*6de0*/  F2FP.F16.F32.PACK_AB R48, RZ, R48 ;  /* 0x00000030ff30723e */ /* 0x001fc600000000ff */
[----:B------:R-:W-:Y:S01]  /*6df0*/  HFMA2 R56, R56.H0_H0, -0.0009765625, -0.0009765625, R58.H0_H0 ;  /* 0x9400940038387831 */ /* 0x000fe2000004083a */
[----:B--2---:R-:W-:Y:S01]  /*6e00*/  F2FP.F16.F32.PACK_AB R51, RZ, R51 ;  /* 0x00000033ff33723e */ /* 0x004fe200000000ff */
[----:B------:R-:W-:Y:S02]  /*6e10*/  HFMA2 R48, R55.H0_H0, -0.0009765625, -0.0009765625, R48.H0_H0 ;  /* 0x9400940037307831 */ /* 0x000fe40000040830 */
[----:B------:R-:W-:Y:S02]  /*6e20*/  HFMA2 R22, R22.H0_H0, 6.103515625e-05, 6.103515625e-05, R56.H0_H0 ;  /* 0x0400040016167831 */ /* 0x000fe40000040838 */
[----:B------:R-:W-:Y:S02]  /*6e30*/  HFMA2 R51, R53.H0_H0, -0.0009765625, -0.0009765625, R51.H0_H0 ;  /* 0x9400940035337831 */ /* 0x000fe40000040833 */
[----:B------:R-:W-:Y:S01]  /*6e40*/  @!P1 FFMA R45, -R12, R50, R45 ;  /* 0x000000320c2d9223 */ /* 0x000fe2000000012d */
[----:B------:R-:W-:Y:S02]  /*6e50*/  HFMA2 R34, R34.H0_H0, -0.0009765625, -0.0009765625, R48.H0_H0 ;  /* 0x9400940022227831 */ /* 0x000fe40000040830 */
[----:B------:R-:W-:-:S02]  /*6e60*/  HFMA2 R22, R32.H0_H0, 3.0517578125e-05, 3.0517578125e-05, R22.H0_H0 ;  /* 0x0200020020167831 */ /* 0x000fc40000040816 */
[----:B------:R-:W-:Y:S01]  /*6e70*/  @!P1 FFMA R45, R14, R45, R50 ;  /* 0x0000002d0e2d9223 */ /* 0x000fe20000000032 */
[----:B------:R-:W-:Y:S02]  /*6e80*/  HFMA2 R51, R54.H0_H0, -0.0009765625, -0.0009765625, R51.H0_H0 ;  /* 0x9400940036337831 */ /* 0x000fe40000040833 */
[----:B------:R-:W-:Y:S02]  /*6e90*/  HFMA2 R34, R36.H0_H0, 6.103515625e-05, 6.103515625e-05, R34.H0_H0 ;  /* 0x0400040024227831 */ /* 0x000fe40000040822 */
[----:B------:R-:W-:Y:S01]  /*6ea0*/  @!P0 FFMA R36, -R10, R35, R33 ;  /* 0x000000230a248223 */ /* 0x000fe20000000121 */
[----:B------:R-:W-:Y:S01]  /*6eb0*/  HMUL2 R32, R46.H0_H0, R22.H0_H0 ;  /* 0x200000162e207232 */ /* 0x000fe20000000800 */
[----:B------:R-:W-:Y:S01]  /*6ec0*/  SEL R22, RZ, 0x3c00, !P5 ;  /* 0x00003c00ff167807 */ /* 0x000fe20006800000 */
[----:B------:R-:W-:Y:S01]  /*6ed0*/  HFMA2 R41, R41.H0_H0, 6.103515625e-05, 6.103515625e-05, R51.H0_H0 ;  /* 0x0400040029297831 */ /* 0x000fe20000040833 */
[----:B------:R-:W-:Y:S01]  /*6ee0*/  @!P1 F2FP.F16.F32.PACK_AB R52, RZ, R45 ;  /* 0x0000002dff34923e */ /* 0x000fe200000000ff */
[----:B------:R-:W-:Y:S01]  /*6ef0*/  @!P0 FFMA R36, R11, R36, R35 ;  /* 0x000000240b248223 */ /* 0x000fe20000000023 */
[----:B------:R-:W-:Y:S01]  /*6f00*/  PRMT R27, R27, 0x5410, R38 ;  /* 0x000054101b1b7816 */ /* 0x000fe20000000026 */
[----:B------:R-:W-:-:S02]  /*6f10*/  HFMA2 R41, R22.H0_H0, 3.0517578125e-05, 3.0517578125e-05, R41.H0_H0 ;  /* 0x0200020016297831 */ /* 0x000fc40000040829 */
[----:B------:R-:W-:Y:S02]  /*6f20*/  HADD2.F32 R22, -RZ, R52.H0_H0 ;  /* 0x20000034ff167230 */ /* 0x000fe40000004100 */
[----:B------:R-:W-:Y:S01]  /*6f30*/  HFMA2 R34, R40.H0_H0, 3.0517578125e-05, 3.0517578125e-05, R34.H0_H0 ;  /* 0x0200020028227831 */ /* 0x000fe20000040822 */
[----:B------:R-:W-:Y:S02]  /*6f40*/  HSETP2.GT.AND P6, P5, R27, RZ.H0_H0, PT ;  /* 0x200000ff1b007234 */ /* 0x000fe40003dc4000 */
[----:B------:R-:W-:Y:S02]  /*6f50*/  @!P0 F2FP.F16.F32.PACK_AB R37, RZ, R36 ;  /* 0x00000024ff25823e */ /* 0x000fe400000000ff */
[----:B------:R-:W-:Y:S01]  /*6f60*/  HSETP2.EQ.AND P0, P1, R43.H0_H0, 0.0226898193359375, 0.007297515869140625, PT ;  /* 0x25cf1f792b007434 */ /* 0x000fe20003902800 */
[----:B------:R-:W-:Y:S01]  /*6f70*/  FFMA R22, R22, 1.4426950216293334961, -RZ ;  /* 0x3fb8aa3b16167823 */ /* 0x000fe200000008ff */
[----:B------:R-:W-:Y:S01]  /*6f80*/  HMUL2 R33, R46.H0_H0, R34.H0_H0 ;  /* 0x200000222e217232 */ /* 0x000fe20000000800 */
[----:B------:R-:W-:Y:S01]  /*6f90*/  PRMT R23, R23, 0x5410, R13 ;  /* 0x0000541017177816 */ /* 0x000fe2000000000d */
[----:B------:R-:W-:Y:S01]  /*6fa0*/  HMUL2 R34, R47.H0_H0, R41.H0_H0 ;  /* 0x200000292f227232 */ /* 0x000fe20000000800 */
[----:B------:R-:W-:Y:S01]  /*6fb0*/  PRMT R27, RZ, 0x7610, R27 ;  /* 0x00007610ff1b7816 */ /* 0x000fe2000000001b */
[----:B------:R-:W-:Y:S01]  /*6fc0*/  @!P2 FFMA R45, -R12, R44, R42 ;  /* 0x0000002c0c2da223 */ /* 0x000fe2000000012a */
[----:B------:R-:W-:-:S02]  /*6fd0*/  SEL R41, RZ, 0x3c00, !P0 ;  /* 0x00003c00ff297807 */ /* 0x000fc40004000000 */
[----:B------:R-:W-:Y:S02]  /*6fe0*/  SEL R35, RZ, 0x3c00, !P1 ;  /* 0x00003c00ff237807 */ /* 0x000fe40004800000 */
[----:B------:R-:W-:Y:S01]  /*6ff0*/  HSETP2.EQ.AND P1, P0, R43.H0_H0, -2.966796875, -2.615234375, PT ;  /* 0xc1efc13b2b007434 */ /* 0x000fe20003822800 */
[----:B------:R-:W0:Y:S01]  /*7000*/  MUFU.EX2 R22, R22 ;  /* 0x0000001600167308 */ /* 0x000e220000000800 */
[----:B------:R-:W-:Y:S01]  /*7010*/  @P3 PRMT R23, R23, 0x5410, R46 ;  /* 0x0000541017173816 */ /* 0x000fe2000000002e */
[----:B------:R-:W-:Y:S02]  /*7020*/  HFMA2 R60, R60.H0_H0, -0.0009765625, -0.0009765625, R61.H0_H0 ;  /* 0x940094003c3c7831 */ /* 0x000fe4000004083d */
[----:B------:R-:W-:Y:S01]  /*7030*/  @!P2 FFMA R44, R14, R45, R44 ;  /* 0x0000002d0e2ca223 */ /* 0x000fe2000000002c */
[----:B------:R-:W-:Y:S01]  /*7040*/  HADD2.F32 R43, -RZ, R43.H0_H0 ;  /* 0x2000002bff2b7230 */ /* 0x000fe20000004100 */
[----:B------:R-:W-:Y:S01]  /*7050*/  SEL R45, RZ, 0x3c00, !P1 ;  /* 0x00003c00ff2d7807 */ /* 0x000fe20004800000 */
[----:B------:R-:W-:Y:S01]  /*7060*/  HFMA2 R38, -R2.H0_H0, R24.H1_H1, R21.H0_H0 ;  /* 0x3000001802267231 */ /* 0x000fe20000040915 */
[----:B------:R-:W-:Y:S01]  /*7070*/  @P6 I2F.F16 R27, 0x1 ;  /* 0x00000001001b6906 */ /* 0x000fe20000200c00 */
[----:B------:R-:W-:Y:S01]  /*7080*/  HSETP2.EQ.AND P6, P1, R37.H0_H0, 0.0226898193359375, 0.007297515869140625, PT ;  /* 0x25cf1f7925007434 */ /* 0x000fe200039c2800 */
[----:B------:R-:W-:-:S02]  /*7090*/  HFMA2 R57, R57.H0_H0, 6.103515625e-05, 6.103515625e-05, R60.H0_H0 ;  /* 0x0400040039397831 */ /* 0x000fc4000004083c */
[----:B------:R-:W-:Y:S02]  /*70a0*/  HADD2.F32 R21, -RZ, R37.H0_H0 ;  /* 0x20000025ff157230 */ /* 0x000fe40000004100 */
[----:B------:R-:W-:Y:S01]  /*70b0*/  HMUL2 R33, R33.H0_H0, R23.H0_H0 ;  /* 0x2000001721217232 */ /* 0x000fe20000000800 */
[----:B------:R-:W-:Y:S01]  /*70c0*/  @!P2 F2FP.F16.F32.PACK_AB R49, RZ, R44 ;  /* 0x0000002cff31a23e */ /* 0x000fe200000000ff */
[----:B------:R-:W-:Y:S02]  /*70d0*/  HMUL2 R28, R28.H0_H0, R34.H0_H0 ;  /* 0x200000221c1c7232 */ /* 0x000fe40000000800 */
[----:B------:R-:W-:Y:S01]  /*70e0*/  FFMA R34, R43, 1.4426950216293334961, -RZ ;  /* 0x3fb8aa3b2b227823 */ /* 0x000fe200000008ff */
[----:B------:R-:W-:Y:S01]  /*70f0*/  SEL R43, RZ, 0x3c00, !P6 ;  /* 0x00003c00ff2b7807 */ /* 0x000fe20007000000 */
[----:B------:R-:W-:Y:S01]  /*7100*/  HFMA2 R39, R39.H0_H0, 3.0517578125e-05, 3.0517578125e-05, R57.H0_H0 ;  /* 0x0200020027277831 */ /* 0x000fe20000040839 */
[----:B------:R-:W-:Y:S01]  /*7110*/  HSETP2.EQ.AND P6, P2, R52.H0_H0, 0.0226898193359375, 0.007297515869140625, PT ;  /* 0x25cf1f7934007434 */ /* 0x000fe20003ac2800 */
[----:B------:R-:W-:-:S02]  /*7120*/  HFMA2 R36, R32.H0_H0, R29.H0_H0, R33.H0_H0 ;  /* 0x2000001d20247231 */ /* 0x000fc40000040821 */
[----:B------:R-:W-:Y:S01]  /*7130*/  FFMA R33, R21, 1.4426950216293334961, -RZ ;  /* 0x3fb8aa3b15217823 */ /* 0x000fe200000008ff */
[----:B------:R-:W-:Y:S02]  /*7140*/  HADD2.F32 R21, -RZ, R49.H0_H0 ;  /* 0x20000031ff157230 */ /* 0x000fe40000004100 */
[----:B------:R-:W-:Y:S01]  /*7150*/  HMUL2 R39, R47.H0_H0, R39.H0_H0 ;  /* 0x200000272f277232 */ /* 0x000fe20000000800 */
[----:B------:R-:W-:Y:S01]  /*7160*/  SEL R51, RZ, 0x3c00, !P6 ;  /* 0x00003c00ff337807 */ /* 0x000fe20007000000 */
[----:B------:R-:W-:Y:S01]  /*7170*/  HADD2 R32, R38.H0_H0, R31.H0_H0 ;  /* 0x2000001f26207230 */ /* 0x000fe20000000800 */
[----:B------:R-:W-:Y:S01]  /*7180*/  SEL R29, RZ, 0x3c00, !P1 ;  /* 0x00003c00ff1d7807 */ /* 0x000fe20004800000 */
[----:B------:R-:W1:Y:S01]  /*7190*/  MUFU.EX2 R34, R34 ;  /* 0x0000002200227308 */ /* 0x000e620000000800 */
[----:B------:R-:W-:Y:S01]  /*71a0*/  HSETP2.EQ.AND P1, P6, R37.H0_H0, -2.966796875, -2.615234375, PT ;  /* 0xc1efc13b25007434 */ /* 0x000fe20003e22800 */
[----:B------:R-:W-:Y:S01]  /*71b0*/  FFMA R38, R21, 1.4426950216293334961, -RZ ;  /* 0x3fb8aa3b15267823 */ /* 0x000fe200000008ff */
[----:B0-----:R-:W-:-:S02]  /*71c0*/  F2FP.F16.F32.PACK_AB R22, RZ, R22 ;  /* 0x00000016ff16723e */ /* 0x001fc400000000ff */
[----:B------:R-:W-:-:S03]  /*71d0*/  PRMT R24, R28, 0x7610, R24 ;  /* 0x000076101c187816 */ /* 0x000fc60000000018 */
[----:B------:R-:W0:Y:S01]  /*71e0*/  MUFU.EX2 R33, R33 ;  /* 0x0000002100217308 */ /* 0x000e220000000800 */
[----:B------:R-:W-:Y:S02]  /*71f0*/  PRMT R39, R39, 0x5410, R36 ;  /* 0x0000541027277816 */ /* 0x000fe40000000024 */
[----:B------:R-:W-:Y:S01]  /*7200*/  PRMT R30, R30, 0x5410, R32 ;  /* 0x000054101e1e7816 */ /* 0x000fe20000000020 */
[----:B------:R-:W-:Y:S01]  /*7210*/  HFMA2 R51, R51.H0_H0, -0.0009765625, -0.0009765625, R22.H0_H0 ;  /* 0x9400940033337831 */ /* 0x000fe20000040816 */
[----:B------:R-:W-:Y:S02]  /*7220*/  SEL R37, RZ, 0x3c00, !P2 ;  /* 0x00003c00ff257807 */ /* 0x000fe40005000000 */
[----:B------:R-:W-:Y:S01]  /*7230*/  SEL R21, RZ, 0x3c00, !P1 ;  /* 0x00003c00ff157807 */ /* 0x000fe20004800000 */
[----:B------:R-:W2:Y:S01]  /*7240*/  MUFU.EX2 R28, R38 ;  /* 0x00000026001c7308 */ /* 0x000ea20000000800 */
[----:B------:R-:W-:Y:S01]  /*7250*/  HSETP2.EQ.AND P2, P1, R52.H0_H0, -2.966796875, -2.615234375, PT ;  /* 0xc1efc13b34007434 */ /* 0x000fe20003942800 */
[----:B------:R-:W-:-:S02]  /*7260*/  HFMA2 R22, R30, R39, R24 ;  /* 0x000000271e167231 */ /* 0x000fc40000000018 */
[----:B------:R-:W-:Y:S01]  /*7270*/  HFMA2 R24, R37.H0_H0, -0.0009765625, -0.0009765625, R51.H0_H0 ;  /* 0x9400940025187831 */ /* 0x000fe20000040833 */
[----:B------:R-:W-:Y:S02]  /*7280*/  PRMT R37, RZ, 0x7610, R37 ;  /* 0x00007610ff257816 */ /* 0x000fe40000000025 */
[----:B------:R-:W-:Y:S02]  /*7290*/  SEL R51, RZ, 0x3c00, !P2 ;  /* 0x00003c00ff337807 */ /* 0x000fe40005000000 */
[----:B------:R-:W-:Y:S02]  /*72a0*/  SEL R39, RZ, 0x3c00, !P6 ;  /* 0x00003c00ff277807 */ /* 0x000fe40007000000 */
[----:B------:R-:W-:Y:S01]  /*72b0*/  HSETP2.EQ.AND P6, P2, R49.H0_H0, 0.0226898193359375, 0.007297515869140625, PT ;  /* 0x25cf1f7931007434 */ /* 0x000fe20003ac2800 */
[----:B------:R-:W3:Y:S01]  /*72c0*/  @P5 I2F.F16 R37, 0x1 ;  /* 0x0000000100255906 */ /* 0x000ee20000200c00 */
[----:B------:R-:W-:Y:S02]  /*72d0*/  @P4 PRMT R20, R20, 0x5410, R47 ;  /* 0x0000541014144816 */ /* 0x000fe4000000002f */
[----:B-1----:R-:W-:-:S02]  /*72e0*/  F2FP.F16.F32.PACK_AB R34, RZ, R34 ;  /* 0x00000022ff22723e */ /* 0x002fc400000000ff */
[----:B------:R-:W-:Y:S02]  /*72f0*/  SEL R47, RZ, 0x3c00, !P6 ;  /* 0x00003c00ff2f7807 */ /* 0x000fe40007000000 */
[----:B------:R-:W-:Y:S02]  /*7300*/  HSETP2.EQ.AND P6, P5, R49.H0_H0, -2.966796875, -2.615234375, PT ;  /* 0xc1efc13b31007434 */ /* 0x000fe40003dc2800 */
[----:B0-----:R-:W-:Y:S02]  /*7310*/  F2FP.F16.F32.PACK_AB R33, RZ, R33 ;  /* 0x00000021ff21723e */ /* 0x001fe400000000ff */
[----:B------:R-:W-:Y:S02]  /*7320*/  SEL R49, RZ, 0x3c00, !P2 ;  /* 0x00003c00ff317807 */ /* 0x000fe40005000000 */
[----:B------:R-:W-:Y:S01]  /*7330*/  HSETP2.GE.AND P2, PT, R26.H0_H0, RZ.H0_H0, PT ;  /* 0x200000ff1a007234 */ /* 0x000fe20003f46800 */
[----:B------:R-:W-:Y:S01]  /*7340*/  HFMA2 R34, R41.H0_H0, -0.0009765625, -0.0009765625, R34.H0_H0 ;  /* 0x9400940029227831 */ /* 0x000fe20000040822 */
[----:B--2---:R-:W-:Y:S01]  /*7350*/  F2FP.F16.F32.PACK_AB R28, RZ, R28 ;  /* 0x0000001cff1c723e */ /* 0x004fe200000000ff */
[----:B------:R-:W-:Y:S01]  /*7360*/  HFMA2 R33, R43.H0_H0, -0.0009765625, -0.0009765625, R33.H0_H0 ;  /* 0x940094002b217831 */ /* 0x000fe20000040821 */
[----:B------:R-:W-:-:S02]  /*7370*/  SEL R41, RZ, 0x3c00, !P6 ;  /* 0x00003c00ff297807 */ /* 0x000fc40007000000 */
[----:B------:R-:W-:Y:S01]  /*7380*/  HSETP2.GT.AND P6, PT, -R25.H0_H0, RZ.H0_H0, PT ;  /* 0x200000ff19007234 */ /* 0x000fe20003fc4900 */
[----:B------:R-:W-:Y:S01]  /*7390*/  HFMA2 R29, R29.H0_H0, -0.0009765625, -0.0009765625, R33.H0_H0 ;  /* 0x940094001d1d7831 */ /* 0x000fe20000040821 */
[----:B------:R-:W-:Y:S01]  /*73a0*/  PRMT R25, RZ, 0x7610, R25 ;  /* 0x00007610ff197816 */ /* 0x000fe20000000019 */
[----:B------:R-:W-:Y:S02]  /*73b0*/  HFMA2 R28, R47.H0_H0, -0.0009765625, -0.0009765625, R28.H0_H0 ;  /* 0x940094002f1c7831 */ /* 0x000fe4000004081c */
[----:B------:R-:W-:Y:S01]  /*73c0*/  HFMA2 R34, R35.H0_H0, -0.0009765625, -0.0009765625, R34.H0_H0 ;  /* 0x9400940023227831 */ /* 0x000fe20000040822 */
[----:B------:R-:W-:Y:S01]  /*73d0*/  PRMT R35, RZ, 0x7610, R35 ;  /* 0x00007610ff237816 */ /* 0x000fe20000000023 */
[----:B------:R-:W-:Y:S01]  /*73e0*/  HFMA2 R21, R21.H0_H0, 6.103515625e-05, 6.103515625e-05, R29.H0_H0 ;  /* 0x0400040015157831 */ /* 0x000fe2000004081d */
[----:B------:R-:W0:Y:S01]  /*73f0*/  @P2 I2F.F16 R25, 0x1 ;  /* 0x0000000100192906 */ /* 0x000e220000200c00 */
[----:B------:R-:W-:Y:S01]  /*7400*/  HFMA2 R28, R49.H0_H0, -0.0009765625, -0.0009765625, R28.H0_H0 ;  /* 0x94009400311c7831 */ /* 0x000fe2000004081c */
[----:B------:R-:W-:Y:S01]  /*7410*/  SEL R29, RZ, 0x3c00, !P0 ;  /* 0x00003c00ff1d7807 */ /* 0x000fe20004000000 */
[----:B------:R-:W-:Y:S01]  /*7420*/  HFMA2 R21, R39.H0_H0, 3.0517578125e-05, 3.0517578125e-05, R21.H0_H0 ;  /* 0x0200020027157831 */ /* 0x000fe20000040815 */
[----:B------:R-:W-:Y:S01]  /*7430*/  SEL R33, RZ, 0x3c00, !P5 ;  /* 0x00003c00ff217807 */ /* 0x000fe20006800000 */
[----:B------:R-:W-:-:S02]  /*7440*/  HFMA2 R34, R45.H0_H0, 6.103515625e-05, 6.103515625e-05, R34.H0_H0 ;  /* 0x040004002d227831 */ /* 0x000fc40000040822 */
[----:B------:R-:W-:Y:S01]  /*7450*/  HFMA2 R28, R41.H0_H0, 6.103515625e-05, 6.103515625e-05, R28.H0_H0 ;  /* 0x04000400291c7831 */ /* 0x000fe2000004081c */
[----:B------:R-:W1:Y:S01]  /*7460*/  @P6 I2F.F16 R35, 0x1 ;  /* 0x0000000100236906 */ /* 0x000e620000200c00 */
[----:B------:R-:W-:Y:S01]  /*7470*/  SEL R39, RZ, 0x3c00, !P1 ;  /* 0x00003c00ff277807 */ /* 0x000fe20004800000 */
[----:B------:R-:W-:Y:S02]  /*7480*/  HMUL2 R21, R23.H1_H1, R21.H0_H0 ;  /* 0x2000001517157232 */ /* 0x000fe40000000c00 */
[----:B------:R-:W-:Y:S02]  /*7490*/  HFMA2 R24, R51.H0_H0, 6.103515625e-05, 6.103515625e-05, R24.H0_H0 ;  /* 0x0400040033187831 */ /* 0x000fe40000040818 */
[----:B------:R-:W-:Y:S02]  /*74a0*/  HFMA2 R29, R29.H0_H0, 3.0517578125e-05, 3.0517578125e-05, R34.H0_H0 ;  /* 0x020002001d1d7831 */ /* 0x000fe40000040822 */
[----:B------:R-:W-:Y:S02]  /*74b0*/  HFMA2 R28, R33.H0_H0, 3.0517578125e-05, 3.0517578125e-05, R28.H0_H0 ;  /* 0x02000200211c7831 */ /* 0x000fe4000004081c */
[----:B------:R-:W-:-:S02]  /*74c0*/  HMUL2 R27, R21.H0_H0, R27.H0_H0 ;  /* 0x2000001b151b7232 */ /* 0x000fc40000000800 */
[----:B------:R-:W-:Y:S02]  /*74d0*/  HFMA2 R31, R32.H0_H0, -R22.H0_H0, R31.H0_H0 ;  /* 0xa0000016201f7231 */ /* 0x000fe4000004081f */
[----:B------:R-:W-:Y:S02]  /*74e0*/  HFMA2 R24, R39.H0_H0, 3.0517578125e-05, 3.0517578125e-05, R24.H0_H0 ;  /* 0x0200020027187831 */ /* 0x000fe40000040818 */
[----:B------:R-:W-:Y:S02]  /*74f0*/  HMUL2 R29, R23.H1_H1, R29.H0_H0 ;  /* 0x2000001d171d7232 */ /* 0x000fe40000000c00 */
[----:B------:R-:W-:Y:S02]  /*7500*/  HMUL2 R28, R20.H1_H1, R28.H0_H0 ;  /* 0x2000001c141c7232 */ /* 0x000fe40000000c00 */
[----:B------:R-:W-:Y:S02]  /*7510*/  HFMA2 R21, -R2.H0_H0, R22.H1_H1, R20.H0_H0 ;  /* 0x3000001602157231 */ /* 0x000fe40000040914 */
[----:B------:R-:W-:-:S02]  /*7520*/  HMUL2 R24, R20.H1_H1, R24.H0_H0 ;  /* 0x2000001814187232 */ /* 0x000fc40000000c00 */
[----:B---3--:R-:W-:Y:S02]  /*7530*/  HFMA2 R27, R29.H0_H0, R37.H0_H0, R27.H0_H0 ;  /* 0x200000251d1b7231 */ /* 0x008fe4000004081b */
[----:B0-----:R-:W-:Y:S02]  /*7540*/  HMUL2 R25, R25.H0_H0, R28.H0_H0 ;  /* 0x2000001c19197232 */ /* 0x001fe40000000800 */
[----:B------:R-:W-:Y:S01]  /*7550*/  HADD2 R23, R21.H0_H0, R31.H0_H0 ;  /* 0x2000001f15177230 */ /* 0x000fe20000000800 */
[----:B------:R-:W-:Y:S02]  /*7560*/  PRMT R24, R24, 0x5410, R27 ;  /* 0x0000541018187816 */ /* 0x000fe4000000001b */
[----:B------:R-:W-:Y:S02]  /*7570*/  PRMT R25, R25, 0x7610, R22 ;  /* 0x0000761019197816 */ /* 0x000fe40000000016 */
[----:B-1----:R-:W-:Y:S02]  /*7580*/  PRMT R35, R35, 0x5410, R23 ;  /* 0x0000541023237816 */ /* 0x002fe40000000017 */
[----:B------:R-:W-:-:S03]  /*7590*/  ISETP.GT.U32.AND P0, PT, R17, 0x2, PT ;  /* 0x000000021100780c */ /* 0x000fc60003f04070 */
[----:B------:R-:W-:Y:S02]  /*75a0*/  HFMA2 R24, R35, R24, R25 ;  /* 0x0000001823187231 */ /* 0x000fe40000000019 */
[----:B------:R-:W-:Y:S01]  /*75b0*/  IMAD.WIDE R20, R18, 0x2, R6 ;  /* 0x0000000212147825 */ /* 0x000fe200078e0206 */
[----:B------:R-:W-:-:S03]  /*75c0*/  PRMT R22, R22, 0x7632, R22 ;  /* 0x0000763216167816 */ /* 0x000fc60000000016 */
[----:B------:R-:W-:Y:S01]  /*75d0*/  IMAD.WIDE R26, R16, 0x2, R6 ;  /* 0x00000002101a7825 */ /* 0x000fe200078e0206 */
[----:B------:R-:W-:Y:S01]  /*75e0*/  PRMT R25, R24, 0x7632, R25 ;  /* 0x0000763218197816 */ /* 0x000fe20000000019 */
[----:B------:R4:W-:Y:S02]  /*75f0*/  STG.E.U16 desc[UR8][R20.64], R22 ;  /* 0x0000001614007986 */ /* 0x0009e4000c101508 */
[----:B------:R-:W-:Y:S02]  /*7600*/  HFMA2 R31, R23.H0_H0, -R24.H0_H0, R31.H0_H0 ;  /* 0xa0000018171f7231 */ /* 0x000fe4000004081f */
[----:B------:R4:W-:Y:S01]  /*7610*/  STG.E.U16 desc[UR8][R26.64], R25 ;  /* 0x000000191a007986 */ /* 0x0009e2000c101508 */
[C---:B------:R-:W-:Y:S01]  /*7620*/  IMAD R16, R0.reuse, -0x2, R16 ;  /* 0xfffffffe00107824 */ /* 0x040fe200078e0210 */
[----:B------:R-:W-:Y:S01]  /*7630*/  IADD3 R17, PT, PT, R17, -0x2, RZ ;  /* 0xfffffffe11117810 */ /* 0x000fe20007ffe0ff */
[C---:B------:R-:W-:Y:S02]  /*7640*/  IMAD R18, R0.reuse, -0x2, R18 ;  /* 0xfffffffe00127824 */ /* 0x040fe400078e0212 */
[----:B------:R-:W-:Y:S01]  /*7650*/  IMAD R19, R0, -0x2, R19 ;  /* 0xfffffffe00137824 */ /* 0x000fe200078e0213 */
[----:B------:R-:W-:Y:S06]  /*7660*/  @P0 BRA `(.L_x_48) ;  /* 0xffffffec00780947 */ /* 0x000fec000383ffff */
[----:B------:R-:W-:Y:S05]  /*7670*/  EXIT ;  /* 0x000000000000794d */ /* 0x000fea0003800000 */
.L_x_49:
        /* <DEDUP_REMOVED lines=16> */
.L_x_93:


//--------------------- .text.backward_kernel_fp32 --------------------------
	.section	.text.backward_kernel_fp32,"ax",@progbits
	.align	128
        .global         backward_kernel_fp32
        .type           backward_kernel_fp32,@function
        .size           backward_kernel_fp32,(.L_x_94 - backward_kernel_fp32)
        .other          backward_kernel_fp32,@"STO_CUDA_ENTRY STV_DEFAULT"
backward_kernel_fp32:
.text.backward_kernel_fp32:
[----:B------:R-:W-:Y:S01]  /*0000*/  LDC R1, c[0x0][0x37c] ;  /* 0x0000df00ff017b82 */ /* 0x000fe20000000800 */
[----:B------:R-:W0:Y:S07]  /*0010*/  S2R R15, SR_TID.X ;  /* 0x00000000000f7919 */ /* 0x000e2e0000002100 */
[----:B------:R-:W1:Y:S01]  /*0020*/  S2UR UR4, SR_CTAID.X ;  /* 0x00000000000479c3 */ /* 0x000e620000002500 */
[----:B------:R-:W1:Y:S01]  /*0030*/  LDCU UR5, c[0x0][0x360] ;  /* 0x00006c00ff0577ac */ /* 0x000e620008000800 */
[----:B------:R-:W2:Y:S06]  /*0040*/  LDCU UR7, c[0x0][0x3d8] ;  /* 0x00007b00ff0777ac */ /* 0x000eac0008000800 */
[----:B------:R-:W2:Y:S01]  /*0050*/  LDC R14, c[0x0][0x3d0] ;  /* 0x0000f400ff0e7b82 */ /* 0x000ea20000000800 */
[----:B-1----:R-:W-:-:S06]  /*0060*/  UIMAD UR4, UR4, UR5, URZ ;  /* 0x00000005040472a4 */ /* 0x002fcc000f8e02ff */
[----:B0-----:R-:W-:Y:S01]  /*0070*/  IADD3 R3, PT, PT, R15, UR4, RZ ;  /* 0x000000040f037c10 */ /* 0x001fe2000fffe0ff */
        /* <DEDUP_REMOVED lines=10> */
[----:B0-----:R-:W5:Y:S04]  /*0120*/  @!P0 LDG.E R12, desc[UR8][R4.64] ;  /* 0x00000008040c8981 */ /* 0x001f68000c1e1900 */
[----:B---3--:R-:W5:Y:S04]  /*0130*/  @!P0 LDG.E R13, desc[UR8][R6.64] ;  /* 0x00000008060d8981 */ /* 0x008f68000c1e1900 */
[----:B----4-:R-:W3:Y:S01]  /*0140*/  @!P0 LDG.E R10, desc[UR8][R10.64] ;  /* 0x000000080a0a8981 */ /* 0x010ee2000c1e1900 */
[----:B------:R-:W-:Y:S01]  /*0150*/  UMOV UR5, 0x400 ;  /* 0x0000040000057882 */ /* 0x000fe20000000000 */
[----:B--2---:R-:W-:Y:S01]  /*0160*/  ISETP.GE.AND P1, PT, R9, 0x1, PT ;  /* 0x000000010900780c */ /* 0x004fe20003f26270 */
[----:B-1----:R-:W-:-:S09]  /*0170*/  ULEA UR5, UR6, UR5, 0x18 ;  /* 0x0000000506057291 */ /* 0x002fd2000f8ec0ff */
[----:B-----5:R0:W-:Y:S04]  /*0180*/  @!P0 STS.64 [UR5], R12 ;  /* 0x0000000cff008988 */ /* 0x0201e80008000a05 */
[----:B---3--:R0:W-:Y:S01]  /*0190*/  @!P0 STS [UR5+0x8], R10 ;  /* 0x0000080aff008988 */ /* 0x0081e20008000805 */
[----:B------:R-:W-:Y:S06]  /*01a0*/  BAR.SYNC.DEFER_BLOCKING 0x0 ;  /* 0x0000000000007b1d */ /* 0x000fec0000010000 */
[----:B------:R-:W-:Y:S05]  /*01b0*/  @!P1 EXIT ;  /* 0x000000000000994d */ /* 0x000fea0003800000 */
[----:B------:R-:W1:Y:S01]  /*01c0*/  LDS.128 R4, [UR5] ;  /* 0x00000005ff047984 */ /* 0x000e620008000c00 */
[----:B------:R-:W2:Y:S01]  /*01d0*/  LDCU UR5, c[0x0][0x3d4] ;  /* 0x00007a80ff0577ac */ /* 0x000ea20008000800 */
[----:B------:R-:W-:Y:S01]  /*01e0*/  HFMA2 R8, -RZ, RZ, 15, 0 ;  /* 0x4b800000ff087431 */ /* 0x000fe200000001ff */
[----:B0-----:R-:W-:Y:S02]  /*01f0*/  MOV R10, 0x4b000000 ;  /* 0x4b000000000a7802 */ /* 0x001fe40000000f00 */
[----:B------:R-:W-:Y:S02]  /*0200*/  ISETP.NE.AND P4, PT, R9, 0x1, PT ;  /* 0x000000010900780c */ /* 0x000fe40003f85270 */
[----:B------:R-:W-:Y:S02]  /*0210*/  MOV R23, RZ ;  /* 0x000000ff00177202 */ /* 0x000fe40000000f00 */
[----:B--2---:R-:W-:Y:S01]  /*0220*/  MOV R22, UR5 ;  /* 0x0000000500167c02 */ /* 0x004fe20008000f00 */
[C---:B-1----:R-:W-:Y:S01]  /*0230*/  FMUL R0, R4.reuse, 0.40500000119209289551 ;  /* 0x3ecf5c2904007820 */ /* 0x042fe20000400000 */
[C---:B------:R-:W-:Y:S01]  /*0240*/  FMUL R7, R4.reuse, 16777216 ;  /* 0x4b80000004077820 */ /* 0x040fe20000400000 */
[----:B------:R-:W-:-:S02]  /*0250*/  FSETP.GEU.AND P0, PT, |R4|, 1.175494350822287508e-38, PT ;  /* 0x008000000400780b */ /* 0x000fc40003f0e200 */
[----:B------:R-:W-:Y:S01]  /*0260*/  FMUL R2, R0, R0 ;  /* 0x0000000000027220 */ /* 0x000fe20000400000 */
[----:B------:R-:W-:Y:S02]  /*0270*/  LOP3.LUT R0, R9, 0x1, RZ, 0xc0, !PT ;  /* 0x0000000109007812 */ /* 0x000fe400078ec0ff */
[----:B------:R-:W-:Y:S02]  /*0280*/  FSEL R7, R7, R4, !P0 ;  /* 0x0000000407077208 */ /* 0x000fe40004000000 */
[----:B------:R-:W-:Y:S02]  /*0290*/  FSETP.GEU.AND P1, PT, R2, 1.175494350822287508e-38, PT ;  /* 0x008000000200780b */ /* 0x000fe40003f2e000 */
[----:B------:R-:W-:Y:S02]  /*02a0*/  ISETP.NE.U32.AND P2, PT, R0, 0x1, PT ;  /* 0x000000010000780c */ /* 0x000fe40003f45070 */
[----:B------:R-:W0:Y:S01]  /*02b0*/  MUFU.RCP R7, R7 ;  /* 0x0000000700077308 */ /* 0x000e220000001000 */
[----:B------:R-:W-:-:S02]  /*02c0*/  FSEL R0, R8, 1, !P0 ;  /* 0x3f80000008007808 */ /* 0x000fc40004000000 */
[----:B------:R-:W-:-:S06]  /*02d0*/  FSEL R8, R10, 0.5, !P1 ;  /* 0x3f0000000a087808 */ /* 0x000fcc0004800000 */
[----:B------:R-:W-:-:S04]  /*02e0*/  @!P1 FMUL R2, R2, 16777216 ;  /* 0x4b80000002029820 */ /* 0x000fc80000400000 */
[----:B------:R-:W1:Y:S01]  /*02f0*/  MUFU.RCP R21, R2 ;  /* 0x0000000200157308 */ /* 0x000e620000001000 */
[----:B0-----:R-:W-:Y:S01]  /*0300*/  FMUL R7, R7, R0 ;  /* 0x0000000007077220 */ /* 0x001fe20000400000 */
[----:B------:R-:W-:Y:S02]  /*0310*/  HFMA2 R0, -RZ, RZ, 0, 0 ;  /* 0x00000000ff007431 */ /* 0x000fe400000001ff */
[----:B-1----:R-:W-:Y:S01]  /*0320*/  FMUL R21, R21, R8 ;  /* 0x0000000815157220 */ /* 0x002fe20000400000 */
[----:B------:R-:W-:Y:S06]  /*0330*/  @P2 BRA `(.L_x_50) ;  /* 0x0000000000f82947 */ /* 0x000fec0003800000 */
[----:B------:R-:W0:Y:S01]  /*0340*/  LDC.64 R10, c[0x0][0x3a8] ;  /* 0x0000ea00ff0a7b82 */ /* 0x000e220000000a00 */
[----:B------:R-:W-:-:S07]  /*0350*/  IMAD R17, R20, R9, R3 ;  /* 0x0000000914117224 */ /* 0x000fce00078e0203 */
[----:B------:R-:W1:Y:S01]  /*0360*/  LDC.64 R12, c[0x0][0x3a0] ;  /* 0x0000e800ff0c7b82 */ /* 0x000e620000000a00 */
[----:B------:R-:W-:-:S07]  /*0370*/  IMAD R0, R20, R9, -R20 ;  /* 0x0000000914007224 */ /* 0x000fce00078e0a14 */
[----:B------:R-:W2:Y:S01]  /*0380*/  LDC.64 R18, c[0x0][0x380] ;  /* 0x0000e000ff127b82 */ /* 0x000ea20000000a00 */
[----:B0-----:R-:W-:-:S06]  /*0390*/  IMAD.WIDE R10, R17, 0x4, R10 ;  /* 0x00000004110a7825 */ /* 0x001fcc00078e020a */
[----:B------:R-:W3:Y:S01]  /*03a0*/  LDG.E.CONSTANT R11, desc[UR8][R10.64] ;  /* 0x000000080a0b7981 */ /* 0x000ee2000c1e9900 */
[----:B------:R-:W-:-:S05]  /*03b0*/  IADD3 R3, PT, PT, R3, R0, RZ ;  /* 0x0000000003037210 */ /* 0x000fca0007ffe0ff */
[----:B-1----:R-:W-:-:S05]  /*03c0*/  IMAD.WIDE R12, R3, 0x4, R12 ;  /* 0x00000004030c7825 */ /* 0x002fca00078e020c */
[----:B------:R-:W4:Y:S01]  /*03d0*/  LDG.E.CONSTANT R0, desc[UR8][R12.64] ;  /* 0x000000080c007981 */ /* 0x000f22000c1e9900 */
[----:B------:R-:W-:-:S05]  /*03e0*/  IADD3 R17, PT, PT, -R20, R17, RZ ;  /* 0x0000001114117210 */ /* 0x000fca0007ffe1ff */
[----:B--2---:R-:W-:-:S05]  /*03f0*/  IMAD.WIDE R18, R17, 0x4, R18 ;  /* 0x0000000411127825 */ /* 0x004fca00078e0212 */
[----:B------:R4:W2:Y:S01]  /*0400*/  LDG.E.CONSTANT R3, desc[UR8][R18.64] ;  /* 0x0000000812037981 */ /* 0x0008a2000c1e9900 */
[C---:B---3--:R-:W-:Y:S01]  /*0410*/  FMUL R8, R11.reuse, -R11 ;  /* 0x8000000b0b087220 */ /* 0x048fe20000400000 */
[----:B------:R-:W-:Y:S01]  /*0420*/  FADD R2, -R4, R11 ;  /* 0x0000000b04027221 */ /* 0x000fe20000000100 */
[----:B------:R-:W-:Y:S02]  /*0430*/  FSET.BF.LT.AND R11, R11, RZ, PT ;  /* 0x000000ff0b0b720a */ /* 0x000fe40003801000 */
[----:B------:R-:W-:Y:S01]  /*0440*/  FMUL R10, R21, R8 ;  /* 0x00000008150a7220 */ /* 0x000fe20000400000 */
[----:B------:R-:W-:-:S03]  /*0450*/  FMUL R8, R2, -R2 ;  /* 0x8000000202087220 */ /* 0x000fc60000400000 */
[----:B------:R-:W-:Y:S01]  /*0460*/  FMUL R16, R10, 1.4426950216293334961 ;  /* 0x3fb8aa3b0a107820 */ /* 0x000fe20000400000 */
[----:B------:R-:W-:Y:S01]  /*0470*/  FMUL R8, R21, R8 ;  /* 0x0000000815087220 */ /* 0x000fe20000400000 */
[----:B----4-:R-:W-:-:S03]  /*0480*/  FSET.BF.GT.AND R19, R0, R6, PT ;  /* 0x000000060013720a */ /* 0x010fc60003804000 */
[----:B------:R-:W-:Y:S01]  /*0490*/  FSETP.GEU.AND P1, PT, R16, -126, PT ;  /* 0xc2fc00001000780b */ /* 0x000fe20003f2e000 */
[----:B------:R-:W-:Y:S01]  /*04a0*/  FMUL R10, R8, 1.4426950216293334961 ;  /* 0x3fb8aa3b080a7820 */ /* 0x000fe20000400000 */
[----:B------:R-:W-:-:S04]  /*04b0*/  FADD R8, -R6, R0 ;  /* 0x0000000006087221 */ /* 0x000fc80000000100 */
[----:B------:R-:W-:Y:S01]  /*04c0*/  FSETP.GEU.AND P0, PT, R10, -126, PT ;  /* 0xc2fc00000a00780b */ /* 0x000fe20003f0e000 */
[----:B------:R-:W-:Y:S01]  /*04d0*/  FMUL R12, R8, -R8 ;  /* 0x80000008080c7220 */ /* 0x000fe20000400000 */
[----:B------:R-:W-:Y:S01]  /*04e0*/  FADD R8, R5, -R0 ;  /* 0x8000000005087221 */ /* 0x000fe20000000000 */
[----:B--2---:R-:W-:Y:S02]  /*04f0*/  FFMA R3, -RZ, R4, R3 ;  /* 0x00000004ff037223 */ /* 0x004fe40000000103 */
[----:B------:R-:W-:Y:S01]  /*0500*/  FMUL R12, R12, 3.0483160018920898438 ;  /* 0x4043179c0c0c7820 */ /* 0x000fe20000400000 */
[----:B------:R-:W-:Y:S01]  /*0510*/  FMUL R8, R8, -R8 ;  /* 0x8000000808087220 */ /* 0x000fe20000400000 */
[----:B------:R-:W-:Y:S02]  /*0520*/  @!P1 FMUL R16, R16, 0.5 ;  /* 0x3f00000010109820 */ /* 0x000fe40000400000 */
[----:B------:R-:W-:Y:S01]  /*0530*/  FMUL R22, R12, 1.4426950216293334961 ;  /* 0x3fb8aa3b0c167820 */ /* 0x000fe20000400000 */
[----:B------:R-:W-:-:S03]  /*0540*/  FMUL R12, R8, 3.0483160018920898438 ;  /* 0x4043179c080c7820 */ /* 0x000fc60000400000 */
[----:B------:R-:W0:Y:S01]  /*0550*/  MUFU.EX2 R16, R16 ;  /* 0x0000001000107308 */ /* 0x000e220000000800 */
[----:B------:R-:W-:Y:S01]  /*0560*/  @!P0 FMUL R10, R10, 0.5 ;  /* 0x3f0000000a0a8820 */ /* 0x000fe20000400000 */
[----:B------:R-:W-:Y:S01]  /*0570*/  FMUL R18, R12, 1.4426950216293334961 ;  /* 0x3fb8aa3b0c127820 */ /* 0x000fe20000400000 */
[----:B------:R-:W-:Y:S01]  /*0580*/  FSETP.GEU.AND P3, PT, R22, -126, PT ;  /* 0xc2fc00001600780b */ /* 0x000fe20003f6e000 */
[----:B------:R-:W1:Y:S03]  /*0590*/  LDC.64 R12, c[0x0][0x3c8] ;  /* 0x0000f200ff0c7b82 */ /* 0x000e660000000a00 */
[----:B------:R-:W-:Y:S01]  /*05a0*/  FSETP.GEU.AND P2, PT, R18, -126, PT ;  /* 0xc2fc00001200780b */ /* 0x000fe20003f4e000 */
[----:B------:R-:W2:Y:S08]  /*05b0*/  MUFU.EX2 R8, R10 ;  /* 0x0000000a00087308 */ /* 0x000eb00000000800 */
[----:B------:R-:W-:Y:S01]  /*05c0*/  @!P3 FMUL R22, R22, 0.5 ;  /* 0x3f0000001616b820 */ /* 0x000fe20000400000 */
[----:B0-----:R-:W-:-:S03]  /*05d0*/  @!P1 FMUL R16, R16, R16 ;  /* 0x0000001010109220 */ /* 0x001fc60000400000 */
[----:B------:R-:W-:Y:S01]  /*05e0*/  @!P2 FMUL R18, R18, 0.5 ;  /* 0x3f0000001212a820 */ /* 0x000fe20000400000 */
[----:B------:R-:W-:Y:S01]  /*05f0*/  FMUL R16, R7, R16 ;  /* 0x0000001007107220 */ /* 0x000fe20000400000 */
[----:B------:R-:W0:Y:S01]  /*0600*/  MUFU.EX2 R22, R22 ;  /* 0x0000001600167308 */ /* 0x000e220000000800 */
[----:B--2---:R-:W-:Y:S02]  /*0610*/  @!P0 FMUL R8, R8, R8 ;  /* 0x0000000808088220 */ /* 0x004fe40000400000 */
[----:B------:R-:W-:Y:S01]  /*0620*/  FMUL R23, R16, R19 ;  /* 0x0000001310177220 */ /* 0x000fe20000400000 */
[----:B------:R-:W-:Y:S01]  /*0630*/  FSET.BF.GT.AND R19, R5, R0, PT ;  /* 0x000000000513720a */ /* 0x000fe20003804000 */
[----:B-1----:R-:W-:-:S04]  /*0640*/  IMAD.WIDE R12, R17, 0x4, R12 ;  /* 0x00000004110c7825 */ /* 0x002fc800078e020c */
[----:B------:R-:W-:-:S04]  /*0650*/  FMUL R0, R7, R8 ;  /* 0x0000000807007220 */ /* 0x000fc80000400000 */
[----:B------:R-:W-:Y:S01]  /*0660*/  FFMA R0, R0, R19, R23 ;  /* 0x0000001300007223 */ /* 0x000fe20000000017 */
[----:B------:R-:W-:Y:S02]  /*0670*/  FADD R19, RZ, R3 ;  /* 0x00000003ff137221 */ /* 0x000fe40000000000 */
[----:B------:R-:W1:Y:S02]  /*0680*/  MUFU.EX2 R3, R18 ;  /* 0x0000001200037308 */ /* 0x000e640000000800 */
[----:B------:R-:W-:Y:S01]  /*0690*/  FFMA R23, R0, R19, RZ ;  /* 0x0000001300177223 */ /* 0x000fe200000000ff */
[----:B0-----:R-:W-:Y:S01]  /*06a0*/  @!P3 FMUL R22, R22, R22 ;  /* 0x000000161616b220 */ /* 0x001fe20000400000 */
[----:B------:R-:W-:-:S03]  /*06b0*/  FSET.BF.GE.AND R0, R2, RZ, PT ;  /* 0x000000ff0200720a */ /* 0x000fc60003806000 */
[----:B------:R0:W-:Y:S01]  /*06c0*/  STG.E desc[UR8][R12.64], R23 ;  /* 0x000000170c007986 */ /* 0x0001e2000c101908 */
[----:B------:R-:W-:Y:S01]  /*06d0*/  FMUL R11, R11, R22 ;  /* 0x000000160b0b7220 */ /* 0x000fe20000400000 */
[----:B------:R-:W-:Y:S01]  /*06e0*/  IADD3 R22, PT, PT, R9, -0x1, RZ ;  /* 0xffffffff09167810 */ /* 0x000fe20007ffe0ff */
[----:B-1----:R-:W-:-:S04]  /*06f0*/  @!P2 FMUL R3, R3, R3 ;  /* 0x000000030303a220 */ /* 0x002fc80000400000 */
[----:B------:R-:W-:-:S04]  /*0700*/  FFMA R0, R0, R3, R11 ;  /* 0x0000000300007223 */ /* 0x000fc8000000000b */
[----:B0-----:R-:W-:-:S07]  /*0710*/  FFMA R0, R0, -R19, RZ ;  /* 0x8000001300007223 */ /* 0x001fce00000000ff */
.L_x_50:
[----:B------:R-:W-:Y:S05]  /*0720*/  @!P4 EXIT ;  /* 0x000000000000c94d */ /* 0x000fea0003800000 */
[----:B------:R-:W0:Y:S01]  /*0730*/  LDC.64 R2, c[0x0][0x380] ;  /* 0x0000e000ff027b82 */ /* 0x000e220000000a00 */
[C---:B------:R-:W-:Y:S01]  /*0740*/  IADD3 R16, PT, PT, R22.reuse, -0x2, RZ ;  /* 0xfffffffe16107810 */ /* 0x040fe20007ffe0ff */
[C---:B------:R-:W-:Y:S01]  /*0750*/  IMAD R18, R22.reuse, UR7, RZ ;  /* 0x0000000716127c24 */ /* 0x040fe2000f8e02ff */
[----:B------:R-:W-:-:S03]  /*0760*/  IADD3 R17, PT, PT, R22, -0x1, RZ ;  /* 0xffffffff16117810 */ /* 0x000fc60007ffe0ff */
[C-C-:B------:R-:W-:Y:S02]  /*0770*/  IMAD R16, R20.reuse, R16, R15.reuse ;  /* 0x0000001014107224 */ /* 0x140fe400078e020f */
[----:B------:R-:W1:Y:S01]  /*0780*/  LDC.64 R8, c[0x0][0x3c8] ;  /* 0x0000f200ff087b82 */ /* 0x000e620000000a00 */
[--C-:B------:R-:W-:Y:S02]  /*0790*/  IMAD R17, R20, R17, R15.reuse ;  /* 0x0000001114117224 */ /* 0x100fe400078e020f */
[----:B------:R-:W-:Y:S01]  /*07a0*/  IMAD R18, R18, R14, R15 ;  /* 0x0000000e12127224 */ /* 0x000fe200078e020f */
[----:B------:R-:W-:Y:S02]  /*07b0*/  IADD3 R27, PT, PT, R16, UR4, RZ ;  /* 0x00000004101b7c10 */ /* 0x000fe4000fffe0ff */
[----:B------:R-:W-:Y:S02]  /*07c0*/  IADD3 R29, PT, PT, R17, UR4, RZ ;  /* 0x00000004111d7c10 */ /* 0x000fe4000fffe0ff */
[----:B------:R-:W2:Y:S01]  /*07d0*/  LDC.64 R10, c[0x0][0x3a0] ;  /* 0x0000e800ff0a7b82 */ /* 0x000ea20000000a00 */
[----:B------:R-:W-:-:S07]  /*07e0*/  IADD3 R31, PT, PT, R18, UR4, RZ ;  /* 0x00000004121f7c10 */ /* 0x000fce000fffe0ff */
[----:B------:R-:W3:Y:S02]  /*07f0*/  LDC.64 R12, c[0x0][0x3a8] ;  /* 0x0000ea00ff0c7b82 */ /* 0x000ee40000000a00 */
.L_x_51:
[----:B---3--:R-:W-:-:S04]  /*0800*/  IMAD.WIDE R32, R31, 0x4, R12 ;  /* 0x000000041f207825 */ /* 0x008fc800078e020c */
[C---:B--2---:R-:W-:Y:S02]  /*0810*/  IMAD.WIDE R36, R29.reuse, 0x4, R10 ;  /* 0x000000041d247825 */ /* 0x044fe400078e020a */
[----:B------:R-:W2:Y:S04]  /*0820*/  LDG.E.CONSTANT R33, desc[UR8][R32.64] ;  /* 0x0000000820217981 */ /* 0x000ea8000c1e9900 */
[----:B------:R-:W3:Y:S01]  /*0830*/  LDG.E.CONSTANT R24, desc[UR8][R36.64] ;  /* 0x0000000824187981 */ /* 0x000ee2000c1e9900 */
[----:B----4-:R-:W-:-:S05]  /*0840*/  IMAD.WIDE R18, R29, 0x4, R12 ;  /* 0x000000041d127825 */ /* 0x010fca00078e020c */
[----:B------:R4:W5:Y:S01]  /*0850*/  LDG.E.CONSTANT R25, desc[UR8][R18.64] ;  /* 0x0000000812197981 */ /* 0x000962000c1e9900 */
[----:B------:R-:W-:-:S06]  /*0860*/  IMAD.WIDE R14, R27, 0x4, R10 ;  /* 0x000000041b0e7825 */ /* 0x000fcc00078e020a */
[----:B------:R1:W5:Y:S01]  /*0870*/  LDG.E.CONSTANT R14, desc[UR8][R14.64] ;  /* 0x000000080e0e7981 */ /* 0x000362000c1e9900 */
[----:B0-----:R-:W-:-:S06]  /*0880*/  IMAD.WIDE R16, R29, 0x4, R2 ;  /* 0x000000041d107825 */ /* 0x001fcc00078e0202 */
[----:B------:R0:W5:Y:S01]  /*0890*/  LDG.E.CONSTANT R17, desc[UR8][R16.64] ;  /* 0x0000000810117981 */ /* 0x000162000c1e9900 */
[----:B----4-:R-:W-:-:S05]  /*08a0*/  IMAD.WIDE R18, R27, 0x4, R2 ;  /* 0x000000041b127825 */ /* 0x010fca00078e0202 */
[----:B------:R4:W4:Y:S01]  /*08b0*/  LDG.E.CONSTANT R35, desc[UR8][R18.64] ;  /* 0x0000000812237981 */ /* 0x000922000c1e9900 */
[----:B------:R-:W-:Y:S02]  /*08c0*/  IMAD R31, R20, -0x2, R31 ;  /* 0xfffffffe141f7824 */ /* 0x000fe400078e021f */
[C---:B--2---:R-:W-:Y:S01]  /*08d0*/  FMUL R28, R33.reuse, -R33 ;  /* 0x80000021211c7220 */ /* 0x044fe20000400000 */
[----:B------:R-:W-:Y:S01]  /*08e0*/  FADD R34, -R4, R33 ;  /* 0x0000002104227221 */ /* 0x000fe20000000100 */
[----:B------:R-:W-:Y:S01]  /*08f0*/  FSET.BF.LT.AND R33, R33, RZ, PT ;  /* 0x000000ff2121720a */ /* 0x000fe20003801000 */
[----:B---3--:R-:W-:Y:S01]  /*0900*/  FADD R26, -R6, R24 ;  /* 0x00000018061a7221 */ /* 0x008fe20000000100 */
[----:B------:R-:W-:-:S03]  /*0910*/  FMUL R28, R21, R28 ;  /* 0x0000001c151c7220 */ /* 0x000fc60000400000 */
[----:B------:R-:W-:Y:S01]  /*0920*/  FMUL R26, R26, -R26 ;  /* 0x8000001a1a1a7220 */ /* 0x000fe20000400000 */
[----:B------:R-:W-:Y:S01]  /*0930*/  FMUL R32, R28, 1.4426950216293334961 ;  /* 0x3fb8aa3b1c207820 */ /* 0x000fe20000400000 */
[----:B-----5:R-:W-:Y:S02]  /*0940*/  FMUL R30, R25, -R25 ;  /* 0x80000019191e7220 */ /* 0x020fe40000400000 */
[----:B-1----:R-:W-:Y:S01]  /*0950*/  FMUL R15, R26, 3.0483160018920898438 ;  /* 0x4043179c1a0f7820 */ /* 0x002fe20000400000 */
[----:B------:R-:W-:Y:S01]  /*0960*/  FMUL R26, R34, -R34 ;  /* 0x80000022221a7220 */ /* 0x000fe20000400000 */
[----:B------:R-:W-:Y:S01]  /*0970*/  FSETP.GEU.AND P4, PT, R32, -126, PT ;  /* 0xc2fc00002000780b */ /* 0x000fe20003f8e000 */
[----:B------:R-:W-:Y:S01]  /*0980*/  FMUL R30, R21, R30 ;  /* 0x0000001e151e7220 */ /* 0x000fe20000400000 */
[----:B0-----:R-:W-:Y:S01]  /*0990*/  FMUL R16, R15, 1.4426950216293334961 ;  /* 0x3fb8aa3b0f107820 */ /* 0x001fe20000400000 */
[----:B------:R-:W-:Y:S01]  /*09a0*/  FMUL R26, R21, R26 ;  /* 0x0000001a151a7220 */ /* 0x000fe20000400000 */
[----:B------:R-:W-:Y:S01]  /*09b0*/  FADD R15, R5, -R24 ;  /* 0x80000018050f7221 */ /* 0x000fe20000000000 */
[--C-:B------:R-:W-:Y:S01]  /*09c0*/  FADD R37, -R6, R14.reuse ;  /* 0x0000000e06257221 */ /* 0x100fe20000000100 */
[----:B------:R-:W-:Y:S01]  /*09d0*/  FSET.BF.GE.AND R34, R34, RZ, PT ;  /* 0x000000ff2222720a */ /* 0x000fe20003806000 */
[----:B------:R-:W-:Y:S01]  /*09e0*/  FMUL R28, R26, 1.4426950216293334961 ;  /* 0x3fb8aa3b1a1c7820 */ /* 0x000fe20000400000 */
[----:B------:R-:W-:Y:S01]  /*09f0*/  FMUL R15, R15, -R15 ;  /* 0x8000000f0f0f7220 */ /* 0x000fe20000400000 */
[----:B------:R-:W-:Y:S01]  /*0a00*/  FADD R26, -R4, R25 ;  /* 0x00000019041a7221 */ /* 0x000fe20000000100 */
[----:B------:R-:W-:Y:S01]  /*0a10*/  FSETP.GEU.AND P5, PT, R16, -126, PT ;  /* 0xc2fc00001000780b */ /* 0x000fe20003fae000 */
[----:B------:R-:W-:Y:S01]  /*0a20*/  FMUL R37, R37, -R37 ;  /* 0x8000002525257220 */ /* 0x000fe20000400000 */
[----:B------:R-:W-:Y:S01]  /*0a30*/  FSETP.GEU.AND P3, PT, R28, -126, PT ;  /* 0xc2fc00001c00780b */ /* 0x000fe20003f6e000 */
[----:B------:R-:W-:Y:S01]  /*0a40*/  @!P4 FMUL R32, R32, 0.5 ;  /* 0x3f0000002020c820 */ /* 0x000fe20000400000 */
[----:B------:R-:W-:Y:S01]  /*0a50*/  FMUL R15, R15, 3.0483160018920898438 ;  /* 0x4043179c0f0f7820 */ /* 0x000fe20000400000 */
[----:B------:R-:W-:Y:S01]  /*0a60*/  FMUL R36, R26, -R26 ;  /* 0x8000001a1a247220 */ /* 0x000fe20000400000 */
[----:B------:R-:W-:Y:S01]  /*0a70*/  FMUL R37, R37, 3.0483160018920898438 ;  /* 0x4043179c25257820 */ /* 0x000fe20000400000 */
[----:B----4-:R0:W1:Y:S01]  /*0a80*/  MUFU.EX2 R18, R32 ;  /* 0x0000002000127308 */ /* 0x0100620000000800 */
[----:B------:R-:W-:Y:S01]  /*0a90*/  FMUL R19, R15, 1.4426950216293334961 ;  /* 0x3fb8aa3b0f137820 */ /* 0x000fe20000400000 */
[----:B------:R-:W-:Y:S01]  /*0aa0*/  FMUL R15, R30, 1.4426950216293334961 ;  /* 0x3fb8aa3b1e0f7820 */ /* 0x000fe20000400000 */
[----:B------:R-:W-:Y:S01]  /*0ab0*/  FMUL R36, R21, R36 ;  /* 0x0000002415247220 */ /* 0x000fe20000400000 */
[----:B------:R-:W-:Y:S01]  /*0ac0*/  FSET.BF.GT.AND R30, R24, R6, PT ;  /* 0x00000006181e720a */ /* 0x000fe20003804000 */
[----:B------:R-:W-:Y:S01]  /*0ad0*/  FMUL R37, R37, 1.4426950216293334961 ;  /* 0x3fb8aa3b25257820 */ /* 0x000fe20000400000 */
[----:B------:R-:W-:Y:S01]  /*0ae0*/  FSETP.GEU.AND P2, PT, R19, -126, PT ;  /* 0xc2fc00001300780b */ /* 0x000fe20003f4e000 */
[----:B------:R-:W-:Y:S01]  /*0af0*/  FMUL R36, R36, 1.4426950216293334961 ;  /* 0x3fb8aa3b24247820 */ /* 0x000fe20000400000 */
[----:B------:R-:W-:Y:S01]  /*0b00*/  @!P3 FMUL R28, R28, 0.5 ;  /* 0x3f0000001c1cb820 */ /* 0x000fe20000400000 */
[----:B------:R-:W-:Y:S01]  /*0b10*/  FSETP.GEU.AND P1, PT, R15, -126, PT ;  /* 0xc2fc00000f00780b */ /* 0x000fe20003f2e000 */
[----:B0-----:R-:W-:Y:S01]  /*0b20*/  FADD R32, R5, -R14 ;  /* 0x8000000e05207221 */ /* 0x001fe20000000000 */
[----:B------:R-:W-:Y:S01]  /*0b30*/  @!P5 FMUL R16, R16, 0.5 ;  /* 0x3f0000001010d820 */ /* 0x000fe20000400000 */
[----:B------:R-:W-:Y:S01]  /*0b40*/  FSETP.GEU.AND P0, PT, R36, -126, PT ;  /* 0xc2fc00002400780b */ /* 0x000fe20003f0e000 */
[----:B------:R-:W-:Y:S01]  /*0b50*/  FFMA R17, -R4, R23, R17 ;  /* 0x0000001704117223 */ /* 0x000fe20000000111 */
[----:B------:R-:W0:Y:S01]  /*0b60*/  MUFU.EX2 R28, R28 ;  /* 0x0000001c001c7308 */ /* 0x000e220000000800 */
[----:B------:R-:W-:Y:S01]  /*0b70*/  FMUL R32, R32, -R32 ;  /* 0x8000002020207220 */ /* 0x000fe20000400000 */
[----:B-1----:R-:W-:Y:S01]  /*0b80*/  @!P4 FMUL R18, R18, R18 ;  /* 0x000000121212c220 */ /* 0x002fe20000400000 */
[----:B------:R-:W-:-:S02]  /*0b90*/  FSETP.GEU.AND P4, PT, R37, -126, PT ;  /* 0xc2fc00002500780b */ /* 0x000fc40003f8e000 */
[----:B------:R-:W-:Y:S01]  /*0ba0*/  FMUL R32, R32, 3.0483160018920898438 ;  /* 0x4043179c20207820 */ /* 0x000fe20000400000 */
[----:B------:R-:W-:Y:S01]  /*0bb0*/  @!P2 FMUL R19, R19, 0.5 ;  /* 0x3f0000001313a820 */ /* 0x000fe20000400000 */
[----:B------:R-:W-:Y:S01]  /*0bc0*/  FMUL R18, R7, R18 ;  /* 0x0000001207127220 */ /* 0x000fe20000400000 */
[----:B------:R-:W1:Y:S01]  /*0bd0*/  MUFU.EX2 R16, R16 ;  /* 0x0000001000107308 */ /* 0x000e620000000800 */
[----:B------:R-:W-:Y:S01]  /*0be0*/  @!P1 FMUL R15, R15, 0.5 ;  /* 0x3f0000000f0f9820 */ /* 0x000fe20000400000 */
[----:B------:R-:W-:Y:S01]  /*0bf0*/  FADD R17, R17, R0 ;  /* 0x0000000011117221 */ /* 0x000fe20000000000 */
[----:B------:R-:W-:Y:S01]  /*0c00*/  FMUL R30, R18, R30 ;  /* 0x0000001e121e7220 */ /* 0x000fe20000400000 */
[----:B------:R-:W-:Y:S01]  /*0c10*/  FMUL R18, R32, 1.4426950216293334961 ;  /* 0x3fb8aa3b20127820 */ /* 0x000fe20000400000 */
[----:B------:R-:W-:-:S03]  /*0c20*/  @!P0 FMUL R36, R36, 0.5 ;  /* 0x3f00000024248820 */ /* 0x000fc60000400000 */
[----:B------:R-:W2:Y:S01]  /*0c30*/  MUFU.EX2 R19, R19 ;  /* 0x0000001300137308 */ /* 0x000ea20000000800 */
[----:B0-----:R-:W-:Y:S01]  /*0c40*/  @!P3 FMUL R28, R28, R28 ;  /* 0x0000001c1c1cb220 */ /* 0x001fe20000400000 */
[----:B------:R-:W-:Y:S01]  /*0c50*/  FSETP.GEU.AND P3, PT, R18, -126, PT ;  /* 0xc2fc00001200780b */ /* 0x000fe20003f6e000 */
[----:B------:R-:W-:Y:S02]  /*0c60*/  @!P4 FMUL R37, R37, 0.5 ;  /* 0x3f0000002525c820 */ /* 0x000fe40000400000 */
[----:B------:R-:W-:-:S03]  /*0c70*/  FMUL R28, R7, R28 ;  /* 0x0000001c071c7220 */ /* 0x000fc60000400000 */
[----:B------:R-:W0:Y:S01]  /*0c80*/  MUFU.EX2 R15, R15 ;  /* 0x0000000f000f7308 */ /* 0x000e220000000800 */
[----:B-1----:R-:W-:-:S04]  /*0c90*/  @!P5 FMUL R16, R16, R16 ;  /* 0x000000101010d220 */ /* 0x002fc80000400000 */
[----:B------:R-:W-:Y:S01]  /*0ca0*/  FMUL R16, R33, R16 ;  /* 0x0000001021107220 */ /* 0x000fe20000400000 */
[----:B------:R-:W-:Y:S01]  /*0cb0*/  FSET.BF.GT.AND R33, R5, R24, PT ;  /* 0x000000180521720a */ /* 0x000fe20003804000 */
[----:B------:R-:W-:Y:S01]  /*0cc0*/  @!P3 FMUL R18, R18, 0.5 ;  /* 0x3f0000001212b820 */ /* 0x000fe20000400000 */
[----:B------:R-:W1:Y:S01]  /*0cd0*/  MUFU.EX2 R36, R36 ;  /* 0x0000002400247308 */ /* 0x000e620000000800 */
[----:B--2---:R-:W-:Y:S01]  /*0ce0*/  @!P2 FMUL R19, R19, R19 ;  /* 0x000000131313a220 */ /* 0x004fe20000400000 */
[----:B------:R-:W-:Y:S01]  /*0cf0*/  FSET.BF.LT.AND R24, R25, RZ, PT ;  /* 0x000000ff1918720a */ /* 0x000fe20003801000 */
[----:B------:R-:W-:Y:S01]  /*0d00*/  FFMA R28, R28, R33, R30 ;  /* 0x000000211c1c7223 */ /* 0x000fe2000000001e */
[----:B------:R-:W-:Y:S01]  /*0d10*/  FSET.BF.GE.AND R25, R26, RZ, PT ;  /* 0x000000ff1a19720a */ /* 0x000fe20003806000 */
[----:B------:R-:W-:Y:S01]  /*0d20*/  FFMA R33, R34, R19, R16 ;  /* 0x0000001322217223 */ /* 0x000fe20000000010 */
[----:B------:R-:W-:Y:S01]  /*0d30*/  FSET.BF.GT.AND R16, R14, R6, PT ;  /* 0x000000060e10720a */ /* 0x000fe20003804000 */
[----:B------:R-:W-:Y:S01]  /*0d40*/  FFMA R19, R28, R17, R23 ;  /* 0x000000111c137223 */ /* 0x000fe20000000017 */
[----:B------:R-:W2:Y:S01]  /*0d50*/  MUFU.EX2 R37, R37 ;  /* 0x0000002500257308 */ /* 0x000ea20000000800 */
[----:B0-----:R-:W-:Y:S01]  /*0d60*/  @!P1 FMUL R15, R15, R15 ;  /* 0x0000000f0f0f9220 */ /* 0x001fe20000400000 */
[----:B------:R-:W-:Y:S01]  /*0d70*/  FFMA R0, R33, -R17, R0 ;  /* 0x8000001121007223 */ /* 0x000fe20000000000 */
[----:B------:R-:W-:-:S02]  /*0d80*/  FFMA R35, -R4, R19, R35 ;  /* 0x0000001304237223 */ /* 0x000fc40000000123 */
[----:B------:R-:W-:Y:S02]  /*0d90*/  FMUL R15, R7, R15 ;  /* 0x0000000f070f7220 */ /* 0x000fe40000400000 */
[----:B------:R-:W-:Y:S01]  /*0da0*/  FADD R35, R0, R35 ;  /* 0x0000002300237221 */ /* 0x000fe20000000000 */
[----:B------:R-:W0:Y:S01]  /*0db0*/  MUFU.EX2 R18, R18 ;  /* 0x0000001200127308 */ /* 0x000e220000000800 */
[----:B-1----:R-:W-:Y:S01]  /*0dc0*/  @!P0 FMUL R36, R36, R36 ;  /* 0x0000002424248220 */ /* 0x002fe20000400000 */
[----:B------:R-:W-:Y:S01]  /*0dd0*/  FMUL R17, R15, R16 ;  /* 0x000000100f117220 */ /* 0x000fe20000400000 */
[----:B------:R-:W-:Y:S02]  /*0de0*/  FSET.BF.GT.AND R15, R5, R14, PT ;  /* 0x0000000e050f720a */ /* 0x000fe40003804000 */
[----:B------:R-:W-:Y:S01]  /*0df0*/  FMUL R36, R7, R36 ;  /* 0x0000002407247220 */ /* 0x000fe20000400000 */
[C---:B------:R-:W-:Y:S02]  /*0e00*/  ISETP.GT.U32.AND P0, PT, R22.reuse, 0x2, PT ;  /* 0x000000021600780c */ /* 0x040fe40003f04070 */
[----:B------:R-:W-:Y:S01]  /*0e10*/  IADD3 R22, PT, PT, R22, -0x2, RZ ;  /* 0xfffffffe16167810 */ /* 0x000fe20007ffe0ff */
[----:B------:R-:W-:Y:S01]  /*0e20*/  FFMA R36, R36, R15, R17 ;  /* 0x0000000f24247223 */ /* 0x000fe20000000011 */
[----:B--2---:R-:W-:Y:S01]  /*0e30*/  @!P4 FMUL R37, R37, R37 ;  /* 0x000000252525c220 */ /* 0x004fe20000400000 */
[----:B------:R-:W-:-:S04]  /*0e40*/  IMAD.WIDE R14, R29, 0x4, R8 ;  /* 0x000000041d0e7825 */ /* 0x000fc800078e0208 */
[----:B------:R-:W-:Y:S01]  /*0e50*/  FFMA R23, R36, R35, R19 ;  /* 0x0000002324177223 */ /* 0x000fe20000000013 */
[----:B------:R-:W-:Y:S01]  /*0e60*/  FMUL R24, R24, R37 ;  /* 0x0000002518187220 */ /* 0x000fe20000400000 */
[----:B------:R-:W-:Y:S01]  /*0e70*/  IMAD.WIDE R16, R27, 0x4, R8 ;  /* 0x000000041b107825 */ /* 0x000fe200078e0208 */
[----:B------:R4:W-:Y:S03]  /*0e80*/  STG.E desc[UR8][R14.64], R19 ;  /* 0x000000130e007986 */ /* 0x0009e6000c101908 */
[----:B0-----:R-:W-:Y:S01]  /*0e90*/  @!P3 FMUL R18, R18, R18 ;  /* 0x000000121212b220 */ /* 0x001fe20000400000 */
[C---:B------:R-:W-:Y:S01]  /*0ea0*/  IMAD R29, R20.reuse, -0x2, R29 ;  /* 0xfffffffe141d7824 */ /* 0x040fe200078e021d */
[----:B------:R4:W-:Y:S02]  /*0eb0*/  STG.E desc[UR8][R16.64], R23 ;  /* 0x0000001710007986 */ /* 0x0009e4000c101908 */
[----:B------:R-:W-:Y:S01]  /*0ec0*/  FFMA R25, R25, R18, R24 ;  /* 0x0000001219197223 */ /* 0x000fe20000000018 */
[----:B------:R-:W-:-:S03]  /*0ed0*/  IMAD R27, R20, -0x2, R27 ;  /* 0xfffffffe141b7824 */ /* 0x000fc600078e021b */
[----:B------:R-:W-:Y:S01]  /*0ee0*/  FFMA R0, R25, -R35, R0 ;  /* 0x8000002319007223 */ /* 0x000fe20000000000 */
[----:B------:R-:W-:Y:S06]  /*0ef0*/  @P0 BRA `(.L_x_51) ;  /* 0xfffffff800400947 */ /* 0x000fec000383ffff */
[----:B------:R-:W-:Y:S05]  /*0f00*/  EXIT ;  /* 0x000000000000794d */ /* 0x000fea0003800000 */
.L_x_52:
        /* <DEDUP_REMOVED lines=15> */
.L_x_94:


//--------------------- .text.forward_kernel_fp16 --------------------------
	.section	.text.forward_kernel_fp16,"ax",@progbits
	.align	128
        .global         forward_kernel_fp16
        .type           forward_kernel_fp16,@function
        .size           forward_kernel_fp16,(.L_x_95 - forward_kernel_fp16)
        .other          forward_kernel_fp16,@"STO_CUDA_ENTRY STV_DEFAULT"
forward_kernel_fp16:
.text.forward_kernel_fp16:
        /* <DEDUP_REMOVED lines=20> */
[----:B0-----:R-:W2:Y:S04]  /*0140*/  @!P0 LDG.E.U16 R4, desc[UR8][R4.64] ;  /* 0x0000000804048981 */ /* 0x001ea8000c1e1500 */
[----:B---3--:R-:W2:Y:S03]  /*0150*/  @!P0 LDG.E.U16 R7, desc[UR8][R6.64] ;  /* 0x0000000806078981 */ /* 0x008ea6000c1e1500 */
[----:B------:R-:W0:Y:S01]  /*0160*/  LDC.64 R16, c[0x0][0x3a8] ;  /* 0x0000ea00ff107b82 */ /* 0x000e220000000a00 */
[----:B----4-:R-:W3:Y:S07]  /*0170*/  @!P0 LDG.E.U16 R8, desc[UR8][R8.64] ;  /* 0x0000000808088981 */ /* 0x010eee000c1e1500 */
[----:B------:R-:W4:Y:S01]  /*0180*/  LDC.64 R14, c[0x0][0x3c0] ;  /* 0x0000f000ff0e7b82 */ /* 0x000f220000000a00 */
[----:B-----5:R-:W3:Y:S01]  /*0190*/  @!P0 LDG.E.U16 R11, desc[UR8][R10.64] ;  /* 0x000000080a0b8981 */ /* 0x020ee2000c1e1500 */
[----:B-1----:R-:W-:Y:S01]  /*01a0*/  ULEA UR4, UR6, UR4, 0x18 ;  /* 0x0000000406047291 */ /* 0x002fe2000f8ec0ff */
[----:B--2---:R-:W-:Y:S01]  /*01b0*/  @!P0 PRMT R6, R4, 0x5410, R7 ;  /* 0x0000541004068816 */ /* 0x004fe20000000007 */
[----:B------:R-:W-:-:S04]  /*01c0*/  IMAD.MOV.U32 R4, RZ, RZ, R0 ;  /* 0x000000ffff047224 */ /* 0x000fc800078e0000 */
[----:B------:R-:W1:Y:S01]  /*01d0*/  LDC R0, c[0x0][0x3cc] ;  /* 0x0000f300ff007b82 */ /* 0x000e620000000800 */
[----:B------:R-:W-:-:S04]  /*01e0*/  IMAD.WIDE R18, R4, 0x2, R18 ;  /* 0x0000000204127825 */ /* 0x000fc800078e0212 */
[----:B0-----:R-:W-:-:S04]  /*01f0*/  IMAD.WIDE R16, R4, 0x2, R16 ;  /* 0x0000000204107825 */ /* 0x001fc800078e0210 */
[----:B----4-:R-:W-:Y:S01]  /*0200*/  IMAD.WIDE R14, R4, 0x2, R14 ;  /* 0x00000002040e7825 */ /* 0x010fe200078e020e */
[----:B---3--:R-:W-:-:S03]  /*0210*/  @!P0 PRMT R7, R8, 0x5410, R11 ;  /* 0x0000541008078816 */ /* 0x008fc6000000000b */
[----:B------:R-:W-:Y:S02]  /*0220*/  IMAD.MOV.U32 R5, RZ, RZ, R4 ;  /* 0x000000ffff057224 */ /* 0x000fe400078e0004 */
[----:B------:R-:W-:Y:S01]  /*0230*/  @!P0 STS.64 [UR4], R6 ;  /* 0x00000006ff008988 */ /* 0x000fe20008000a04 */
[----:B------:R-:W-:Y:S01]  /*0240*/  BAR.SYNC.DEFER_BLOCKING 0x0 ;  /* 0x0000000000007b1d */ /* 0x000fe20000010000 */
[----:B-1----:R-:W-:-:S05]  /*0250*/  ISETP.GE.AND P0, PT, R0, 0x1, PT ;  /* 0x000000010000780c */ /* 0x002fca0003f06270 */
[----:B------:R-:W0:Y:S04]  /*0260*/  LDS.64 R20, [UR4] ;  /* 0x00000004ff147984 */ /* 0x000e280008000a00 */
[----:B------:R1:W-:Y:S04]  /*0270*/  STG.E.U16 desc[UR8][R18.64], RZ ;  /* 0x000000ff12007986 */ /* 0x0003e8000c101508 */
[----:B------:R1:W-:Y:S01]  /*0280*/  STG.E.U16 desc[UR8][R16.64], RZ ;  /* 0x000000ff10007986 */ /* 0x0003e2000c101508 */
[----:B0-----:R-:W-:-:S04]  /*0290*/  HADD2 R10, R21.H1_H1, 0.5, 0.5 ;  /* 0x38003800150a7430 */ /* 0x001fc80000000c00 */
[----:B------:R-:W-:-:S05]  /*02a0*/  HMUL2 R32, R10.H0_H0, R20.H0_H0 ;  /* 0x200000140a207232 */ /* 0x000fca0000000800 */
[----:B------:R1:W-:Y:S01]  /*02b0*/  STG.E.U16 desc[UR8][R14.64], R32 ;  /* 0x000000200e007986 */ /* 0x0003e2000c101508 */
[----:B------:R-:W-:Y:S05]  /*02c0*/  @!P0 BRA `(.L_x_53) ;  /* 0x0000000c00e88947 */ /* 0x000fea0003800000 */
[C---:B------:R-:W-:Y:S01]  /*02d0*/  ISETP.GE.U32.AND P0, PT, R0.reuse, 0x4, PT ;  /* 0x000000040000780c */ /* 0x040fe20003f06070 */
[----:B------:R-:W-:Y:S01]  /*02e0*/  IMAD.MOV.U32 R8, RZ, RZ, RZ ;  /* 0x000000ffff087224 */ /* 0x000fe200078e00ff */
[----:B------:R-:W-:Y:S02]  /*02f0*/  LOP3.LUT R6, R0, 0x3, RZ, 0xc0, !PT ;  /* 0x0000000300067812 */ /* 0x000fe400078ec0ff */
[----:B------:R-:W-:-:S09]  /*0300*/  PRMT R7, R7, 0x5410, RZ ;  /* 0x0000541007077816 */ /* 0x000fd200000000ff */
[----:B------:R-:W-:Y:S05]  /*0310*/  @!P0 BRA `(.L_x_54) ;  /* 0x0000000800e88947 */ /* 0x000fea0003800000 */
[----:B------:R-:W0:Y:S01]  /*0320*/  LDC.64 R12, c[0x0][0x380] ;  /* 0x0000e000ff0c7b82 */ /* 0x000e220000000a00 */
[----:B------:R-:W-:Y:S01]  /*0330*/  LOP3.LUT R8, R0, 0x7ffffffc, RZ, 0xc0, !PT ;  /* 0x7ffffffc00087812 */ /* 0x000fe200078ec0ff */
[----:B------:R-:W-:Y:S01]  /*0340*/  UMOV UR4, URZ ;  /* 0x000000ff00047c82 */ /* 0x000fe20008000000 */
[----:B------:R-:W-:Y:S02]  /*0350*/  MOV R10, R3 ;  /* 0x00000003000a7202 */ /* 0x000fe40000000f00 */
[----:B------:R-:W-:-:S07]  /*0360*/  PRMT R7, R7, 0x5410, RZ ;  /* 0x0000541007077816 */ /* 0x000fce00000000ff */
.L_x_67:
[----:B0-----:R-:W-:-:S05]  /*0370*/  IMAD.WIDE R28, R4, 0x2, R12 ;  /* 0x00000002041c7825 */ /* 0x001fca00078e020c */
[----:B------:R-:W1:Y:S01]  /*0380*/  LDG.E.U16.CONSTANT R11, desc[UR8][R28.64] ;  /* 0x000000081c0b7981 */ /* 0x000e62000c1e9500 */
[----:B------:R-:W-:-:S05]  /*0390*/  IMAD.WIDE R30, R3, 0x2, R28 ;  /* 0x00000002031e7825 */ /* 0x000fca00078e021c */
[----:B--2---:R0:W5:Y:S01]  /*03a0*/  LDG.E.U16.CONSTANT R9, desc[UR8][R30.64] ;  /* 0x000000081e097981 */ /* 0x004162000c1e9500 */
[----:B------:R-:W-:-:S04]  /*03b0*/  IMAD.WIDE R24, R3, 0x2, R30 ;  /* 0x0000000203187825 */ /* 0x000fc800078e021e */
[----:B------:R-:W-:Y:S02]  /*03c0*/  IMAD.WIDE R22, R3, 0x2, R24 ;  /* 0x0000000203167825 */ /* 0x000fe400078e0218 */
[----:B------:R0:W5:Y:S04]  /*03d0*/  LDG.E.U16.CONSTANT R25, desc[UR8][R24.64] ;  /* 0x0000000818197981 */ /* 0x000168000c1e9500 */
[----:B------:R0:W5:Y:S01]  /*03e0*/  LDG.E.U16.CONSTANT R27, desc[UR8][R22.64] ;  /* 0x00000008161b7981 */ /* 0x000162000c1e9500 */
[----:B------:R-:W-:Y:S01]  /*03f0*/  HSETP2.GT.AND P1, PT, R7.H1_H1, R21.H0_H0, PT ;  /* 0x2000001507007234 */ /* 0x000fe20003f24c00 */
[----:B------:R-:W-:Y:S01]  /*0400*/  BSSY.RECONVERGENT B0, `(.L_x_55) ;  /* 0x000000b000007945 */ /* 0x000fe20003800200 */
[----:B-1----:R-:W-:-:S05]  /*0410*/  HADD2 R32, R32.H0_H0, R11.H0_H0 ;  /* 0x2000000b20207230 */ /* 0x002fca0000000800 */
[C-C-:B------:R-:W-:Y:S01]  /*0420*/  HSETP2.GE.AND P0, PT, R32.reuse.H0_H0, R20.reuse.H0_H0, PT ;  /* 0x2000001420007234 */ /* 0x140fe20003f06800 */
[----:B------:R-:W1:Y:S04]  /*0430*/  I2F.F16 R11, UR4 ;  /* 0x00000004000b7d06 */ /* 0x000e680008200c00 */
[--C-:B------:R-:W-:Y:S02]  /*0440*/  HSETP2.GEU.OR P0, PT, R7.H1_H1, R20.reuse.H1_H1, !P0 ;  /* 0x3000001407007234 */ /* 0x100fe4000470ec20 */
[----:B------:R-:W-:Y:S02]  /*0450*/  HSETP2.GEU.OR P1, PT, R32.H0_H0, RZ.H0_H0, !P1 ;  /* 0x200000ff20007234 */ /* 0x000fe40004f2e820 */
[----:B-1----:R-:W-:-:S09]  /*0460*/  HSETP2.GEU.AND P2, PT, R11.H0_H0, R20.H1_H1, PT ;  /* 0x300000140b007234 */ /* 0x002fd20003f4e800 */
[----:B------:R-:W-:Y:S01]  /*0470*/  @!P0 HADD2 R0, -RZ.H0_H0, 1, 1 ;  /* 0x3c003c00ff008430 */ /* 0x000fe20000000900 */
[----:B0-----:R-:W-:Y:S06]  /*0480*/  @!P0 BRA `(.L_x_56) ;  /* 0x0000000000088947 */ /* 0x001fec0003800000 */
[----:B------:R-:W-:Y:S01]  /*0490*/  PRMT R0, RZ, 0x7610, R0 ;  /* 0x00007610ff007816 */ /* 0x000fe20000000000 */
[----:B------:R-:W-:-:S07]  /*04a0*/  @!P1 HADD2 R0, -RZ.H0_H0, -1, -1 ;  /* 0xbc00bc00ff009430 */ /* 0x000fce0000000900 */
.L_x_56:
[----:B------:R-:W-:Y:S05]  /*04b0*/  BSYNC.RECONVERGENT B0 ;  /* 0x0000000000007941 */ /* 0x000fea0003800200 */
.L_x_55:
[----:B------:R-:W-:-:S05]  /*04c0*/  HMUL2 R11, R20.H0_H0, R0.H0_H0 ;  /* 0x20000000140b7232 */ /* 0x000fca0000000800 */
[--C-:B------:R-:W-:Y:S02]  /*04d0*/  PRMT R36, R11, 0x7610, R7.reuse ;  /* 0x000076100b247816 */ /* 0x100fe40000000007 */
[----:B------:R-:W-:Y:S01]  /*04e0*/  PRMT R7, RZ, 0x7610, R7 ;  /* 0x00007610ff077816 */ /* 0x000fe20000000007 */
[----:B------:R-:W-:Y:S06]  /*04f0*/  @P2 BRA `(.L_x_57) ;  /* 0x0000000000342947 */ /* 0x000fec0003800000 */
[----:B------:R-:W-:Y:S02]  /*0500*/  HADD2.F32 R22, -RZ, R20.H1_H1 ;  /* 0x30000014ff167230 */ /* 0x000fe40000004100 */
[----:B------:R-:W-:Y:S02]  /*0510*/  HMUL2 R7, R21.H1_H1, R20.H0_H0 ;  /* 0x2000001415077232 */ /* 0x000fe40000000c00 */
[----:B------:R-:W0:Y:S03]  /*0520*/  MUFU.RCP R24, R22 ;  /* 0x0000001600187308 */ /* 0x000e260000001000 */
[----:B------:R-:W-:-:S05]  /*0530*/  HADD2.F32 R7, -RZ, R7.H0_H0 ;  /* 0x20000007ff077230 */ /* 0x000fca0000004100 */
[----:B0-----:R-:W-:-:S05]  /*0540*/  FMUL R11, R7, R24 ;  /* 0x00000018070b7220 */ /* 0x001fca0000400000 */
[----:B------:R-:W-:-:S05]  /*0550*/  F2FP.F16.F32.PACK_AB R23, RZ, R11 ;  /* 0x0000000bff17723e */ /* 0x000fca00000000ff */
[C---:B------:R-:W-:Y:S02]  /*0560*/  HSETP2.GEU.AND P1, PT, |R23|.reuse.H0_H0, 8.523464202880859375e-06, 8.523464202880859375e-06, PT ;  /* 0x008f008f17007434 */ /* 0x040fe40003f2ea00 */
[----:B------:R-:W-:-:S05]  /*0570*/  HSETP2.GT.AND P0, PT, |R23|.H0_H0, RZ.H0_H0, PT ;  /* 0x200000ff17007234 */ /* 0x000fca0003f04a00 */
[----:B------:R-:W-:-:S13]  /*0580*/  PLOP3.LUT P0, PT, P1, P0, PT, 0xf2, 0x2f ;  /* 0x00000000002f781c */ /* 0x000fda0000f01e72 */
[----:B------:R-:W-:-:S04]  /*0590*/  @!P0 FFMA R7, -R22, R11, R7 ;  /* 0x0000000b16078223 */ /* 0x000fc80000000107 */
[----:B------:R-:W-:Y:S01]  /*05a0*/  @!P0 FFMA R11, R24, R7, R11 ;  /* 0x00000007180b8223 */ /* 0x000fe2000000000b */
[----:B------:R-:W-:-:S04]  /*05b0*/  PRMT R7, R23, 0x7610, R7 ;  /* 0x0000761017077816 */ /* 0x000fc80000000007 */
[----:B------:R-:W-:-:S07]  /*05c0*/  @!P0 F2FP.F16.F32.PACK_AB R7, RZ, R11 ;  /* 0x0000000bff07823e */ /* 0x000fce00000000ff */
.L_x_57:
[----:B------:R-:W-:Y:S01]  /*05d0*/  PRMT R7, R7, 0x5410, R0 ;  /* 0x0000541007077816 */ /* 0x000fe20000000000 */
[----:B------:R-:W-:Y:S04]  /*05e0*/  BSSY.RECONVERGENT B0, `(.L_x_58) ;  /* 0x000000c000007945 */ /* 0x000fe80003800200 */
[----:B------:R-:W-:-:S04]  /*05f0*/  HFMA2 R36, R36, 1, 1, R7 ;  /* 0x3c003c0024247831 */ /* 0x000fc80000000007 */
[----:B------:R-:W-:Y:S01]  /*0600*/  HADD2 R30, R32.H0_H0, -R36.H0_H0 ;  /* 0xa0000024201e7230 */ /* 0x000fe20000000800 */
[----:B------:R-:W-:-:S03]  /*0610*/  HSETP2.GT.AND P1, PT, R36.H1_H1, R21.H0_H0, PT ;  /* 0x2000001524007234 */ /* 0x000fc60003f24c00 */
[----:B-----5:R-:W-:-:S05]  /*0620*/  HADD2 R30, R30.H0_H0, R9.H0_H0 ;  /* 0x200000091e1e7230 */ /* 0x020fca0000000800 */
[C---:B------:R-:W-:Y:S02]  /*0630*/  HSETP2.GE.AND P0, PT, R30.reuse.H0_H0, R20.H0_H0, PT ;  /* 0x200000141e007234 */ /* 0x040fe40003f06800 */
[----:B------:R-:W-:-:S03]  /*0640*/  HSETP2.GEU.OR P1, PT, R30.H0_H0, RZ.H0_H0, !P1 ;  /* 0x200000ff1e007234 */ /* 0x000fc60004f2e820 */
[----:B------:R-:W-:-:S13]  /*0650*/  HSETP2.GEU.OR P0, PT, R36.H1_H1, R20.H1_H1, !P0 ;  /* 0x3000001424007234 */ /* 0x000fda000470ec20 */
[----:B------:R-:W-:Y:S01]  /*0660*/  @!P0 HADD2 R31, -RZ.H0_H0, 1, 1 ;  /* 0x3c003c00ff1f8430 */ /* 0x000fe20000000900 */
[----:B------:R-:W-:Y:S06]  /*0670*/  @!P0 BRA `(.L_x_59) ;  /* 0x0000000000088947 */ /* 0x000fec0003800000 */
[----:B------:R-:W-:Y:S01]  /*0680*/  PRMT R31, RZ, 0x7610, R31 ;  /* 0x00007610ff1f7816 */ /* 0x000fe2000000001f */
[----:B------:R-:W-:-:S07]  /*0690*/  @!P1 HADD2 R31, -RZ.H0_H0, -1, -1 ;  /* 0xbc00bc00ff1f9430 */ /* 0x000fce0000000900 */
.L_x_59:
[----:B------:R-:W-:Y:S05]  /*06a0*/  BSYNC.RECONVERGENT B0 ;  /* 0x0000000000007941 */ /* 0x000fea0003800200 */
.L_x_58:
[----:B------:R-:W-:-:S09]  /*06b0*/  UIADD3 UR6, UPT, UPT, UR4, 0x1, URZ ;  /* 0x0000000104067890 */ /* 0x000fd2000fffe0ff */
[----:B------:R-:W0:Y:S02]  /*06c0*/  I2F.F16 R7, UR6 ;  /* 0x0000000600077d06 */ /* 0x000e240008200c00 */
[----:B0-----:R-:W-:Y:S01]  /*06d0*/  HSETP2.GEU.AND P0, PT, R7.H0_H0, R20.H1_H1, PT ;  /* 0x3000001407007234 */ /* 0x001fe20003f0e800 */
[----:B------:R-:W-:-:S05]  /*06e0*/  HMUL2 R7, R20.H0_H0, R31.H0_H0 ;  /* 0x2000001f14077232 */ /* 0x000fca0000000800 */
[----:B------:R-:W-:Y:S02]  /*06f0*/  PRMT R36, R7, 0x7610, R36 ;  /* 0x0000761007247816 */ /* 0x000fe40000000024 */
[----:B------:R-:W-:-:S05]  /*0700*/  PRMT R7, RZ, 0x7610, R7 ;  /* 0x00007610ff077816 */ /* 0x000fca0000000007 */
[----:B------:R-:W-:Y:S05]  /*0710*/  @P0 BRA `(.L_x_60) ;  /* 0x0000000000340947 */ /* 0x000fea0003800000 */
        /* <DEDUP_REMOVED lines=13> */
.L_x_60:
[----:B------:R-:W-:Y:S01]  /*07f0*/  PRMT R7, R7, 0x5410, R31 ;  /* 0x0000541007077816 */ /* 0x000fe2000000001f */
[----:B------:R-:W-:Y:S04]  /*0800*/  BSSY.RECONVERGENT B0, `(.L_x_61) ;  /* 0x000000c000007945 */ /* 0x000fe80003800200 */
[----:B------:R-:W-:-:S04]  /*0810*/  HFMA2 R33, R36, 1, 1, R7 ;  /* 0x3c003c0024217831 */ /* 0x000fc80000000007 */
[----:B------:R-:W-:Y:S01]  /*0820*/  HADD2 R7, R30.H0_H0, -R33.H0_H0 ;  /* 0xa00000211e077230 */ /* 0x000fe20000000800 */
[----:B------:R-:W-:-:S03]  /*0830*/  HSETP2.GT.AND P1, PT, R33.H1_H1, R21.H0_H0, PT ;  /* 0x2000001521007234 */ /* 0x000fc60003f24c00 */
[----:B------:R-:W-:-:S05]  /*0840*/  HADD2 R7, R7.H0_H0, R25.H0_H0 ;  /* 0x2000001907077230 */ /* 0x000fca0000000800 */
[C---:B------:R-:W-:Y:S02]  /*0850*/  HSETP2.GE.AND P0, PT, R7.reuse.H0_H0, R20.H0_H0, PT ;  /* 0x2000001407007234 */ /* 0x040fe40003f06800 */
[----:B------:R-:W-:-:S03]  /*0860*/  HSETP2.GEU.OR P1, PT, R7.H0_H0, RZ.H0_H0, !P1 ;  /* 0x200000ff07007234 */ /* 0x000fc60004f2e820 */
[----:B------:R-:W-:-:S13]  /*0870*/  HSETP2.GEU.OR P0, PT, R33.H1_H1, R20.H1_H1, !P0 ;  /* 0x3000001421007234 */ /* 0x000fda000470ec20 */
[----:B------:R-:W-:Y:S01]  /*0880*/  @!P0 HADD2 R9, -RZ.H0_H0, 1, 1 ;  /* 0x3c003c00ff098430 */ /* 0x000fe20000000900 */
[----:B------:R-:W-:Y:S06]  /*0890*/  @!P0 BRA `(.L_x_62) ;  /* 0x0000000000088947 */ /* 0x000fec0003800000 */
[----:B------:R-:W-:Y:S01]  /*08a0*/  PRMT R9, RZ, 0x7610, R9 ;  /* 0x00007610ff097816 */ /* 0x000fe20000000009 */
[----:B------:R-:W-:-:S07]  /*08b0*/  @!P1 HADD2 R9, -RZ.H0_H0, -1, -1 ;  /* 0xbc00bc00ff099430 */ /* 0x000fce0000000900 */
.L_x_62:
[----:B------:R-:W-:Y:S05]  /*08c0*/  BSYNC.RECONVERGENT B0 ;  /* 0x0000000000007941 */ /* 0x000fea0003800200 */
.L_x_61:
        /* <DEDUP_REMOVED lines=20> */
.L_x_63:
[----:B------:R-:W-:Y:S01]  /*0a10*/  PRMT R11, R11, 0x5410, R9 ;  /* 0x000054100b0b7816 */ /* 0x000fe20000000009 */
[----:B------:R-:W-:Y:S01]  /*0a20*/  IMAD.WIDE R22, R10, 0x2, R14 ;  /* 0x000000020a167825 */ /* 0x000fe200078e020e */
[----:B------:R-:W-:Y:S01]  /*0a30*/  PRMT R25, R32, 0x7610, R25 ;  /* 0x0000761020197816 */ /* 0x000fe20000000019 */
[----:B------:R-:W-:Y:S02]  /*0a40*/  BSSY.RECONVERGENT B0, `(.L_x_64) ;  /* 0x000001b000007945 */ /* 0x000fe40003800200 */
[----:B------:R-:W-:-:S04]  /*0a50*/  IMAD.WIDE R34, R10, 0x2, R16 ;  /* 0x000000020a227825 */ /* 0x000fc800078e0210 */
[----:B------:R-:W-:Y:S01]  /*0a60*/  HFMA2 R11, R33, 1, 1, R11 ;  /* 0x3c003c00210b7831 */ /* 0x000fe2000000000b */
[----:B------:R0:W-:Y:S01]  /*0a70*/  STG.E.U16 desc[UR8][R22.64], R25 ;  /* 0x0000001916007986 */ /* 0x0001e2000c101508 */
[----:B------:R-:W-:Y:S01]  /*0a80*/  PRMT R33, R30, 0x7610, R33 ;  /* 0x000076101e217816 */ /* 0x000fe20000000021 */
[----:B------:R-:W-:-:S04]  /*0a90*/  IMAD.WIDE R28, R10, 0x2, R18 ;  /* 0x000000020a1c7825 */ /* 0x000fc800078e0212 */
[----:B------:R-:W-:Y:S01]  /*0aa0*/  HADD2 R32, R7.H0_H0, -R11.H0_H0 ;  /* 0xa000000b07207230 */ /* 0x000fe20000000800 */
[----:B------:R-:W-:Y:S01]  /*0ab0*/  PRMT R11, R0, 0x7610, R11 ;  /* 0x00007610000b7816 */ /* 0x000fe2000000000b */
[----:B0-----:R-:W-:-:S04]  /*0ac0*/  IMAD.WIDE R24, R3, 0x2, R34 ;  /* 0x0000000203187825 */ /* 0x001fc800078e0222 */
[----:B------:R-:W-:Y:S01]  /*0ad0*/  HADD2 R32, R32.H0_H0, R27.H0_H0 ;  /* 0x2000001b20207230 */ /* 0x000fe20000000800 */
[C---:B------:R-:W-:Y:S01]  /*0ae0*/  HSETP2.GT.AND P1, PT, R11.reuse.H1_H1, R21.H0_H0, PT ;  /* 0x200000150b007234 */ /* 0x040fe20003f24c00 */
[----:B------:R-:W-:Y:S01]  /*0af0*/  IMAD.WIDE R26, R3, 0x2, R22 ;  /* 0x00000002031a7825 */ /* 0x000fe200078e0216 */
[----:B------:R-:W-:Y:S01]  /*0b00*/  PRMT R23, R36, 0x7632, R23 ;  /* 0x0000763224177816 */ /* 0x000fe20000000017 */
[----:B------:R-:W-:Y:S01]  /*0b10*/  STG.E.U16 desc[UR8][R34.64], R11 ;  /* 0x0000000b22007986 */ /* 0x000fe2000c101508 */
[C-C-:B------:R-:W-:Y:S02]  /*0b20*/  HSETP2.GE.AND P0, PT, R32.reuse.H0_H0, R20.reuse.H0_H0, PT ;  /* 0x2000001420007234 */ /* 0x140fe40003f06800 */
[----:B------:R-:W-:Y:S01]  /*0b30*/  HSETP2.GEU.OR P1, PT, R32.H0_H0, RZ.H0_H0, !P1 ;  /* 0x200000ff20007234 */ /* 0x000fe20004f2e820 */
[----:B------:R0:W-:Y:S02]  /*0b40*/  STG.E.U16 desc[UR8][R28.64], R23 ;  /* 0x000000171c007986 */ /* 0x0001e4000c101508 */
[----:B------:R-:W-:-:S02]  /*0b50*/  HSETP2.GEU.OR P0, PT, R11.H1_H1, R20.H1_H1, !P0 ;  /* 0x300000140b007234 */ /* 0x000fc4000470ec20 */
[----:B------:R1:W-:Y:S04]  /*0b60*/  STG.E.U16 desc[UR8][R26.64], R33 ;  /* 0x000000211a007986 */ /* 0x0003e8000c101508 */
[----:B------:R2:W-:Y:S01]  /*0b70*/  STG.E.U16 desc[UR8][R24.64], R31 ;  /* 0x0000001f18007986 */ /* 0x0005e2000c101508 */
[----:B0-----:R-:W-:-:S06]  /*0b80*/  IMAD.WIDE R22, R3, 0x2, R26 ;  /* 0x0000000203167825 */ /* 0x001fcc00078e021a */
[----:B------:R-:W-:Y:S01]  /*0b90*/  @!P0 HADD2 R0, -RZ.H0_H0, 1, 1 ;  /* 0x3c003c00ff008430 */ /* 0x000fe20000000900 */
[----:B-1----:R-:W-:Y:S01]  /*0ba0*/  PRMT R27, R33, 0x7632, R27 ;  /* 0x00007632211b7816 */ /* 0x002fe2000000001b */
[----:B--2---:R-:W-:Y:S01]  /*0bb0*/  IMAD.WIDE R30, R3, 0x2, R28 ;  /* 0x00000002031e7825 */ /* 0x004fe200078e021c */
[----:B------:R-:W-:Y:S06]  /*0bc0*/  @!P0 BRA `(.L_x_65) ;  /* 0x0000000000088947 */ /* 0x000fec0003800000 */
[----:B------:R-:W-:Y:S01]  /*0bd0*/  PRMT R0, RZ, 0x7610, R0 ;  /* 0x00007610ff007816 */ /* 0x000fe20000000000 */
[----:B------:R-:W-:-:S07]  /*0be0*/  @!P1 HADD2 R0, -RZ.H0_H0, -1, -1 ;  /* 0xbc00bc00ff009430 */ /* 0x000fce0000000900 */
.L_x_65:
[----:B------:R-:W-:Y:S05]  /*0bf0*/  BSYNC.RECONVERGENT B0 ;  /* 0x0000000000007941 */ /* 0x000fea0003800200 */
.L_x_64:
[----:B------:R-:W-:Y:S01]  /*0c00*/  UIADD3 UR6, UPT, UPT, UR4, 0x3, URZ ;  /* 0x0000000304067890 */ /* 0x000fe2000fffe0ff */
[----:B------:R-:W-:Y:S01]  /*0c10*/  PRMT R11, R7, 0x7610, R11 ;  /* 0x00007610070b7816 */ /* 0x000fe2000000000b */
[----:B------:R0:W-:Y:S01]  /*0c20*/  STG.E.U16 desc[UR8][R30.64], R27 ;  /* 0x0000001b1e007986 */ /* 0x0001e2000c101508 */
[----:B------:R-:W-:Y:S02]  /*0c30*/  IMAD.WIDE R24, R3, 0x2, R24 ;  /* 0x0000000203187825 */ /* 0x000fe400078e0218 */
[----:B------:R-:W-:Y:S01]  /*0c40*/  PRMT R33, R11, 0x7632, R33 ;  /* 0x000076320b217816 */ /* 0x000fe20000000021 */
[----:B------:R1:W-:Y:S01]  /*0c50*/  STG.E.U16 desc[UR8][R22.64], R11 ;  /* 0x0000000b16007986 */ /* 0x0003e2000c101508 */
[C---:B------:R-:W-:Y:S02]  /*0c60*/  IMAD.WIDE R28, R3.reuse, 0x2, R22 ;  /* 0x00000002031c7825 */ /* 0x040fe400078e0216 */
[----:B------:R-:W2:Y:S02]  /*0c70*/  I2F.F16 R7, UR6 ;  /* 0x0000000600077d06 */ /* 0x000ea40008200c00 */
[----:B0-----:R-:W-:Y:S01]  /*0c80*/  IMAD.WIDE R26, R3, 0x2, R30 ;  /* 0x00000002031a7825 */ /* 0x001fe200078e021e */
[----:B------:R-:W-:-:S03]  /*0c90*/  PRMT R31, R9, 0x7610, R31 ;  /* 0x00007610091f7816 */ /* 0x000fc6000000001f */
[----:B------:R-:W-:Y:S02]  /*0ca0*/  HMUL2 R9, R20.H0_H0, R0.H0_H0 ;  /* 0x2000000014097232 */ /* 0x000fe40000000800 */
[----:B------:R1:W-:Y:S04]  /*0cb0*/  STG.E.U16 desc[UR8][R24.64], R31 ;  /* 0x0000001f18007986 */ /* 0x0003e8000c101508 */
[----:B------:R1:W-:Y:S01]  /*0cc0*/  STG.E.U16 desc[UR8][R26.64], R33 ;  /* 0x000000211a007986 */ /* 0x0003e2000c101508 */
[----:B--2---:R-:W-:Y:S02]  /*0cd0*/  HSETP2.GEU.AND P0, PT, R7.H0_H0, R20.H1_H1, PT ;  /* 0x3000001407007234 */ /* 0x004fe40003f0e800 */
[----:B------:R-:W-:Y:S01]  /*0ce0*/  PRMT R7, RZ, 0x7610, R7 ;  /* 0x00007610ff077816 */ /* 0x000fe20000000007 */
[----:B------:R1:W-:Y:S10]  /*0cf0*/  STG.E.U16 desc[UR8][R28.64], R32 ;  /* 0x000000201c007986 */ /* 0x0003f4000c101508 */
[----:B------:R-:W-:Y:S05]  /*0d00*/  @P0 BRA `(.L_x_66) ;  /* 0x0000000000340947 */ /* 0x000fea0003800000 */
[----:B-1----:R-:W-:Y:S02]  /*0d10*/  HADD2.F32 R22, -RZ, R20.H1_H1 ;  /* 0x30000014ff167230 */ /* 0x002fe40000004100 */
        /* <DEDUP_REMOVED lines=12> */
.L_x_66:
[----:B------:R-:W-:Y:S01]  /*0de0*/  PRMT R9, R9, 0x7610, R11 ;  /* 0x0000761009097816 */ /* 0x000fe2000000000b */
[----:B-1----:R-:W-:Y:S01]  /*0df0*/  IMAD.WIDE R24, R3, 0x2, R24 ;  /* 0x0000000203187825 */ /* 0x002fe200078e0218 */
[----:B------:R-:W-:Y:S01]  /*0e00*/  PRMT R7, R7, 0x5410, R0 ;  /* 0x0000541007077816 */ /* 0x000fe20000000000 */
[----:B------:R-:W-:Y:S02]  /*0e10*/  UIADD3 UR4, UPT, UPT, UR4, 0x4, URZ ;  /* 0x0000000404047890 */ /* 0x000fe4000fffe0ff */
[C---:B------:R-:W-:Y:S01]  /*0e20*/  IMAD.WIDE R26, R3.reuse, 0x2, R26 ;  /* 0x00000002031a7825 */ /* 0x040fe200078e021a */
[----:B------:R2:W-:Y:S03]  /*0e30*/  STG.E.U16 desc[UR8][R24.64], R0 ;  /* 0x0000000018007986 */ /* 0x0005e6000c101508 */
[----:B------:R-:W-:Y:S01]  /*0e40*/  HFMA2 R7, R9, 1, 1, R7 ;  /* 0x3c003c0009077831 */ /* 0x000fe20000000007 */
[----:B------:R-:W-:Y:S01]  /*0e50*/  ISETP.NE.AND P0, PT, R8, UR4, PT ;  /* 0x0000000408007c0c */ /* 0x000fe2000bf05270 */
[----:B------:R-:W-:-:S02]  /*0e60*/  IMAD R10, R3, 0x4, R10 ;  /* 0x00000004030a7824 */ /* 0x000fc400078e020a */
[----:B------:R-:W-:Y:S01]  /*0e70*/  IMAD R4, R3, 0x4, R4 ;  /* 0x0000000403047824 */ /* 0x000fe200078e0204 */
[----:B------:R-:W-:Y:S01]  /*0e80*/  PRMT R9, R7, 0x7632, R9 ;  /* 0x0000763207097816 */ /* 0x000fe20000000009 */
[----:B------:R-:W-:-:S04]  /*0e90*/  HADD2 R32, R32.H0_H0, -R7.H0_H0 ;  /* 0xa000000720207230 */ /* 0x000fc80000000800 */
[----:B------:R2:W-:Y:S04]  /*0ea0*/  STG.E.U16 desc[UR8][R26.64], R9 ;  /* 0x000000091a007986 */ /* 0x0005e8000c101508 */
[----:B------:R-:W-:Y:S05]  /*0eb0*/  @P0 BRA `(.L_x_67) ;  /* 0xfffffff4002c0947 */ /* 0x000fea000383ffff */
.L_x_54:
[----:B------:R-:W-:-:S13]  /*0ec0*/  ISETP.NE.AND P0, PT, R6, RZ, PT ;  /* 0x000000ff0600720c */ /* 0x000fda0003f05270 */
[----:B------:R-:W-:Y:S05]  /*0ed0*/  @!P0 BRA `(.L_x_53) ;  /* 0x0000000000e48947 */ /* 0x000fea0003800000 */
[----:B------:R-:W2:Y:S01]  /*0ee0*/  LDCU UR4, c[0x0][0x3d0] ;  /* 0x00007a00ff0477ac */ /* 0x000ea20008000800 */
[----:B------:R-:W0:Y:S01]  /*0ef0*/  LDC.64 R10, c[0x0][0x380] ;  /* 0x0000e000ff0a7b82 */ /* 0x000e220000000a00 */
[----:B------:R-:W-:Y:S01]  /*0f00*/  IMAD.MOV R6, RZ, RZ, -R6 ;  /* 0x000000ffff067224 */ /* 0x000fe200078e0a06 */
[----:B------:R-:W3:Y:S01]  /*0f10*/  LDCU UR6, c[0x0][0x3c8] ;  /* 0x00007900ff0677ac */ /* 0x000ee20008000800 */
[----:B--2---:R-:W-:-:S04]  /*0f20*/  IMAD R9, R8, UR4, RZ ;  /* 0x0000000408097c24 */ /* 0x004fc8000f8e02ff */
[----:B---3--:R-:W-:Y:S02]  /*0f30*/  IMAD R0, R9, UR6, R2 ;  /* 0x0000000609007c24 */ /* 0x008fe4000f8e0202 */
[----:B------:R-:W-:-:S03]  /*0f40*/  IMAD R9, R3, R8, R3 ;  /* 0x0000000803097224 */ /* 0x000fc600078e0203 */
[----:B------:R-:W-:-:S07]  /*0f50*/  IADD3 R0, PT, PT, R0, UR5, RZ ;  /* 0x0000000500007c10 */ /* 0x000fce000fffe0ff */
.L_x_71:
[----:B0--3--:R-:W-:-:S06]  /*0f60*/  IMAD.WIDE R12, R0, 0x2, R10 ;  /* 0x00000002000c7825 */ /* 0x009fcc00078e020a */
[----:B------:R-:W1:Y:S01]  /*0f70*/  LDG.E.U16.CONSTANT R13, desc[UR8][R12.64] ;  /* 0x000000080c0d7981 */ /* 0x000e62000c1e9500 */
[----:B------:R-:W-:Y:S01]  /*0f80*/  IMAD.WIDE R22, R9, 0x2, R14 ;  /* 0x0000000209167825 */ /* 0x000fe200078e020e */
[----:B------:R-:W0:Y:S01]  /*0f90*/  I2F.F16 R25, R8 ;  /* 0x0000000800197306 */ /* 0x000e220000200c00 */
[----:B------:R-:W-:Y:S01]  /*0fa0*/  HSETP2.GT.AND P1, PT, R7.H1_H1, R21.H0_H0, PT ;  /* 0x2000001507007234 */ /* 0x000fe20003f24c00 */
[----:B------:R-:W-:Y:S01]  /*0fb0*/  BSSY.RECONVERGENT B0, `(.L_x_68) ;  /* 0x000000b000007945 */ /* 0x000fe20003800200 */
[----:B0-----:R-:W-:Y:S01]  /*0fc0*/  HSETP2.GEU.AND P2, PT, R25.H0_H0, R20.H1_H1, PT ;  /* 0x3000001419007234 */ /* 0x001fe20003f4e800 */
[----:B-1----:R-:W-:-:S05]  /*0fd0*/  HADD2 R32, R32.H0_H0, R13.H0_H0 ;  /* 0x2000000d20207230 */ /* 0x002fca0000000800 */
[C---:B------:R-:W-:Y:S01]  /*0fe0*/  HSETP2.GE.AND P0, PT, R32.reuse.H0_H0, R20.H0_H0, PT ;  /* 0x2000001420007234 */ /* 0x040fe20003f06800 */
[----:B------:R0:W-:Y:S01]  /*0ff0*/  STG.E.U16 desc[UR8][R22.64], R32 ;  /* 0x0000002016007986 */ /* 0x0001e2000c101508 */
[----:B------:R-:W-:-:S03]  /*1000*/  HSETP2.GEU.OR P1, PT, R32.H0_H0, RZ.H0_H0, !P1 ;  /* 0x200000ff20007234 */ /* 0x000fc60004f2e820 */
[----:B------:R-:W-:-:S13]  /*1010*/  HSETP2.GEU.OR P0, PT, R7.H1_H1, R20.H1_H1, !P0 ;  /* 0x3000001407007234 */ /* 0x000fda000470ec20 */
[----:B------:R-:W-:Y:S01]  /*1020*/  @!P0 HADD2 R2, -RZ.H0_H0, 1, 1 ;  /* 0x3c003c00ff028430 */ /* 0x000fe20000000900 */
[----:B0-----:R-:W-:Y:S06]  /*1030*/  @!P0 BRA `(.L_x_69) ;  /* 0x0000000000088947 */ /* 0x001fec0003800000 */
[----:B------:R-:W-:Y:S01]  /*1040*/  PRMT R2, RZ, 0x7610, R2 ;  /* 0x00007610ff027816 */ /* 0x000fe20000000002 */
[----:B------:R-:W-:-:S07]  /*1050*/  @!P1 HADD2 R2, -RZ.H0_H0, -1, -1 ;  /* 0xbc00bc00ff029430 */ /* 0x000fce0000000900 */
.L_x_69:
[----:B------:R-:W-:Y:S05]  /*1060*/  BSYNC.RECONVERGENT B0 ;  /* 0x0000000000007941 */ /* 0x000fea0003800200 */
.L_x_68:
[----:B------:R-:W-:Y:S01]  /*1070*/  HMUL2 R12, R20.H0_H0, R2.H0_H0 ;  /* 0x20000002140c7232 */ /* 0x000fe20000000800 */
        /* <DEDUP_REMOVED lines=15> */
.L_x_70:
[----:B------:R-:W-:Y:S01]  /*1170*/  PRMT R12, R12, 0x7610, R7 ;  /* 0x000076100c0c7816 */ /* 0x000fe20000000007 */
[----:B------:R-:W-:Y:S01]  /*1180*/  IMAD.WIDE R22, R9, 0x2, R18 ;  /* 0x0000000209167825 */ /* 0x000fe200078e0212 */
[----:B------:R-:W-:Y:S02]  /*1190*/  PRMT R4, R4, 0x5410, R2 ;  /* 0x0000541004047816 */ /* 0x000fe40000000002 */
[----:B------:R-:W-:Y:S01]  /*11a0*/  IADD3 R8, PT, PT, R8, 0x1, RZ ;  /* 0x0000000108087810 */ /* 0x000fe20007ffe0ff */
[----:B------:R-:W-:Y:S02]  /*11b0*/  VIADD R6, R6, 0x1 ;  /* 0x0000000106067836 */ /* 0x000fe40000000000 */
[----:B------:R-:W-:Y:S02]  /*11c0*/  IMAD.IADD R0, R3, 0x1, R0 ;  /* 0x0000000103007824 */ /* 0x000fe400078e0200 */
[----:B------:R-:W-:Y:S02]  /*11d0*/  HFMA2 R4, R12, 1, 1, R4 ;  /* 0x3c003c000c047831 */ /* 0x000fe40000000004 */
[----:B------:R-:W-:Y:S01]  /*11e0*/  IMAD.WIDE R12, R9, 0x2, R16 ;  /* 0x00000002090c7825 */ /* 0x000fe200078e0210 */
[----:B------:R-:W-:-:S03]  /*11f0*/  ISETP.NE.AND P0, PT, R6, RZ, PT ;  /* 0x000000ff0600720c */ /* 0x000fc60003f05270 */
[----:B------:R-:W-:Y:S01]  /*1200*/  IMAD.IADD R9, R3, 0x1, R9 ;  /* 0x0000000103097824 */ /* 0x000fe200078e0209 */
[----:B------:R3:W-:Y:S01]  /*1210*/  STG.E.U16 desc[UR8][R12.64], R2 ;  /* 0x000000020c007986 */ /* 0x0007e2000c101508 */
[----:B------:R-:W-:Y:S01]  /*1220*/  PRMT R7, R7, 0x7610, R4 ;  /* 0x0000761007077816 */ /* 0x000fe20000000004 */
[----:B------:R-:W-:-:S03]  /*1230*/  HADD2 R32, R32.H0_H0, -R4.H0_H0 ;  /* 0xa000000420207230 */ /* 0x000fc60000000800 */
[----:B------:R-:W-:-:S05]  /*1240*/  PRMT R7, R7, 0x7632, R7 ;  /* 0x0000763207077816 */ /* 0x000fca0000000007 */
[----:B------:R3:W-:Y:S01]  /*1250*/  STG.E.U16 desc[UR8][R22.64], R7 ;  /* 0x0000000716007986 */ /* 0x0007e2000c101508 */
[----:B------:R-:W-:Y:S05]  /*1260*/  @P0 BRA `(.L_x_71) ;  /* 0xfffffffc003c0947 */ /* 0x000fea000383ffff */
.L_x_53:
[----:B---3--:R-:W0:Y:S02]  /*1270*/  LDC.64 R2, c[0x0][0x3b0] ;  /* 0x0000ec00ff027b82 */ /* 0x008e240000000a00 */
[----:B0-----:R-:W-:-:S05]  /*1280*/  IMAD.WIDE R2, R5, 0x2, R2 ;  /* 0x0000000205027825 */ /* 0x001fca00078e0202 */
[----:B------:R-:W-:Y:S01]  /*1290*/  STG.E.U16 desc[UR8][R2.64], R32 ;  /* 0x0000002002007986 */ /* 0x000fe2000c101508 */
[----:B------:R-:W-:Y:S05]  /*12a0*/  EXIT ;  /* 0x000000000000794d */ /* 0x000fea0003800000 */
.L_x_72:
        /* <DEDUP_REMOVED lines=13> */
.L_x_95:


//--------------------- .text.forward_kernel_fp32 --------------------------
	.section	.text.forward_kernel_fp32,"ax",@progbits
	.align	128
        .global         forward_kernel_fp32
        .type           forward_kernel_fp32,@function
        .size           forward_kernel_fp32,(.L_x_90 - forward_kernel_fp32)
        .other          forward_kernel_fp32,@"STO_CUDA_ENTRY STV_DEFAULT"
forward_kernel_fp32:
.text.forward_kernel_fp32:
        /* <DEDUP_REMOVED lines=20> */
[----:B0-----:R0:W2:Y:S04]  /*0140*/  @!P0 LDG.E R20, desc[UR8][R4.64] ;  /* 0x0000000804148981 */ /* 0x0010a8000c1e1900 */
[----:B---3--:R3:W2:Y:S01]  /*0150*/  @!P0 LDG.E R21, desc[UR8][R6.64] ;  /* 0x0000000806158981 */ /* 0x0086a2000c1e1900 */
[----:B-1----:R-:W-:-:S02]  /*0160*/  ULEA UR4, UR6, UR4, 0x18 ;  /* 0x0000000406047291 */ /* 0x002fc4000f8ec0ff */
[----:B0-----:R-:W0:Y:S01]  /*0170*/  LDC.64 R4, c[0x0][0x3a8] ;  /* 0x0000ea00ff047b82 */ /* 0x001e220000000a00 */
[----:B----4-:R2:W4:Y:S07]  /*0180*/  @!P0 LDG.E R22, desc[UR8][R12.64] ;  /* 0x000000080c168981 */ /* 0x01052e000c1e1900 */
[----:B---3--:R-:W1:Y:S01]  /*0190*/  LDC.64 R6, c[0x0][0x3c0] ;  /* 0x0000f000ff067b82 */ /* 0x008e620000000a00 */
[----:B-----5:R0:W4:Y:S01]  /*01a0*/  @!P0 LDG.E R23, desc[UR8][R14.64] ;  /* 0x000000080e178981 */ /* 0x020122000c1e1900 */
[----:B--2---:R-:W-:-:S04]  /*01b0*/  IMAD.WIDE R12, R3, 0x4, R16 ;  /* 0x00000004030c7825 */ /* 0x004fc800078e0210 */
[----:B0-----:R-:W-:-:S04]  /*01c0*/  IMAD.WIDE R14, R3, 0x4, R4 ;  /* 0x00000004030e7825 */ /* 0x001fc800078e0204 */
[----:B------:R-:W-:Y:S02]  /*01d0*/  IMAD.MOV.U32 R4, RZ, RZ, R3 ;  /* 0x000000ffff047224 */ /* 0x000fe400078e0003 */
[----:B-1----:R-:W-:Y:S01]  /*01e0*/  IMAD.WIDE R16, R3, 0x4, R6 ;  /* 0x0000000403107825 */ /* 0x002fe200078e0206 */
[----:B----4-:R-:W-:Y:S01]  /*01f0*/  @!P0 STS.128 [UR4], R20 ;  /* 0x00000014ff008988 */ /* 0x010fe20008000c04 */
[----:B------:R-:W-:Y:S06]  /*0200*/  BAR.SYNC.DEFER_BLOCKING 0x0 ;  /* 0x0000000000007b1d */ /* 0x000fec0000010000 */
[----:B------:R-:W0:Y:S01]  /*0210*/  LDS.128 R8, [UR4] ;  /* 0x00000004ff087984 */ /* 0x000e220008000c00 */
[----:B------:R-:W1:Y:S03]  /*0220*/  LDCU UR4, c[0x0][0x3cc] ;  /* 0x00007980ff0477ac */ /* 0x000e660008000800 */
[----:B------:R2:W-:Y:S04]  /*0230*/  STG.E desc[UR8][R12.64], RZ ;  /* 0x000000ff0c007986 */ /* 0x0005e8000c101908 */
[----:B------:R2:W-:Y:S01]  /*0240*/  STG.E desc[UR8][R14.64], RZ ;  /* 0x000000ff0e007986 */ /* 0x0005e2000c101908 */
[----:B-1----:R-:W-:Y:S01]  /*0250*/  UISETP.GE.AND UP0, UPT, UR4, 0x1, UPT ;  /* 0x000000010400788c */ /* 0x002fe2000bf06270 */
[----:B0-----:R-:W-:-:S04]  /*0260*/  FADD R31, R11, 0.5 ;  /* 0x3f0000000b1f7421 */ /* 0x001fc80000000000 */
[----:B------:R-:W-:-:S05]  /*0270*/  FMUL R31, R8, R31 ;  /* 0x0000001f081f7220 */ /* 0x000fca0000400000 */
[----:B------:R2:W-:Y:S01]  /*0280*/  STG.E desc[UR8][R16.64], R31 ;  /* 0x0000001f10007986 */ /* 0x0005e2000c101908 */
[----:B------:R-:W-:Y:S05]  /*0290*/  BRA.U !UP0, `(.L_x_73) ;  /* 0x0000000908887547 */ /* 0x000fea000b800000 */
[----:B------:R-:W0:Y:S01]  /*02a0*/  MUFU.RCP R6, R9 ;  /* 0x0000000900067308 */ /* 0x000e220000001000 */
[----:B------:R-:W-:-:S07]  /*02b0*/  FMUL R18, R8, R11 ;  /* 0x0000000b08127220 */ /* 0x000fce0000400000 */
[----:B------:R-:W1:Y:S01]  /*02c0*/  FCHK P0, R18, R9 ;  /* 0x0000000912007302 */ /* 0x000e620000000000 */
[----:B0-----:R-:W-:-:S04]  /*02d0*/  FFMA R5, -R9, R6, 1 ;  /* 0x3f80000009057423 */ /* 0x001fc80000000106 */
[----:B------:R-:W-:-:S04]  /*02e0*/  FFMA R5, R6, R5, R6 ;  /* 0x0000000506057223 */ /* 0x000fc80000000006 */
[----:B------:R-:W-:-:S04]  /*02f0*/  FFMA R6, R18, R5, RZ ;  /* 0x0000000512067223 */ /* 0x000fc800000000ff */
[----:B------:R-:W-:-:S04]  /*0300*/  FFMA R7, -R9, R6, R18 ;  /* 0x0000000609077223 */ /* 0x000fc80000000112 */
[----:B------:R-:W-:Y:S01]  /*0310*/  FFMA R6, R5, R7, R6 ;  /* 0x0000000705067223 */ /* 0x000fe20000000006 */
[----:B-1----:R-:W-:Y:S06]  /*0320*/  @!P0 BRA `(.L_x_74) ;  /* 0x00000000000c8947 */ /* 0x002fec0003800000 */
[----:B------:R-:W-:-:S07]  /*0330*/  MOV R6, 0x350 ;  /* 0x0000035000067802 */ /* 0x000fce0000000f00 */
[----:B--2---:R-:W-:Y:S05]  /*0340*/  CALL.REL.NOINC `($__internal_3_$__cuda_sm3x_div_rn_noftz_f32_slowpath) ;  /* 0x00000008006c7944 */ /* 0x004fea0003c00000 */
[----:B------:R-:W-:-:S07]  /*0350*/  IMAD.MOV.U32 R6, RZ, RZ, R5 ;  /* 0x000000ffff067224 */ /* 0x000fce00078e0005 */
.L_x_74:
[----:B------:R-:W0:Y:S01]  /*0360*/  LDC R5, c[0x0][0x3cc] ;  /* 0x0000f300ff057b82 */ /* 0x000e220000000800 */
[----:B------:R-:W-:Y:S02]  /*0370*/  IMAD.MOV.U32 R36, RZ, RZ, RZ ;  /* 0x000000ffff247224 */ /* 0x000fe400078e00ff */
[----:B------:R-:W-:Y:S01]  /*0380*/  IMAD.MOV.U32 R11, RZ, RZ, RZ ;  /* 0x000000ffff0b7224 */ /* 0x000fe200078e00ff */
[C---:B0-----:R-:W-:Y:S02]  /*0390*/  ISETP.GE.U32.AND P1, PT, R5.reuse, 0x4, PT ;  /* 0x000000040500780c */ /* 0x041fe40003f26070 */
[----:B------:R-:W-:-:S04]  /*03a0*/  LOP3.LUT R7, R5, 0x3, RZ, 0xc0, !PT ;  /* 0x0000000305077812 */ /* 0x000fc800078ec0ff */
[----:B------:R-:W-:-:S07]  /*03b0*/  ISETP.NE.AND P0, PT, R7, RZ, PT ;  /* 0x000000ff0700720c */ /* 0x000fce0003f05270 */
[----:B------:R-:W-:Y:S06]  /*03c0*/  @!P1 BRA `(.L_x_75) ;  /* 0x0000000400a49947 */ /* 0x000fec0003800000 */
[----:B------:R-:W0:Y:S01]  /*03d0*/  LDC.64 R18, c[0x0][0x380] ;  /* 0x0000e000ff127b82 */ /* 0x000e220000000a00 */
[----:B------:R-:W-:Y:S01]  /*03e0*/  LOP3.LUT R11, R5, 0x7ffffffc, RZ, 0xc0, !PT ;  /* 0x7ffffffc050b7812 */ /* 0x000fe200078ec0ff */
[----:B------:R-:W-:Y:S01]  /*03f0*/  IMAD.MOV.U32 R36, RZ, RZ, RZ ;  /* 0x000000ffff247224 */ /* 0x000fe200078e00ff */
[----:B------:R-:W-:Y:S01]  /*0400*/  UMOV UR4, URZ ;  /* 0x000000ff00047c82 */ /* 0x000fe20008000000 */
[----:B------:R-:W-:-:S07]  /*0410*/  IMAD.MOV.U32 R5, RZ, RZ, R2 ;  /* 0x000000ffff057224 */ /* 0x000fce00078e0002 */
.L_x_76:
[----:B0-----:R-:W-:-:S05]  /*0420*/  IMAD.WIDE R26, R3, 0x4, R18 ;  /* 0x00000004031a7825 */ /* 0x001fca00078e0212 */
[----:B------:R0:W3:Y:S01]  /*0430*/  LDG.E.CONSTANT R32, desc[UR8][R26.64] ;  /* 0x000000081a207981 */ /* 0x0000e2000c1e9900 */
[----:B------:R-:W-:-:S05]  /*0440*/  IMAD.WIDE R24, R2, 0x4, R26 ;  /* 0x0000000402187825 */ /* 0x000fca00078e021a */
[----:B------:R-:W4:Y:S01]  /*0450*/  LDG.E.CONSTANT R28, desc[UR8][R24.64] ;  /* 0x00000008181c7981 */ /* 0x000f22000c1e9900 */
[----:B------:R-:W-:-:S05]  /*0460*/  IMAD.WIDE R20, R2, 0x4, R24 ;  /* 0x0000000402147825 */ /* 0x000fca00078e0218 */
[----:B------:R1:W5:Y:S01]  /*0470*/  LDG.E.CONSTANT R34, desc[UR8][R20.64] ;  /* 0x0000000814227981 */ /* 0x000362000c1e9900 */
[----:B------:R-:W-:-:S05]  /*0480*/  IMAD.WIDE R22, R2, 0x4, R20 ;  /* 0x0000000402167825 */ /* 0x000fca00078e0214 */
[----:B------:R2:W5:Y:S01]  /*0490*/  LDG.E.CONSTANT R35, desc[UR8][R22.64] ;  /* 0x0000000816237981 */ /* 0x000562000c1e9900 */
[----:B------:R-:W-:Y:S01]  /*04a0*/  FSETP.GEU.AND P1, PT, R36, R9, PT ;  /* 0x000000092400720b */ /* 0x000fe20003f2e000 */
[----:B------:R-:W-:Y:S02]  /*04b0*/  UIADD3 UR6, UPT, UPT, UR4, 0x1, URZ ;  /* 0x0000000104067890 */ /* 0x000fe4000fffe0ff */
[----:B0-----:R-:W-:Y:S01]  /*04c0*/  I2FP.F32.U32 R26, UR4 ;  /* 0x00000004001a7c45 */ /* 0x001fe20008201000 */
[----:B------:R-:W-:Y:S01]  /*04d0*/  IMAD R3, R2, 0x4, R3 ;  /* 0x0000000402037824 */ /* 0x000fe200078e0203 */
[----:B------:R-:W-:Y:S02]  /*04e0*/  FSETP.GT.AND P3, PT, R36, R10, PT ;  /* 0x0000000a2400720b */ /* 0x000fe40003f64000 */
[----:B------:R-:W-:Y:S01]  /*04f0*/  FSETP.GT.AND P4, PT, R9, R26, PT ;  /* 0x0000001a0900720b */ /* 0x000fe20003f84000 */
[----:B------:R-:W-:Y:S01]  /*0500*/  IMAD.WIDE R26, R5, 0x4, R16 ;  /* 0x00000004051a7825 */ /* 0x000fe200078e0210 */
[----:B-1----:R-:W-:Y:S01]  /*0510*/  I2FP.F32.U32 R20, UR6 ;  /* 0x0000000600147c45 */ /* 0x002fe20008201000 */
[----:B------:R-:W-:Y:S01]  /*0520*/  UIADD3 UR6, UPT, UPT, UR4, 0x2, URZ ;  /* 0x0000000204067890 */ /* 0x000fe2000fffe0ff */
[----:B--2---:R-:W-:-:S02]  /*0530*/  FSEL R23, R6, RZ, P4 ;  /* 0x000000ff06177208 */ /* 0x004fc40002000000 */
[----:B------:R-:W-:-:S03]  /*0540*/  FSETP.GT.AND P4, PT, R9, R20, PT ;  /* 0x000000140900720b */ /* 0x000fc60003f84000 */
[----:B------:R-:W-:Y:S01]  /*0550*/  I2FP.F32.U32 R20, UR6 ;  /* 0x0000000600147c45 */ /* 0x000fe20008201000 */
[----:B------:R-:W-:Y:S02]  /*0560*/  UIADD3 UR6, UPT, UPT, UR4, 0x3, URZ ;  /* 0x0000000304067890 */ /* 0x000fe4000fffe0ff */
[----:B------:R-:W-:Y:S01]  /*0570*/  UIADD3 UR4, UPT, UPT, UR4, 0x4, URZ ;  /* 0x0000000404047890 */ /* 0x000fe2000fffe0ff */
[----:B---3--:R-:W-:Y:S01]  /*0580*/  FSETP.LT.AND P2, PT, R31, -R32, PT ;  /* 0x800000201f00720b */ /* 0x008fe20003f41000 */
[----:B------:R-:W-:Y:S01]  /*0590*/  FADD R32, R32, R31 ;  /* 0x0000001f20207221 */ /* 0x000fe20000000000 */
[----:B------:R-:W-:Y:S02]  /*05a0*/  IMAD.WIDE R30, R5, 0x4, R14 ;  /* 0x00000004051e7825 */ /* 0x000fe400078e020e */
[----:B------:R-:W-:Y:S02]  /*05b0*/  SEL R29, RZ, 0xffffffff, !P2 ;  /* 0xffffffffff1d7807 */ /* 0x000fe40005000000 */
[----:B------:R-:W-:Y:S01]  /*05c0*/  FSETP.GE.AND P2, PT, R32, R8, PT ;  /* 0x000000082000720b */ /* 0x000fe20003f46000 */
[----:B------:R-:W-:Y:S01]  /*05d0*/  STG.E desc[UR8][R26.64], R32 ;  /* 0x000000201a007986 */ /* 0x000fe2000c101908 */
[----:B------:R-:W-:-:S04]  /*05e0*/  I2FP.F32.S32 R24, R29 ;  /* 0x0000001d00187245 */ /* 0x000fc80000201400 */
[----:B------:R-:W-:Y:S01]  /*05f0*/  FSEL R21, R24, RZ, P3 ;  /* 0x000000ff18157208 */ /* 0x000fe20001800000 */
[----:B------:R-:W-:-:S03]  /*0600*/  IMAD.WIDE R24, R5, 0x4, R12 ;  /* 0x0000000405187825 */ /* 0x000fc600078e020c */
[----:B------:R-:W-:Y:S01]  /*0610*/  @!P1 FSEL R21, R21, 1, !P2 ;  /* 0x3f80000015159808 */ /* 0x000fe20005000000 */
[----:B------:R-:W-:-:S04]  /*0620*/  IMAD R5, R2, 0x4, R5 ;  /* 0x0000000402057824 */ /* 0x000fc800078e0205 */
[----:B------:R-:W-:Y:S01]  /*0630*/  FFMA R23, R8, R21, R23 ;  /* 0x0000001508177223 */ /* 0x000fe20000000017 */
[----:B------:R-:W-:Y:S01]  /*0640*/  FADD R29, R21, R36 ;  /* 0x00000024151d7221 */ /* 0x000fe20000000000 */
[----:B------:R-:W-:Y:S02]  /*0650*/  STG.E desc[UR8][R30.64], R21 ;  /* 0x000000151e007986 */ /* 0x000fe4000c101908 */
[----:B------:R-:W-:Y:S02]  /*0660*/  FADD R23, R32, -R23 ;  /* 0x8000001720177221 */ /* 0x000fe40000000000 */
[C---:B------:R-:W-:Y:S01]  /*0670*/  FSETP.GEU.AND P1, PT, R29.reuse, R9, PT ;  /* 0x000000091d00720b */ /* 0x040fe20003f2e000 */
[----:B------:R0:W-:Y:S01]  /*0680*/  STG.E desc[UR8][R24.64], R29 ;  /* 0x0000001d18007986 */ /* 0x0001e2000c101908 */
[----:B------:R-:W-:Y:S02]  /*0690*/  FSETP.GT.AND P3, PT, R29, R10, PT ;  /* 0x0000000a1d00720b */ /* 0x000fe40003f64000 */
[C---:B----4-:R-:W-:Y:S01]  /*06a0*/  FSETP.LT.AND P2, PT, R23.reuse, -R28, PT ;  /* 0x8000001c1700720b */ /* 0x050fe20003f41000 */
[----:B------:R-:W-:Y:S01]  /*06b0*/  FADD R28, R23, R28 ;  /* 0x0000001c171c7221 */ /* 0x000fe20000000000 */
[----:B------:R-:W-:-:S02]  /*06c0*/  FSEL R23, R6, RZ, P4 ;  /* 0x000000ff06177208 */ /* 0x000fc40002000000 */
[----:B------:R-:W-:Y:S02]  /*06d0*/  SEL R33, RZ, 0xffffffff, !P2 ;  /* 0xffffffffff217807 */ /* 0x000fe40005000000 */
[----:B------:R-:W-:Y:S02]  /*06e0*/  FSETP.GE.AND P2, PT, R28, R8, PT ;  /* 0x000000081c00720b */ /* 0x000fe40003f46000 */
[----:B------:R-:W-:Y:S02]  /*06f0*/  I2FP.F32.S32 R33, R33 ;  /* 0x0000002100217245 */ /* 0x000fe40000201400 */
[----:B------:R-:W-:Y:S02]  /*0700*/  FSETP.GT.AND P4, PT, R9, R20, PT ;  /* 0x000000140900720b */ /* 0x000fe40003f84000 */
[----:B------:R-:W-:-:S04]  /*0710*/  FSEL R33, R33, RZ, P3 ;  /* 0x000000ff21217208 */ /* 0x000fc80001800000 */
[----:B------:R-:W-:-:S05]  /*0720*/  @!P1 FSEL R33, R33, 1, !P2 ;  /* 0x3f80000021219808 */ /* 0x000fca0005000000 */
[----:B------:R-:W-:Y:S01]  /*0730*/  FFMA R23, R8, R33, R23 ;  /* 0x0000002108177223 */ /* 0x000fe20000000017 */
[----:B------:R-:W-:-:S03]  /*0740*/  FADD R36, R29, R33 ;  /* 0x000000211d247221 */ /* 0x000fc60000000000 */
[----:B------:R-:W-:Y:S02]  /*0750*/  FADD R23, R28, -R23 ;  /* 0x800000171c177221 */ /* 0x000fe40000000000 */
[C---:B------:R-:W-:Y:S02]  /*0760*/  FSETP.GEU.AND P1, PT, R36.reuse, R9, PT ;  /* 0x000000092400720b */ /* 0x040fe40003f2e000 */
[----:B------:R-:W-:Y:S02]  /*0770*/  FSETP.GT.AND P3, PT, R36, R10, PT ;  /* 0x0000000a2400720b */ /* 0x000fe40003f64000 */
[C---:B-----5:R-:W-:Y:S01]  /*0780*/  FSETP.LT.AND P2, PT, R23.reuse, -R34, PT ;  /* 0x800000221700720b */ /* 0x060fe20003f41000 */
[----:B------:R-:W-:Y:S01]  /*0790*/  FADD R34, R23, R34 ;  /* 0x0000002217227221 */ /* 0x000fe20000000000 */
[----:B------:R-:W-:Y:S02]  /*07a0*/  FSEL R23, R6, RZ, P4 ;  /* 0x000000ff06177208 */ /* 0x000fe40002000000 */
[----:B------:R-:W-:-:S02]  /*07b0*/  SEL R37, RZ, 0xffffffff, !P2 ;  /* 0xffffffffff257807 */ /* 0x000fc40005000000 */
[----:B------:R-:W-:Y:S02]  /*07c0*/  FSETP.GE.AND P2, PT, R34, R8, PT ;  /* 0x000000082200720b */ /* 0x000fe40003f46000 */
[----:B------:R-:W-:-:S04]  /*07d0*/  I2FP.F32.S32 R37, R37 ;  /* 0x0000002500257245 */ /* 0x000fc80000201400 */
[----:B------:R-:W-:-:S04]  /*07e0*/  FSEL R37, R37, RZ, P3 ;  /* 0x000000ff25257208 */ /* 0x000fc80001800000 */
[----:B------:R-:W-:-:S05]  /*07f0*/  @!P1 FSEL R37, R37, 1, !P2 ;  /* 0x3f80000025259808 */ /* 0x000fca0005000000 */
[----:B------:R-:W-:Y:S01]  /*0800*/  FFMA R20, R8, R37, R23 ;  /* 0x0000002508147223 */ /* 0x000fe20000000017 */
[----:B0-----:R-:W-:Y:S01]  /*0810*/  FADD R29, R36, R37 ;  /* 0x00000025241d7221 */ /* 0x001fe20000000000 */
[----:B------:R-:W-:-:S04]  /*0820*/  IMAD.WIDE R22, R2, 0x4, R26 ;  /* 0x0000000402167825 */ /* 0x000fc800078e021a */
[----:B------:R-:W-:Y:S01]  /*0830*/  FADD R32, R34, -R20 ;  /* 0x8000001422207221 */ /* 0x000fe20000000000 */
[----:B------:R-:W-:Y:S01]  /*0840*/  IMAD.WIDE R20, R2, 0x4, R30 ;  /* 0x0000000402147825 */ /* 0x000fe200078e021e */
[----:B------:R-:W-:Y:S01]  /*0850*/  FSETP.GEU.AND P3, PT, R29, R9, PT ;  /* 0x000000091d00720b */ /* 0x000fe20003f6e000 */
[----:B------:R0:W-:Y:S02]  /*0860*/  STG.E desc[UR8][R22.64], R28 ;  /* 0x0000001c16007986 */ /* 0x0001e4000c101908 */
[----:B------:R-:W-:Y:S01]  /*0870*/  FSETP.LT.AND P1, PT, R32, -R35, PT ;  /* 0x800000232000720b */ /* 0x000fe20003f21000 */
[----:B------:R-:W-:-:S04]  /*0880*/  IMAD.WIDE R26, R2, 0x4, R24 ;  /* 0x00000004021a7825 */ /* 0x000fc800078e0218 */
[----:B------:R-:W-:Y:S01]  /*0890*/  FADD R35, R32, R35 ;  /* 0x0000002320237221 */ /* 0x000fe20000000000 */
[----:B------:R-:W-:Y:S01]  /*08a0*/  FSETP.GT.AND P2, PT, R29, R10, PT ;  /* 0x0000000a1d00720b */ /* 0x000fe20003f44000 */
[----:B------:R1:W-:Y:S01]  /*08b0*/  STG.E desc[UR8][R20.64], R33 ;  /* 0x0000002114007986 */ /* 0x0003e2000c101908 */
[----:B------:R-:W-:Y:S02]  /*08c0*/  SEL R30, RZ, 0xffffffff, !P1 ;  /* 0xffffffffff1e7807 */ /* 0x000fe40004800000 */
[----:B------:R-:W-:Y:S01]  /*08d0*/  FSETP.GE.AND P1, PT, R35, R8, PT ;  /* 0x000000082300720b */ /* 0x000fe20003f26000 */
[----:B------:R2:W-:Y:S01]  /*08e0*/  STG.E desc[UR8][R26.64], R36 ;  /* 0x000000241a007986 */ /* 0x0005e2000c101908 */
[----:B------:R-:W-:Y:S01]  /*08f0*/  I2FP.F32.S32 R24, R30 ;  /* 0x0000001e00187245 */ /* 0x000fe20000201400 */
[----:B------:R-:W-:-:S03]  /*0900*/  IMAD.WIDE R30, R2, 0x4, R20 ;  /* 0x00000004021e7825 */ /* 0x000fc600078e0214 */
[----:B0-----:R-:W-:Y:S01]  /*0910*/  FSEL R28, R24, RZ, P2 ;  /* 0x000000ff181c7208 */ /* 0x001fe20001000000 */
[----:B-1----:R-:W-:-:S03]  /*0920*/  IMAD.WIDE R32, R2, 0x4, R22 ;  /* 0x0000000402207825 */ /* 0x002fc600078e0216 */
[----:B------:R-:W-:Y:S01]  /*0930*/  @!P3 FSEL R28, R28, 1, !P1 ;  /* 0x3f8000001c1cb808 */ /* 0x000fe20004800000 */
[C---:B------:R-:W-:Y:S01]  /*0940*/  IMAD.WIDE R20, R2.reuse, 0x4, R26 ;  /* 0x0000000402147825 */ /* 0x040fe200078e021a */
[----:B------:R0:W-:Y:S03]  /*0950*/  STG.E desc[UR8][R32.64], R34 ;  /* 0x0000002220007986 */ /* 0x0001e6000c101908 */
[----:B--2---:R-:W-:Y:S01]  /*0960*/  FADD R36, R29, R28 ;  /* 0x0000001c1d247221 */ /* 0x004fe20000000000 */
[C---:B------:R-:W-:Y:S01]  /*0970*/  IMAD.WIDE R22, R2.reuse, 0x4, R32 ;  /* 0x0000000402167825 */ /* 0x040fe200078e0220 */
[----:B------:R1:W-:Y:S03]  /*0980*/  STG.E desc[UR8][R30.64], R37 ;  /* 0x000000251e007986 */ /* 0x0003e6000c101908 */
[C---:B------:R-:W-:Y:S01]  /*0990*/  IMAD.WIDE R24, R2.reuse, 0x4, R30 ;  /* 0x0000000402187825 */ /* 0x040fe200078e021e */
[----:B------:R3:W-:Y:S03]  /*09a0*/  STG.E desc[UR8][R20.64], R29 ;  /* 0x0000001d14007986 */ /* 0x0007e6000c101908 */
[----:B------:R-:W-:Y:S01]  /*09b0*/  IMAD.WIDE R26, R2, 0x4, R20 ;  /* 0x00000004021a7825 */ /* 0x000fe200078e0214 */
[----:B0-----:R-:W-:Y:S01]  /*09c0*/  I2FP.F32.U32 R32, UR6 ;  /* 0x0000000600207c45 */ /* 0x001fe20008201000 */
[----:B------:R3:W-:Y:S03]  /*09d0*/  STG.E desc[UR8][R22.64], R35 ;  /* 0x0000002316007986 */ /* 0x0007e6000c101908 */
[----:B------:R-:W-:Y:S01]  /*09e0*/  FSETP.GT.AND P1, PT, R9, R32, PT ;  /* 0x000000200900720b */ /* 0x000fe20003f24000 */
[----:B------:R3:W-:Y:S03]  /*09f0*/  STG.E desc[UR8][R24.64], R28 ;  /* 0x0000001c18007986 */ /* 0x0007e6000c101908 */
[----:B-1----:R-:W-:Y:S01]  /*0a00*/  FSEL R31, R6, RZ, P1 ;  /* 0x000000ff061f7208 */ /* 0x002fe20000800000 */
[----:B------:R3:W-:Y:S01]  /*0a10*/  STG.E desc[UR8][R26.64], R36 ;  /* 0x000000241a007986 */ /* 0x0007e2000c101908 */
[----:B------:R-:W-:-:S03]  /*0a20*/  ISETP.NE.AND P1, PT, R11, UR4, PT ;  /* 0x000000040b007c0c */ /* 0x000fc6000bf25270 */
[----:B------:R-:W-:-:S04]  /*0a30*/  FFMA R30, R8, R28, R31 ;  /* 0x0000001c081e7223 */ /* 0x000fc8000000001f */
[----:B------:R-:W-:-:S06]  /*0a40*/  FADD R31, R35, -R30 ;  /* 0x8000001e231f7221 */ /* 0x000fcc0000000000 */
[----:B---3--:R-:W-:Y:S05]  /*0a50*/  @P1 BRA `(.L_x_76) ;  /* 0xfffffff800701947 */ /* 0x008fea000383ffff */
.L_x_75:
[----:B------:R-:W-:Y:S05]  /*0a60*/  @!P0 BRA `(.L_x_73) ;  /* 0x0000000000948947 */ /* 0x000fea0003800000 */
[----:B------:R-:W0:Y:S01]  /*0a70*/  LDCU UR4, c[0x0][0x3d0] ;  /* 0x00007a00ff0477ac */ /* 0x000e220008000800 */
[----:B------:R-:W1:Y:S01]  /*0a80*/  LDC.64 R18, c[0x0][0x380] ;  /* 0x0000e000ff127b82 */ /* 0x000e620000000a00 */
[----:B------:R-:W-:Y:S01]  /*0a90*/  IMAD.MOV R7, RZ, RZ, -R7 ;  /* 0x000000ffff077224 */ /* 0x000fe200078e0a07 */
[----:B------:R-:W3:Y:S01]  /*0aa0*/  LDCU UR6, c[0x0][0x3c8] ;  /* 0x00007900ff0677ac */ /* 0x000ee20008000800 */
[----:B0-----:R-:W-:-:S04]  /*0ab0*/  IMAD R3, R11, UR4, RZ ;  /* 0x000000040b037c24 */ /* 0x001fc8000f8e02ff */
[----:B---3--:R-:W-:Y:S02]  /*0ac0*/  IMAD R0, R3, UR6, R0 ;  /* 0x0000000603007c24 */ /* 0x008fe4000f8e0200 */
[----:B------:R-:W-:Y:S02]  /*0ad0*/  IMAD R3, R2, R11, R2 ;  /* 0x0000000b02037224 */ /* 0x000fe400078e0202 */
[----:B------:R-:W-:-:S07]  /*0ae0*/  VIADD R5, R0, UR5 ;  /* 0x0000000500057c36 */ /* 0x000fce0008000000 */
.L_x_77:
[----:B-1----:R-:W-:-:S06]  /*0af0*/  IMAD.WIDE R22, R5, 0x4, R18 ;  /* 0x0000000405167825 */ /* 0x002fcc00078e0212 */
[----:B------:R-:W3:Y:S01]  /*0b00*/  LDG.E.CONSTANT R22, desc[UR8][R22.64] ;  /* 0x0000000816167981 */ /* 0x000ee2000c1e9900 */
[C---:B------:R-:W-:Y:S01]  /*0b10*/  FSETP.GEU.AND P1, PT, R36.reuse, R9, PT ;  /* 0x000000092400720b */ /* 0x040fe20003f2e000 */
[----:B------:R-:W-:Y:S01]  /*0b20*/  IMAD.WIDE R20, R3, 0x4, R16 ;  /* 0x0000000403147825 */ /* 0x000fe200078e0210 */
[----:B------:R-:W-:-:S03]  /*0b30*/  FSETP.GT.AND P2, PT, R36, R10, PT ;  /* 0x0000000a2400720b */ /* 0x000fc60003f44000 */
[----:B------:R-:W-:-:S04]  /*0b40*/  IMAD.WIDE R24, R3, 0x4, R12 ;  /* 0x0000000403187825 */ /* 0x000fc800078e020c */
[----:B------:R-:W-:Y:S02]  /*0b50*/  VIADD R7, R7, 0x1 ;  /* 0x0000000107077836 */ /* 0x000fe40000000000 */
[----:B------:R-:W-:Y:S01]  /*0b60*/  IMAD.IADD R5, R2, 0x1, R5 ;  /* 0x0000000102057824 */ /* 0x000fe200078e0205 */
[----:B---3--:R-:W-:Y:S01]  /*0b70*/  FSETP.LT.AND P0, PT, R31, -R22, PT ;  /* 0x800000161f00720b */ /* 0x008fe20003f01000 */
[----:B------:R-:W-:Y:S01]  /*0b80*/  FADD R27, R22, R31 ;  /* 0x0000001f161b7221 */ /* 0x000fe20000000000 */
[----:B------:R-:W-:Y:S02]  /*0b90*/  IMAD.WIDE R22, R3, 0x4, R14 ;  /* 0x0000000403167825 */ /* 0x000fe400078e020e */
[----:B------:R-:W-:Y:S02]  /*0ba0*/  SEL R0, RZ, 0xffffffff, !P0 ;  /* 0xffffffffff007807 */ /* 0x000fe40004000000 */
[----:B------:R-:W-:Y:S01]  /*0bb0*/  FSETP.GE.AND P0, PT, R27, R8, PT ;  /* 0x000000081b00720b */ /* 0x000fe20003f06000 */
[----:B------:R0:W-:Y:S01]  /*0bc0*/  STG.E desc[UR8][R20.64], R27 ;  /* 0x0000001b14007986 */ /* 0x0001e2000c101908 */
[----:B------:R-:W-:Y:S01]  /*0bd0*/  I2FP.F32.S32 R0, R0 ;  /* 0x0000000000007245 */ /* 0x000fe20000201400 */
[----:B------:R-:W-:-:S03]  /*0be0*/  IMAD.IADD R3, R2, 0x1, R3 ;  /* 0x0000000102037824 */ /* 0x000fc600078e0203 */
[----:B------:R-:W-:Y:S02]  /*0bf0*/  FSEL R29, R0, RZ, P2 ;  /* 0x000000ff001d7208 */ /* 0x000fe40001000000 */
[----:B------:R-:W-:Y:S01]  /*0c00*/  I2FP.F32.U32 R0, R11 ;  /* 0x0000000b00007245 */ /* 0x000fe20000201000 */
[----:B------:R-:W-:Y:S01]  /*0c10*/  VIADD R11, R11, 0x1 ;  /* 0x000000010b0b7836 */ /* 0x000fe20000000000 */
[----:B------:R-:W-:Y:S02]  /*0c20*/  @!P1 FSEL R29, R29, 1, !P0 ;  /* 0x3f8000001d1d9808 */ /* 0x000fe40004000000 */
[----:B------:R-:W-:-:S03]  /*0c30*/  FSETP.GT.AND P0, PT, R9, R0, PT ;  /* 0x000000000900720b */ /* 0x000fc60003f04000 */
[----:B------:R-:W-:Y:S01]  /*0c40*/  FADD R36, R29, R36 ;  /* 0x000000241d247221 */ /* 0x000fe20000000000 */
[----:B------:R0:W-:Y:S01]  /*0c50*/  STG.E desc[UR8][R22.64], R29 ;  /* 0x0000001d16007986 */ /* 0x0001e2000c101908 */
[----:B--2---:R-:W-:Y:S02]  /*0c60*/  FSEL R31, R6, RZ, P0 ;  /* 0x000000ff061f7208 */ /* 0x004fe40000000000 */
[----:B------:R-:W-:Y:S01]  /*0c70*/  ISETP.NE.AND P0, PT, R7, RZ, PT ;  /* 0x000000ff0700720c */ /* 0x000fe20003f05270 */
[----:B------:R0:W-:Y:S02]  /*0c80*/  STG.E desc[UR8][R24.64], R36 ;  /* 0x0000002418007986 */ /* 0x0001e4000c101908 */
[----:B------:R-:W-:-:S04]  /*0c90*/  FFMA R0, R8, R29, R31 ;  /* 0x0000001d08007223 */ /* 0x000fc8000000001f */
[----:B------:R-:W-:-:S06]  /*0ca0*/  FADD R31, R27, -R0 ;  /* 0x800000001b1f7221 */ /* 0x000fcc0000000000 */
[----:B0-----:R-:W-:Y:S05]  /*0cb0*/  @P0 BRA `(.L_x_77) ;  /* 0xfffffffc008c0947 */ /* 0x001fea000383ffff */
.L_x_73:
[----:B------:R-:W0:Y:S02]  /*0cc0*/  LDC.64 R2, c[0x0][0x3b0] ;  /* 0x0000ec00ff027b82 */ /* 0x000e240000000a00 */
[----:B0-----:R-:W-:-:S05]  /*0cd0*/  IMAD.WIDE R4, R4, 0x4, R2 ;  /* 0x0000000404047825 */ /* 0x001fca00078e0202 */
[----:B------:R-:W-:Y:S01]  /*0ce0*/  STG.E desc[UR8][R4.64], R31 ;  /* 0x0000001f04007986 */ /* 0x000fe2000c101908 */
[----:B------:R-:W-:Y:S05]  /*0cf0*/  EXIT ;  /* 0x000000000000794d */ /* 0x000fea0003800000 */
        .weak           $__internal_3_$__cuda_sm3x_div_rn_noftz_f32_slowpath
        .type           $__internal_3_$__cuda_sm3x_div_rn_noftz_f32_slowpath,@function
        .size           $__internal_3_$__cuda_sm3x_div_rn_noftz_f32_slowpath,(.L_x_90 - $__internal_3_$__cuda_sm3x_div_rn_noftz_f32_slowpath)
$__internal_3_$__cuda_sm3x_div_rn_noftz_f32_slowpath:
[--C-:B------:R-:W-:Y:S01]  /*0d00*/  SHF.R.U32.HI R11, RZ, 0x17, R9.reuse ;  /* 0x00000017ff0b7819 */ /* 0x100fe20000011609 */
[--C-:B------:R-:W-:Y:S01]  /*0d10*/  IMAD.MOV.U32 R19, RZ, RZ, R18.reuse ;  /* 0x000000ffff137224 */ /* 0x100fe200078e0012 */
[----:B------:R-:W-:Y:S01]  /*0d20*/  SHF.R.U32.HI R5, RZ, 0x17, R18 ;  /* 0x00000017ff057819 */ /* 0x000fe20000011612 */
[----:B------:R-:W-:Y:S01]  /*0d30*/  IMAD.MOV.U32 R20, RZ, RZ, R9 ;  /* 0x000000ffff147224 */ /* 0x000fe200078e0009 */
[----:B------:R-:W-:Y:S02]  /*0d40*/  LOP3.LUT R11, R11, 0xff, RZ, 0xc0, !PT ;  /* 0x000000ff0b0b7812 */ /* 0x000fe400078ec0ff */
[----:B------:R-:W-:-:S03]  /*0d50*/  LOP3.LUT R5, R5, 0xff, RZ, 0xc0, !PT ;  /* 0x000000ff05057812 */ /* 0x000fc600078ec0ff */
[----:B------:R-:W-:Y:S02]  /*0d60*/  VIADD R22, R11, 0xffffffff ;  /* 0xffffffff0b167836 */ /* 0x000fe40000000000 */
[----:B------:R-:W-:-:S03]  /*0d70*/  VIADD R21, R5, 0xffffffff ;  /* 0xffffffff05157836 */ /* 0x000fc60000000000 */
[----:B------:R-:W-:-:S04]  /*0d80*/  ISETP.GT.U32.AND P0, PT, R22, 0xfd, PT ;  /* 0x000000fd1600780c */ /* 0x000fc80003f04070 */
[----:B------:R-:W-:-:S13]  /*0d90*/  ISETP.GT.U32.OR P0, PT, R21, 0xfd, P0 ;  /* 0x000000fd1500780c */ /* 0x000fda0000704470 */
[----:B------:R-:W-:Y:S01]  /*0da0*/  @!P0 IMAD.MOV.U32 R7, RZ, RZ, RZ ;  /* 0x000000ffff078224 */ /* 0x000fe200078e00ff */
[----:B------:R-:W-:Y:S06]  /*0db0*/  @!P0 BRA `(.L_x_78) ;  /* 0x00000000005c8947 */ /* 0x000fec0003800000 */
[----:B------:R-:W-:Y:S02]  /*0dc0*/  FSETP.GTU.FTZ.AND P1, PT, |R9|, +INF , PT ;  /* 0x7f8000000900780b */ /* 0x000fe40003f3c200 */
[----:B------:R-:W-:-:S04]  /*0dd0*/  FSETP.GTU.FTZ.AND P0, PT, |R18|, +INF , PT ;  /* 0x7f8000001200780b */ /* 0x000fc80003f1c200 */
[----:B------:R-:W-:-:S13]  /*0de0*/  PLOP3.LUT P0, PT, P0, P1, PT, 0xf8, 0x8f ;  /* 0x00000000008f781c */ /* 0x000fda0000703f70 */
[----:B------:R-:W-:Y:S05]  /*0df0*/  @P0 BRA `(.L_x_79) ;  /* 0x0000000400440947 */ /* 0x000fea0003800000 */
[----:B------:R-:W-:-:S13]  /*0e00*/  LOP3.LUT P0, RZ, R20, 0x7fffffff, R19, 0xc8, !PT ;  /* 0x7fffffff14ff7812 */ /* 0x000fda000780c813 */
[----:B------:R-:W-:Y:S05]  /*0e10*/  @!P0 BRA `(.L_x_80) ;  /* 0x0000000400348947 */ /* 0x000fea0003800000 */
[C---:B------:R-:W-:Y:S02]  /*0e20*/  FSETP.NEU.FTZ.AND P2, PT, |R18|.reuse, +INF , PT ;  /* 0x7f8000001200780b */ /* 0x040fe40003f5d200 */
[----:B------:R-:W-:Y:S02]  /*0e30*/  FSETP.NEU.FTZ.AND P1, PT, |R9|, +INF , PT ;  /* 0x7f8000000900780b */ /* 0x000fe40003f3d200 */
[----:B------:R-:W-:-:S11]  /*0e40*/  FSETP.NEU.FTZ.AND P0, PT, |R18|, +INF , PT ;  /* 0x7f8000001200780b */ /* 0x000fd60003f1d200 */
[----:B------:R-:W-:Y:S05]  /*0e50*/  @!P1 BRA !P2, `(.L_x_80) ;  /* 0x0000000400249947 */ /* 0x000fea0005000000 */
[----:B------:R-:W-:-:S04]  /*0e60*/  LOP3.LUT P2, RZ, R19, 0x7fffffff, RZ, 0xc0, !PT ;  /* 0x7fffffff13ff7812 */ /* 0x000fc8000784c0ff */
[----:B------:R-:W-:-:S13]  /*0e70*/  PLOP3.LUT P1, PT, P1, P2, PT, 0x2f, 0xf2 ;  /* 0x0000000000f2781c */ /* 0x000fda0000f24577 */
[----:B------:R-:W-:Y:S05]  /*0e80*/  @P1 BRA `(.L_x_81) ;  /* 0x0000000400101947 */ /* 0x000fea0003800000 */
[----:B------:R-:W-:-:S04]  /*0e90*/  LOP3.LUT P1, RZ, R20, 0x7fffffff, RZ, 0xc0, !PT ;  /* 0x7fffffff14ff7812 */ /* 0x000fc8000782c0ff */
[----:B------:R-:W-:-:S13]  /*0ea0*/  PLOP3.LUT P0, PT, P0, P1, PT, 0x2f, 0xf2 ;  /* 0x0000000000f2781c */ /* 0x000fda0000702577 */
[----:B------:R-:W-:Y:S05]  /*0eb0*/  @P0 BRA `(.L_x_82) ;  /* 0x0000000000f80947 */ /* 0x000fea0003800000 */
[----:B------:R-:W-:Y:S02]  /*0ec0*/  ISETP.GE.AND P0, PT, R21, RZ, PT ;  /* 0x000000ff1500720c */ /* 0x000fe40003f06270 */
[----:B------:R-:W-:-:S11]  /*0ed0*/  ISETP.GE.AND P1, PT, R22, RZ, PT ;  /* 0x000000ff1600720c */ /* 0x000fd60003f26270 */
[----:B------:R-:W-:Y:S02]  /*0ee0*/  @P0 IMAD.MOV.U32 R7, RZ, RZ, RZ ;  /* 0x000000ffff070224 */ /* 0x000fe400078e00ff */
[----:B------:R-:W-:Y:S01]  /*0ef0*/  @!P0 FFMA R19, R18, 1.84467440737095516160e+19, RZ ;  /* 0x5f80000012138823 */ /* 0x000fe200000000ff */
[----:B------:R-:W-:Y:S02]  /*0f00*/  @!P0 IMAD.MOV.U32 R7, RZ, RZ, -0x40 ;  /* 0xffffffc0ff078424 */ /* 0x000fe400078e00ff */
[----:B------:R-:W-:Y:S02]  /*0f10*/  @!P1 FFMA R20, R9, 1.84467440737095516160e+19, RZ ;  /* 0x5f80000009149823 */ /* 0x000fe400000000ff */
[----:B------:R-:W-:-:S07]  /*0f20*/  @!P1 VIADD R7, R7, 0x40 ;  /* 0x0000004007079836 */ /* 0x000fce0000000000 */
.L_x_78:
[----:B------:R-:W-:Y:S01]  /*0f30*/  LEA R21, R11, 0xc0800000, 0x17 ;  /* 0xc08000000b157811 */ /* 0x000fe200078eb8ff */
[----:B------:R-:W-:-:S04]  /*0f40*/  VIADD R18, R5, 0xffffff81 ;  /* 0xffffff8105127836 */ /* 0x000fc80000000000 */
[----:B------:R-:W-:Y:S02]  /*0f50*/  IMAD.IADD R21, R20, 0x1, -R21 ;  /* 0x0000000114157824 */ /* 0x000fe400078e0a15 */
[C---:B------:R-:W-:Y:S01]  /*0f60*/  IMAD R5, R18.reuse, -0x800000, R19 ;  /* 0xff80000012057824 */ /* 0x040fe200078e0213 */
[----:B------:R-:W-:Y:S01]  /*0f70*/  IADD3 R18, PT, PT, R18, 0x7f, -R11 ;  /* 0x0000007f12127810 */ /* 0x000fe20007ffe80b */
[----:B------:R-:W0:Y:S01]  /*0f80*/  MUFU.RCP R20, R21 ;  /* 0x0000001500147308 */ /* 0x000e220000001000 */
[----:B------:R-:W-:-:S03]  /*0f90*/  FADD.FTZ R22, -R21, -RZ ;  /* 0x800000ff15167221 */ /* 0x000fc60000010100 */
[----:B------:R-:W-:Y:S02]  /*0fa0*/  IMAD.IADD R18, R18, 0x1, R7 ;  /* 0x0000000112127824 */ /* 0x000fe400078e0207 */
[----:B0-----:R-:W-:-:S04]  /*0fb0*/  FFMA R23, R20, R22, 1 ;  /* 0x3f80000014177423 */ /* 0x001fc80000000016 */
[----:B------:R-:W-:-:S04]  /*0fc0*/  FFMA R24, R20, R23, R20 ;  /* 0x0000001714187223 */ /* 0x000fc80000000014 */
[----:B------:R-:W-:-:S04]  /*0fd0*/  FFMA R19, R5, R24, RZ ;  /* 0x0000001805137223 */ /* 0x000fc800000000ff */
[----:B------:R-:W-:-:S04]  /*0fe0*/  FFMA R20, R22, R19, R5 ;  /* 0x0000001316147223 */ /* 0x000fc80000000005 */
[----:B------:R-:W-:-:S04]  /*0ff0*/  FFMA R19, R24, R20, R19 ;  /* 0x0000001418137223 */ /* 0x000fc80000000013 */
[----:B------:R-:W-:-:S04]  /*1000*/  FFMA R22, R22, R19, R5 ;  /* 0x0000001316167223 */ /* 0x000fc80000000005 */
[----:B------:R-:W-:-:S05]  /*1010*/  FFMA R5, R24, R22, R19 ;  /* 0x0000001618057223 */ /* 0x000fca0000000013 */
[----:B------:R-:W-:-:S04]  /*1020*/  SHF.R.U32.HI R11, RZ, 0x17, R5 ;  /* 0x00000017ff0b7819 */ /* 0x000fc80000011605 */
[----:B------:R-:W-:-:S05]  /*1030*/  LOP3.LUT R11, R11, 0xff, RZ, 0xc0, !PT ;  /* 0x000000ff0b0b7812 */ /* 0x000fca00078ec0ff */
[----:B------:R-:W-:-:S04]  /*1040*/  IMAD.IADD R21, R11, 0x1, R18 ;  /* 0x000000010b157824 */ /* 0x000fc800078e0212 */
[----:B------:R-:W-:-:S05]  /*1050*/  VIADD R7, R21, 0xffffffff ;  /* 0xffffffff15077836 */ /* 0x000fca0000000000 */
[----:B------:R-:W-:-:S13]  /*1060*/  ISETP.GE.U32.AND P0, PT, R7, 0xfe, PT ;  /* 0x000000fe0700780c */ /* 0x000fda0003f06070 */
[----:B------:R-:W-:Y:S05]  /*1070*/  @!P0 BRA `(.L_x_83) ;  /* 0x0000000000808947 */ /* 0x000fea0003800000 */
[----:B------:R-:W-:-:S13]  /*1080*/  ISETP.GT.AND P0, PT, R21, 0xfe, PT ;  /* 0x000000fe1500780c */ /* 0x000fda0003f04270 */
[----:B------:R-:W-:Y:S05]  /*1090*/  @P0 BRA `(.L_x_84) ;  /* 0x00000000006c0947 */ /* 0x000fea0003800000 */
[----:B------:R-:W-:-:S13]  /*10a0*/  ISETP.GE.AND P0, PT, R21, 0x1, PT ;  /* 0x000000011500780c */ /* 0x000fda0003f06270 */
[----:B------:R-:W-:Y:S05]  /*10b0*/  @P0 BRA `(.L_x_85) ;  /* 0x0000000000980947 */ /* 0x000fea0003800000 */
[----:B------:R-:W-:Y:S02]  /*10c0*/  ISETP.GE.AND P0, PT, R21, -0x18, PT ;  /* 0xffffffe81500780c */ /* 0x000fe40003f06270 */
[----:B------:R-:W-:-:S11]  /*10d0*/  LOP3.LUT R5, R5, 0x80000000, RZ, 0xc0, !PT ;  /* 0x8000000005057812 */ /* 0x000fd600078ec0ff */
[----:B------:R-:W-:Y:S05]  /*10e0*/  @!P0 BRA `(.L_x_85) ;  /* 0x00000000008c8947 */ /* 0x000fea0003800000 */
[CCC-:B------:R-:W-:Y:S01]  /*10f0*/  FFMA.RZ R7, R24.reuse, R22.reuse, R19.reuse ;  /* 0x0000001618077223 */ /* 0x1c0fe2000000c013 */
[C---:B------:R-:W-:Y:S02]  /*1100*/  VIADD R20, R21.reuse, 0x20 ;  /* 0x0000002015147836 */ /* 0x040fe40000000000 */
[CCC-:B------:R-:W-:Y:S01]  /*1110*/  FFMA.RM R18, R24.reuse, R22.reuse, R19.reuse ;  /* 0x0000001618127223 */ /* 0x1c0fe20000004013 */
[----:B------:R-:W-:Y:S02]  /*1120*/  ISETP.NE.AND P2, PT, R21, RZ, PT ;  /* 0x000000ff1500720c */ /* 0x000fe40003f45270 */
[----:B------:R-:W-:Y:S01]  /*1130*/  LOP3.LUT R11, R7, 0x7fffff, RZ, 0xc0, !PT ;  /* 0x007fffff070b7812 */ /* 0x000fe200078ec0ff */
[----:B------:R-:W-:Y:S01]  /*1140*/  FFMA.RP R7, R24, R22, R19 ;  /* 0x0000001618077223 */ /* 0x000fe20000008013 */
[----:B------:R-:W-:Y:S01]  /*1150*/  IMAD.MOV R19, RZ, RZ, -R21 ;  /* 0x000000ffff137224 */ /* 0x000fe200078e0a15 */
[----:B------:R-:W-:Y:S02]  /*1160*/  ISETP.NE.AND P1, PT, R21, RZ, PT ;  /* 0x000000ff1500720c */ /* 0x000fe40003f25270 */
[----:B------:R-:W-:-:S02]  /*1170*/  LOP3.LUT R11, R11, 0x800000, RZ, 0xfc, !PT ;  /* 0x008000000b0b7812 */ /* 0x000fc400078efcff */
[----:B------:R-:W-:Y:S02]  /*1180*/  FSETP.NEU.FTZ.AND P0, PT, R7, R18, PT ;  /* 0x000000120700720b */ /* 0x000fe40003f1d000 */
[----:B------:R-:W-:Y:S02]  /*1190*/  SHF.L.U32 R20, R11, R20, RZ ;  /* 0x000000140b147219 */ /* 0x000fe400000006ff */
[----:B------:R-:W-:Y:S02]  /*11a0*/  SEL R18, R19, RZ, P2 ;  /* 0x000000ff13127207 */ /* 0x000fe40001000000 */
[----:B------:R-:W-:Y:S02]  /*11b0*/  ISETP.NE.AND P1, PT, R20, RZ, P1 ;  /* 0x000000ff1400720c */ /* 0x000fe40000f25270 */
[----:B------:R-:W-:Y:S02]  /*11c0*/  SHF.R.U32.HI R18, RZ, R18, R11 ;  /* 0x00000012ff127219 */ /* 0x000fe4000001160b */
[----:B------:R-:W-:-:S02]  /*11d0*/  PLOP3.LUT P0, PT, P0, P1, PT, 0xf8, 0x8f ;  /* 0x00000000008f781c */ /* 0x000fc40000703f70 */
[----:B------:R-:W-:Y:S02]  /*11e0*/  SHF.R.U32.HI R20, RZ, 0x1, R18 ;  /* 0x00000001ff147819 */ /* 0x000fe40000011612 */
[----:B------:R-:W-:-:S04]  /*11f0*/  SEL R7, RZ, 0x1, !P0 ;  /* 0x00000001ff077807 */ /* 0x000fc80004000000 */
[----:B------:R-:W-:-:S04]  /*1200*/  LOP3.LUT R7, R7, 0x1, R20, 0xf8, !PT ;  /* 0x0000000107077812 */ /* 0x000fc800078ef814 */
[----:B------:R-:W-:-:S05]  /*1210*/  LOP3.LUT R7, R7, R18, RZ, 0xc0, !PT ;  /* 0x0000001207077212 */ /* 0x000fca00078ec0ff */
[----:B------:R-:W-:-:S05]  /*1220*/  IMAD.IADD R20, R20, 0x1, R7 ;  /* 0x0000000114147824 */ /* 0x000fca00078e0207 */
[----:B------:R-:W-:Y:S01]  /*1230*/  LOP3.LUT R5, R20, R5, RZ, 0xfc, !PT ;  /* 0x0000000514057212 */ /* 0x000fe200078efcff */
[----:B------:R-:W-:Y:S06]  /*1240*/  BRA `(.L_x_85) ;  /* 0x0000000000347947 */ /* 0x000fec0003800000 */
.L_x_84:
[----:B------:R-:W-:-:S04]  /*1250*/  LOP3.LUT R5, R5, 0x80000000, RZ, 0xc0, !PT ;  /* 0x8000000005057812 */ /* 0x000fc800078ec0ff */
[----:B------:R-:W-:Y:S01]  /*1260*/  LOP3.LUT R5, R5, 0x7f800000, RZ, 0xfc, !PT ;  /* 0x7f80000005057812 */ /* 0x000fe200078efcff */
[----:B------:R-:W-:Y:S06]  /*1270*/  BRA `(.L_x_85) ;  /* 0x0000000000287947 */ /* 0x000fec0003800000 */
.L_x_83:
[----:B------:R-:W-:Y:S01]  /*1280*/  IMAD R5, R18, 0x800000, R5 ;  /* 0x0080000012057824 */ /* 0x000fe200078e0205 */
[----:B------:R-:W-:Y:S06]  /*1290*/  BRA `(.L_x_85) ;  /* 0x0000000000207947 */ /* 0x000fec0003800000 */
.L_x_82:
[----:B------:R-:W-:-:S04]  /*12a0*/  LOP3.LUT R5, R20, 0x80000000, R19, 0x48, !PT ;  /* 0x8000000014057812 */ /* 0x000fc800078e4813 */
[----:B------:R-:W-:Y:S01]  /*12b0*/  LOP3.LUT R5, R5, 0x7f800000, RZ, 0xfc, !PT ;  /* 0x7f80000005057812 */ /* 0x000fe200078efcff */
[----:B------:R-:W-:Y:S06]  /*12c0*/  BRA `(.L_x_85) ;  /* 0x0000000000147947 */ /* 0x000fec0003800000 */
.L_x_81:
[----:B------:R-:W-:Y:S01]  /*12d0*/  LOP3.LUT R5, R20, 0x80000000, R19, 0x48, !PT ;  /* 0x8000000014057812 */ /* 0x000fe200078e4813 */
[----:B------:R-:W-:Y:S06]  /*12e0*/  BRA `(.L_x_85) ;  /* 0x00000000000c7947 */ /* 0x000fec0003800000 */
.L_x_80:
[----:B------:R-:W0:Y:S01]  /*12f0*/  MUFU.RSQ R5, -QNAN ;  /* 0xffc0000000057908 */ /* 0x000e220000001400 */
[----:B------:R-:W-:Y:S05]  /*1300*/  BRA `(.L_x_85) ;  /* 0x0000000000047947 */ /* 0x000fea0003800000 */
.L_x_79:
[----:B------:R-:W-:-:S07]  /*1310*/  FADD.FTZ R5, R18, R9 ;  /* 0x0000000912057221 */ /* 0x000fce0000010000 */
.L_x_85:
[----:B------:R-:W-:-:S04]  /*1320*/  IMAD.MOV.U32 R7, RZ, RZ, 0x0 ;  /* 0x00000000ff077424 */ /* 0x000fc800078e00ff */
[----:B0-----:R-:W-:Y:S05]  /*1330*/  RET.REL.NODEC R6 `(forward_kernel_fp32) ;  /* 0xffffffec06307950 */ /* 0x001fea0003c3ffff */
.L_x_86:
        /* <DEDUP_REMOVED lines=12> */
.L_x_90:


//--------------------- .nv.shared.backward_kernel_fp64 --------------------------
	.section	.nv.shared.backward_kernel_fp64,"aw",@nobits
	.sectionflags	@""
	.align	16
	.zero		1024


//--------------------- .nv.shared.reserved.0     --------------------------
	.section	.nv.shared.reserved.0,"aw",@nobits
	.weak		__nv_reservedSMEM_offset_0_alias
	.size		__nv_reservedSMEM_offset_0_alias, 0, 64
	.other		__nv_reservedSMEM_offset_0_alias,@"STO_CUDA_RESERVED_SHARED STV_DEFAULT"
__nv_reservedSMEM_offset_0_alias:
	.zero		0
	.zero		64


//--------------------- .nv.shared.forward_kernel_fp64 --------------------------
	.section	.nv.shared.forward_kernel_fp64,"aw",@nobits
	.sectionflags	@""
	.align	16
	.zero		1024


//--------------------- .nv.shared.backward_kernel_fp16 --------------------------
	.section	.nv.shared.backward_kernel_fp16,"aw",@nobits
	.sectionflags	@""
	.align	16
	.zero		1024


//--------------------- .nv.shared.backward_kernel_fp32 --------------------------
	.section	.nv.shared.backward_kernel_fp32,"aw",@nobits
	.sectionflags	@""
	.align	16
	.zero		1024


//--------------------- .nv.shared.forward_kernel_fp16 --------------------------
	.section	.nv.shared.forward_kernel_fp16,"aw",@nobits
	.sectionflags	@""
	.align	16
	.zero		1024


//--------------------- .nv.shared.forward_kernel_fp32 --------------------------
	.section	.nv.shared.forward_kernel_fp32,"aw",@nobits
	.sectionflags	@""
	.align	16
	.zero		1024


//--------------------- .nv.constant0.backward_kernel_fp64 --------------------------
	.section	.nv.constant0.backward_kernel_fp64,"a",@progbits
	.sectionflags	@""
	.align	4
.nv.constant0.backward_kernel_fp64:
	.zero		988


//--------------------- .nv.constant0.forward_kernel_fp64 --------------------------
	.section	.nv.constant0.forward_kernel_fp64,"a",@progbits
	.sectionflags	@""
	.align	4
.nv.constant0.forward_kernel_fp64:
	.zero		980


//--------------------- .nv.constant0.backward_kernel_fp16 --------------------------
	.section	.nv.constant0.backward_kernel_fp16,"a",@progbits
	.sectionflags	@""
	.align	4
.nv.constant0.backward_kernel_fp16:
	.zero		988


//--------------------- .nv.constant0.backward_kernel_fp32 --------------------------
	.section	.nv.constant0.backward_kernel_fp32,"a",@progbits
	.sectionflags	@""
	.align	4
.nv.constant0.backward_kernel_fp32:
	.zero		988


//--------------------- .nv.constant0.forward_kernel_fp16 --------------------------
	.section	.nv.constant0.forward_kernel_fp16,"a",@progbits
	.sectionflags	@""
	.align	4
.nv.constant0.forward_kernel_fp16:
	.zero		980


//--------------------- .nv.constant0.forward_kernel_fp32 --------------------------
	.section	.nv.constant0.forward_kernel_fp32,"a",@progbits
	.sectionflags	@""
	.align	4
.nv.constant0.forward_kernel_fp32:
	.zero		980


//--------------------- SYMBOLS --------------------------

	.type		.nv.reservedSmem.offset0,@object
	.size		.nv.reservedSmem.offset0,0x4
	.type		.nv.reservedSmem.cap,@object
	.size		.nv.reservedSmem.cap,0x4
